//
// Generated by NVIDIA NVVM Compiler
//
// Compiler Build ID: CL-36424714
// Cuda compilation tools, release 13.0, V13.0.88
// Based on NVVM 20.0.0
//

.version 9.0
.target sm_100
.address_size 64

	// .globl	_Z30render_kernel_v1_shared_colorsPKaPKfPfiiiiiff
.const .align 4 .b8 BLOCK_COLORS_OPT[156] = {154, 153, 153, 62, 102, 102, 38, 63, 205, 204, 76, 62, 205, 204, 12, 63, 51, 51, 179, 62, 205, 204, 76, 62, 0, 0, 0, 63, 0, 0, 0, 63, 0, 0, 0, 63, 205, 204, 12, 63, 205, 204, 204, 62, 0, 0, 128, 62, 205, 204, 76, 62, 205, 204, 12, 63, 154, 153, 25, 62, 102, 102, 102, 63, 154, 153, 89, 63, 154, 153, 25, 63, 205, 204, 76, 62, 205, 204, 204, 62, 205, 204, 76, 63, 154, 153, 89, 63, 102, 102, 102, 63, 51, 51, 115, 63, 51, 51, 51, 63, 51, 51, 179, 62, 154, 153, 153, 62, 205, 204, 204, 62, 205, 204, 204, 62, 205, 204, 204, 62, 0, 0, 64, 63, 154, 153, 25, 63, 205, 204, 204, 62, 51, 51, 115, 63, 51, 51, 115, 63, 72, 225, 122, 63, 154, 153, 25, 62, 154, 153, 25, 62, 154, 153, 25, 62};
.const .align 4 .b8 SKY_COLOR_OPT[12] = {20, 174, 7, 63, 41, 92, 79, 63, 31, 133, 107, 63};
// _ZZ30render_kernel_v1_shared_colorsPKaPKfPfiiiiiffE8s_colors has been demoted
// _ZZ30render_kernel_v1_shared_colorsPKaPKfPfiiiiiffE5s_sky has been demoted
// _ZZ25render_kernel_v5_combinedPKaPKfPfiiiiiffE8s_colors has been demoted
// _ZZ25render_kernel_v5_combinedPKaPKfPfiiiiiffE5s_sky has been demoted
// _ZZ21render_kernel_v7_fullPKaPKfPfiiiiiffE8s_colors has been demoted
// _ZZ21render_kernel_v7_fullPKaPKfPfiiiiiffE5s_sky has been demoted
.global .align 4 .b8 __cudart_i2opi_f[24] = {65, 144, 67, 60, 153, 149, 98, 219, 192, 221, 52, 245, 209, 87, 39, 252, 41, 21, 68, 78, 110, 131, 249, 162};

.visible .entry _Z30render_kernel_v1_shared_colorsPKaPKfPfiiiiiff(
	.param .u64 .ptr .align 1 _Z30render_kernel_v1_shared_colorsPKaPKfPfiiiiiff_param_0,
	.param .u64 .ptr .align 1 _Z30render_kernel_v1_shared_colorsPKaPKfPfiiiiiff_param_1,
	.param .u64 .ptr .align 1 _Z30render_kernel_v1_shared_colorsPKaPKfPfiiiiiff_param_2,
	.param .u32 _Z30render_kernel_v1_shared_colorsPKaPKfPfiiiiiff_param_3,
	.param .u32 _Z30render_kernel_v1_shared_colorsPKaPKfPfiiiiiff_param_4,
	.param .u32 _Z30render_kernel_v1_shared_colorsPKaPKfPfiiiiiff_param_5,
	.param .u32 _Z30render_kernel_v1_shared_colorsPKaPKfPfiiiiiff_param_6,
	.param .u32 _Z30render_kernel_v1_shared_colorsPKaPKfPfiiiiiff_param_7,
	.param .f32 _Z30render_kernel_v1_shared_colorsPKaPKfPfiiiiiff_param_8,
	.param .f32 _Z30render_kernel_v1_shared_colorsPKaPKfPfiiiiiff_param_9
)
{
	.local .align 4 .b8 	__local_depot0[28];
	.reg .b64 	%SP;
	.reg .b64 	%SPL;
	.reg .pred 	%p<79>;
	.reg .b16 	%rs<15>;
	.reg .b32 	%r<277>;
	.reg .b32 	%f<242>;
	.reg .b64 	%rd<116>;
	.reg .b64 	%fd<11>;
	// demoted variable
	.shared .align 4 .b8 _ZZ30render_kernel_v1_shared_colorsPKaPKfPfiiiiiffE8s_colors[156];
	// demoted variable
	.shared .align 4 .b8 _ZZ30render_kernel_v1_shared_colorsPKaPKfPfiiiiiffE5s_sky[12];
	mov.u64 	%SPL, __local_depot0;
	ld.param.u64 	%rd40, [_Z30render_kernel_v1_shared_colorsPKaPKfPfiiiiiff_param_1];
	ld.param.u64 	%rd41, [_Z30render_kernel_v1_shared_colorsPKaPKfPfiiiiiff_param_2];
	ld.param.u32 	%r91, [_Z30render_kernel_v1_shared_colorsPKaPKfPfiiiiiff_param_3];
	ld.param.u32 	%r92, [_Z30render_kernel_v1_shared_colorsPKaPKfPfiiiiiff_param_4];
	ld.param.u32 	%r93, [_Z30render_kernel_v1_shared_colorsPKaPKfPfiiiiiff_param_5];
	ld.param.u32 	%r94, [_Z30render_kernel_v1_shared_colorsPKaPKfPfiiiiiff_param_6];
	ld.param.u32 	%r95, [_Z30render_kernel_v1_shared_colorsPKaPKfPfiiiiiff_param_7];
	ld.param.f32 	%f59, [_Z30render_kernel_v1_shared_colorsPKaPKfPfiiiiiff_param_8];
	cvta.to.global.u64 	%rd1, %rd41;
	add.u64 	%rd2, %SPL, 0;
	mov.u32 	%r1, %tid.x;
	setp.gt.u32 	%p1, %r1, 38;
	@%p1 bra 	$L__BB0_3;
	cvt.u16.u32 	%rs3, %r1;
	mul.lo.s16 	%rs4, %rs3, 171;
	shr.u16 	%rs5, %rs4, 9;
	mul.lo.s16 	%rs6, %rs5, 3;
	sub.s16 	%rs7, %rs3, %rs6;
	cvt.u32.u16 	%r96, %rs5;
	mul.wide.u32 	%rd43, %r96, 12;
	mov.u64 	%rd44, BLOCK_COLORS_OPT;
	add.s64 	%rd45, %rd44, %rd43;
	cvt.u32.u16 	%r97, %rs7;
	and.b32  	%r98, %r97, 255;
	mul.wide.u32 	%rd46, %r98, 4;
	add.s64 	%rd47, %rd45, %rd46;
	ld.const.f32 	%f61, [%rd47];
	mul.wide.u16 	%r99, %rs5, 12;
	mov.u32 	%r100, _ZZ30render_kernel_v1_shared_colorsPKaPKfPfiiiiiffE8s_colors;
	add.s32 	%r101, %r100, %r99;
	and.b16  	%rs8, %rs7, 255;
	mul.wide.u16 	%r102, %rs8, 4;
	add.s32 	%r103, %r101, %r102;
	st.shared.f32 	[%r103], %f61;
	setp.gt.u32 	%p2, %r1, 2;
	@%p2 bra 	$L__BB0_3;
	mul.wide.u32 	%rd48, %r1, 4;
	mov.u64 	%rd49, SKY_COLOR_OPT;
	add.s64 	%rd50, %rd49, %rd48;
	ld.const.f32 	%f62, [%rd50];
	shl.b32 	%r104, %r1, 2;
	mov.u32 	%r105, _ZZ30render_kernel_v1_shared_colorsPKaPKfPfiiiiiffE5s_sky;
	add.s32 	%r106, %r105, %r104;
	st.shared.f32 	[%r106], %f62;
$L__BB0_3:
	bar.sync 	0;
	mov.u32 	%r107, %ctaid.x;
	mov.u32 	%r108, %ntid.x;
	mad.lo.s32 	%r2, %r107, %r108, %r1;
	mul.lo.s32 	%r109, %r93, %r91;
	mul.lo.s32 	%r110, %r109, %r94;
	setp.ge.s32 	%p3, %r2, %r110;
	@%p3 bra 	$L__BB0_63;
	mul.lo.s32 	%r111, %r94, %r93;
	div.s32 	%r3, %r2, %r111;
	mul.lo.s32 	%r112, %r3, %r111;
	sub.s32 	%r113, %r2, %r112;
	div.s32 	%r4, %r113, %r93;
	mul.lo.s32 	%r114, %r4, %r93;
	sub.s32 	%r5, %r113, %r114;
	mul.lo.s32 	%r115, %r3, 5;
	cvta.to.global.u64 	%rd51, %rd40;
	mul.wide.s32 	%rd52, %r115, 4;
	add.s64 	%rd53, %rd51, %rd52;
	ld.global.nc.f32 	%f1, [%rd53];
	ld.global.nc.f32 	%f2, [%rd53+4];
	ld.global.nc.f32 	%f3, [%rd53+8];
	ld.global.nc.f32 	%f4, [%rd53+12];
	ld.global.nc.f32 	%f5, [%rd53+16];
	mul.f32 	%f63, %f4, 0f3F22F983;
	cvt.rni.s32.f32 	%r254, %f63;
	cvt.rn.f32.s32 	%f64, %r254;
	fma.rn.f32 	%f65, %f64, 0fBFC90FDA, %f4;
	fma.rn.f32 	%f66, %f64, 0fB3A22168, %f65;
	fma.rn.f32 	%f228, %f64, 0fA7C234C5, %f66;
	abs.f32 	%f7, %f4;
	setp.ltu.f32 	%p4, %f7, 0f47CE4780;
	mov.u32 	%r250, %r254;
	mov.f32 	%f227, %f228;
	@%p4 bra 	$L__BB0_12;
	setp.neu.f32 	%p5, %f7, 0f7F800000;
	@%p5 bra 	$L__BB0_7;
	mov.f32 	%f69, 0f00000000;
	mul.rn.f32 	%f227, %f4, %f69;
	mov.b32 	%r250, 0;
	bra.uni 	$L__BB0_12;
$L__BB0_7:
	mov.b32 	%r7, %f4;
	mov.b64 	%rd103, 0;
	mov.b32 	%r247, 0;
	mov.u64 	%rd101, __cudart_i2opi_f;
	shl.b32 	%r118, %r7, 8;
	or.b32  	%r119, %r118, -2147483648;
	mov.u64 	%rd102, %rd2;
$L__BB0_8:
	.pragma "nounroll";
	ld.global.nc.u32 	%r117, [%rd101];
	mad.wide.u32 	%rd56, %r117, %r119, %rd103;
	shr.u64 	%rd103, %rd56, 32;
	st.local.u32 	[%rd102], %rd56;
	add.s32 	%r247, %r247, 1;
	add.s64 	%rd102, %rd102, 4;
	add.s64 	%rd101, %rd101, 4;
	setp.ne.s32 	%p6, %r247, 6;
	@%p6 bra 	$L__BB0_8;
	shr.u32 	%r120, %r7, 23;
	st.local.u32 	[%rd2+24], %rd103;
	and.b32  	%r10, %r120, 31;
	and.b32  	%r121, %r120, 224;
	add.s32 	%r122, %r121, -128;
	shr.u32 	%r123, %r122, 5;
	mul.wide.u32 	%rd57, %r123, 4;
	sub.s64 	%rd9, %rd2, %rd57;
	ld.local.u32 	%r248, [%rd9+24];
	ld.local.u32 	%r249, [%rd9+20];
	setp.eq.s32 	%p7, %r10, 0;
	@%p7 bra 	$L__BB0_11;
	shf.l.wrap.b32 	%r248, %r249, %r248, %r10;
	ld.local.u32 	%r124, [%rd9+16];
	shf.l.wrap.b32 	%r249, %r124, %r249, %r10;
$L__BB0_11:
	shr.u32 	%r125, %r248, 30;
	shf.l.wrap.b32 	%r126, %r249, %r248, 2;
	shl.b32 	%r127, %r249, 2;
	shr.u32 	%r128, %r126, 31;
	add.s32 	%r129, %r128, %r125;
	neg.s32 	%r130, %r129;
	setp.lt.s32 	%p8, %r7, 0;
	selp.b32 	%r250, %r130, %r129, %p8;
	xor.b32  	%r131, %r126, %r7;
	shr.s32 	%r132, %r126, 31;
	xor.b32  	%r133, %r132, %r126;
	xor.b32  	%r134, %r132, %r127;
	cvt.u64.u32 	%rd58, %r133;
	shl.b64 	%rd59, %rd58, 32;
	cvt.u64.u32 	%rd60, %r134;
	or.b64  	%rd61, %rd59, %rd60;
	cvt.rn.f64.s64 	%fd1, %rd61;
	mul.f64 	%fd2, %fd1, 0d3BF921FB54442D19;
	cvt.rn.f32.f64 	%f67, %fd2;
	neg.f32 	%f68, %f67;
	setp.lt.s32 	%p9, %r131, 0;
	selp.f32 	%f227, %f68, %f67, %p9;
$L__BB0_12:
	setp.ltu.f32 	%p10, %f7, 0f47CE4780;
	add.s32 	%r136, %r250, 1;
	mul.rn.f32 	%f70, %f227, %f227;
	and.b32  	%r137, %r250, 1;
	setp.eq.b32 	%p11, %r137, 1;
	selp.f32 	%f71, %f227, 0f3F800000, %p11;
	fma.rn.f32 	%f72, %f70, %f71, 0f00000000;
	fma.rn.f32 	%f73, %f70, 0f37CBAC00, 0fBAB607ED;
	selp.f32 	%f74, 0fB94D4153, %f73, %p11;
	selp.f32 	%f75, 0f3C0885E4, 0f3D2AAABB, %p11;
	fma.rn.f32 	%f76, %f74, %f70, %f75;
	selp.f32 	%f77, 0fBE2AAAA8, 0fBEFFFFFF, %p11;
	fma.rn.f32 	%f78, %f76, %f70, %f77;
	fma.rn.f32 	%f79, %f78, %f72, %f71;
	and.b32  	%r138, %r136, 2;
	setp.eq.s32 	%p12, %r138, 0;
	mov.f32 	%f80, 0f00000000;
	sub.f32 	%f81, %f80, %f79;
	selp.f32 	%f11, %f79, %f81, %p12;
	@%p10 bra 	$L__BB0_20;
	setp.neu.f32 	%p13, %f7, 0f7F800000;
	@%p13 bra 	$L__BB0_15;
	mov.f32 	%f84, 0f00000000;
	mul.rn.f32 	%f228, %f4, %f84;
	mov.b32 	%r254, 0;
	bra.uni 	$L__BB0_20;
$L__BB0_15:
	mov.b32 	%r19, %f4;
	shl.b32 	%r140, %r19, 8;
	or.b32  	%r20, %r140, -2147483648;
	mov.b64 	%rd106, 0;
	mov.b32 	%r251, 0;
	mov.u64 	%rd104, __cudart_i2opi_f;
	mov.u64 	%rd105, %rd2;
$L__BB0_16:
	.pragma "nounroll";
	ld.global.nc.u32 	%r141, [%rd104];
	mad.wide.u32 	%rd64, %r141, %r20, %rd106;
	shr.u64 	%rd106, %rd64, 32;
	st.local.u32 	[%rd105], %rd64;
	add.s32 	%r251, %r251, 1;
	add.s64 	%rd105, %rd105, 4;
	add.s64 	%rd104, %rd104, 4;
	setp.ne.s32 	%p14, %r251, 6;
	@%p14 bra 	$L__BB0_16;
	shr.u32 	%r142, %r19, 23;
	st.local.u32 	[%rd2+24], %rd106;
	and.b32  	%r23, %r142, 31;
	and.b32  	%r143, %r142, 224;
	add.s32 	%r144, %r143, -128;
	shr.u32 	%r145, %r144, 5;
	mul.wide.u32 	%rd65, %r145, 4;
	sub.s64 	%rd16, %rd2, %rd65;
	ld.local.u32 	%r252, [%rd16+24];
	ld.local.u32 	%r253, [%rd16+20];
	setp.eq.s32 	%p15, %r23, 0;
	@%p15 bra 	$L__BB0_19;
	shf.l.wrap.b32 	%r252, %r253, %r252, %r23;
	ld.local.u32 	%r146, [%rd16+16];
	shf.l.wrap.b32 	%r253, %r146, %r253, %r23;
$L__BB0_19:
	shr.u32 	%r147, %r252, 30;
	shf.l.wrap.b32 	%r148, %r253, %r252, 2;
	shl.b32 	%r149, %r253, 2;
	shr.u32 	%r150, %r148, 31;
	add.s32 	%r151, %r150, %r147;
	neg.s32 	%r152, %r151;
	setp.lt.s32 	%p16, %r19, 0;
	selp.b32 	%r254, %r152, %r151, %p16;
	xor.b32  	%r153, %r148, %r19;
	shr.s32 	%r154, %r148, 31;
	xor.b32  	%r155, %r154, %r148;
	xor.b32  	%r156, %r154, %r149;
	cvt.u64.u32 	%rd66, %r155;
	shl.b64 	%rd67, %rd66, 32;
	cvt.u64.u32 	%rd68, %r156;
	or.b64  	%rd69, %rd67, %rd68;
	cvt.rn.f64.s64 	%fd3, %rd69;
	mul.f64 	%fd4, %fd3, 0d3BF921FB54442D19;
	cvt.rn.f32.f64 	%f82, %fd4;
	neg.f32 	%f83, %f82;
	setp.lt.s32 	%p17, %r153, 0;
	selp.f32 	%f228, %f83, %f82, %p17;
$L__BB0_20:
	mul.rn.f32 	%f85, %f228, %f228;
	and.b32  	%r158, %r254, 1;
	setp.eq.b32 	%p18, %r158, 1;
	selp.f32 	%f86, 0f3F800000, %f228, %p18;
	fma.rn.f32 	%f87, %f85, %f86, 0f00000000;
	fma.rn.f32 	%f88, %f85, 0f37CBAC00, 0fBAB607ED;
	selp.f32 	%f89, %f88, 0fB94D4153, %p18;
	selp.f32 	%f90, 0f3D2AAABB, 0f3C0885E4, %p18;
	fma.rn.f32 	%f91, %f89, %f85, %f90;
	selp.f32 	%f92, 0fBEFFFFFF, 0fBE2AAAA8, %p18;
	fma.rn.f32 	%f93, %f91, %f85, %f92;
	fma.rn.f32 	%f94, %f93, %f87, %f86;
	and.b32  	%r159, %r254, 2;
	setp.eq.s32 	%p19, %r159, 0;
	mov.f32 	%f95, 0f00000000;
	sub.f32 	%f96, %f95, %f94;
	selp.f32 	%f15, %f94, %f96, %p19;
	mul.f32 	%f97, %f5, 0f3F22F983;
	cvt.rni.s32.f32 	%r262, %f97;
	cvt.rn.f32.s32 	%f98, %r262;
	fma.rn.f32 	%f99, %f98, 0fBFC90FDA, %f5;
	fma.rn.f32 	%f100, %f98, 0fB3A22168, %f99;
	fma.rn.f32 	%f230, %f98, 0fA7C234C5, %f100;
	abs.f32 	%f17, %f5;
	setp.ltu.f32 	%p20, %f17, 0f47CE4780;
	mov.u32 	%r258, %r262;
	mov.f32 	%f229, %f230;
	@%p20 bra 	$L__BB0_28;
	setp.neu.f32 	%p21, %f17, 0f7F800000;
	@%p21 bra 	$L__BB0_23;
	mov.f32 	%f103, 0f00000000;
	mul.rn.f32 	%f229, %f5, %f103;
	mov.b32 	%r258, 0;
	bra.uni 	$L__BB0_28;
$L__BB0_23:
	mov.b32 	%r33, %f5;
	mov.b64 	%rd109, 0;
	mov.b32 	%r255, 0;
	mov.u64 	%rd107, __cudart_i2opi_f;
	shl.b32 	%r162, %r33, 8;
	or.b32  	%r163, %r162, -2147483648;
	mov.u64 	%rd108, %rd2;
$L__BB0_24:
	.pragma "nounroll";
	ld.global.nc.u32 	%r161, [%rd107];
	mad.wide.u32 	%rd72, %r161, %r163, %rd109;
	shr.u64 	%rd109, %rd72, 32;
	st.local.u32 	[%rd108], %rd72;
	add.s32 	%r255, %r255, 1;
	add.s64 	%rd108, %rd108, 4;
	add.s64 	%rd107, %rd107, 4;
	setp.ne.s32 	%p22, %r255, 6;
	@%p22 bra 	$L__BB0_24;
	shr.u32 	%r164, %r33, 23;
	st.local.u32 	[%rd2+24], %rd109;
	and.b32  	%r36, %r164, 31;
	and.b32  	%r165, %r164, 224;
	add.s32 	%r166, %r165, -128;
	shr.u32 	%r167, %r166, 5;
	mul.wide.u32 	%rd73, %r167, 4;
	sub.s64 	%rd23, %rd2, %rd73;
	ld.local.u32 	%r256, [%rd23+24];
	ld.local.u32 	%r257, [%rd23+20];
	setp.eq.s32 	%p23, %r36, 0;
	@%p23 bra 	$L__BB0_27;
	shf.l.wrap.b32 	%r256, %r257, %r256, %r36;
	ld.local.u32 	%r168, [%rd23+16];
	shf.l.wrap.b32 	%r257, %r168, %r257, %r36;
$L__BB0_27:
	shr.u32 	%r169, %r256, 30;
	shf.l.wrap.b32 	%r170, %r257, %r256, 2;
	shl.b32 	%r171, %r257, 2;
	shr.u32 	%r172, %r170, 31;
	add.s32 	%r173, %r172, %r169;
	neg.s32 	%r174, %r173;
	setp.lt.s32 	%p24, %r33, 0;
	selp.b32 	%r258, %r174, %r173, %p24;
	xor.b32  	%r175, %r170, %r33;
	shr.s32 	%r176, %r170, 31;
	xor.b32  	%r177, %r176, %r170;
	xor.b32  	%r178, %r176, %r171;
	cvt.u64.u32 	%rd74, %r177;
	shl.b64 	%rd75, %rd74, 32;
	cvt.u64.u32 	%rd76, %r178;
	or.b64  	%rd77, %rd75, %rd76;
	cvt.rn.f64.s64 	%fd5, %rd77;
	mul.f64 	%fd6, %fd5, 0d3BF921FB54442D19;
	cvt.rn.f32.f64 	%f101, %fd6;
	neg.f32 	%f102, %f101;
	setp.lt.s32 	%p25, %r175, 0;
	selp.f32 	%f229, %f102, %f101, %p25;
$L__BB0_28:
	setp.ltu.f32 	%p26, %f17, 0f47CE4780;
	add.s32 	%r180, %r258, 1;
	mul.rn.f32 	%f104, %f229, %f229;
	and.b32  	%r181, %r258, 1;
	setp.eq.b32 	%p27, %r181, 1;
	selp.f32 	%f105, %f229, 0f3F800000, %p27;
	fma.rn.f32 	%f106, %f104, %f105, 0f00000000;
	fma.rn.f32 	%f107, %f104, 0f37CBAC00, 0fBAB607ED;
	selp.f32 	%f108, 0fB94D4153, %f107, %p27;
	selp.f32 	%f109, 0f3C0885E4, 0f3D2AAABB, %p27;
	fma.rn.f32 	%f110, %f108, %f104, %f109;
	selp.f32 	%f111, 0fBE2AAAA8, 0fBEFFFFFF, %p27;
	fma.rn.f32 	%f112, %f110, %f104, %f111;
	fma.rn.f32 	%f113, %f112, %f106, %f105;
	and.b32  	%r182, %r180, 2;
	setp.eq.s32 	%p28, %r182, 0;
	mov.f32 	%f114, 0f00000000;
	sub.f32 	%f115, %f114, %f113;
	selp.f32 	%f21, %f113, %f115, %p28;
	@%p26 bra 	$L__BB0_36;
	setp.neu.f32 	%p29, %f17, 0f7F800000;
	@%p29 bra 	$L__BB0_31;
	mov.f32 	%f118, 0f00000000;
	mul.rn.f32 	%f230, %f5, %f118;
	mov.b32 	%r262, 0;
	bra.uni 	$L__BB0_36;
$L__BB0_31:
	mov.b32 	%r45, %f5;
	mov.b64 	%rd112, 0;
	mov.b32 	%r259, 0;
	mov.u64 	%rd110, __cudart_i2opi_f;
	shl.b32 	%r185, %r45, 8;
	or.b32  	%r186, %r185, -2147483648;
	mov.u64 	%rd111, %rd2;
$L__BB0_32:
	.pragma "nounroll";
	ld.global.nc.u32 	%r184, [%rd110];
	mad.wide.u32 	%rd80, %r184, %r186, %rd112;
	shr.u64 	%rd112, %rd80, 32;
	st.local.u32 	[%rd111], %rd80;
	add.s32 	%r259, %r259, 1;
	add.s64 	%rd111, %rd111, 4;
	add.s64 	%rd110, %rd110, 4;
	setp.ne.s32 	%p30, %r259, 6;
	@%p30 bra 	$L__BB0_32;
	shr.u32 	%r187, %r45, 23;
	st.local.u32 	[%rd2+24], %rd112;
	and.b32  	%r48, %r187, 31;
	and.b32  	%r188, %r187, 224;
	add.s32 	%r189, %r188, -128;
	shr.u32 	%r190, %r189, 5;
	mul.wide.u32 	%rd81, %r190, 4;
	sub.s64 	%rd30, %rd2, %rd81;
	ld.local.u32 	%r260, [%rd30+24];
	ld.local.u32 	%r261, [%rd30+20];
	setp.eq.s32 	%p31, %r48, 0;
	@%p31 bra 	$L__BB0_35;
	shf.l.wrap.b32 	%r260, %r261, %r260, %r48;
	ld.local.u32 	%r191, [%rd30+16];
	shf.l.wrap.b32 	%r261, %r191, %r261, %r48;
$L__BB0_35:
	shr.u32 	%r192, %r260, 30;
	shf.l.wrap.b32 	%r193, %r261, %r260, 2;
	shl.b32 	%r194, %r261, 2;
	shr.u32 	%r195, %r193, 31;
	add.s32 	%r196, %r195, %r192;
	neg.s32 	%r197, %r196;
	setp.lt.s32 	%p32, %r45, 0;
	selp.b32 	%r262, %r197, %r196, %p32;
	xor.b32  	%r198, %r193, %r45;
	shr.s32 	%r199, %r193, 31;
	xor.b32  	%r200, %r199, %r193;
	xor.b32  	%r201, %r199, %r194;
	cvt.u64.u32 	%rd82, %r200;
	shl.b64 	%rd83, %rd82, 32;
	cvt.u64.u32 	%rd84, %r201;
	or.b64  	%rd85, %rd83, %rd84;
	cvt.rn.f64.s64 	%fd7, %rd85;
	mul.f64 	%fd8, %fd7, 0d3BF921FB54442D19;
	cvt.rn.f32.f64 	%f116, %fd8;
	neg.f32 	%f117, %f116;
	setp.lt.s32 	%p33, %r198, 0;
	selp.f32 	%f230, %f117, %f116, %p33;
$L__BB0_36:
	ld.param.f32 	%f226, [_Z30render_kernel_v1_shared_colorsPKaPKfPfiiiiiff_param_9];
	mul.rn.f32 	%f119, %f230, %f230;
	and.b32  	%r203, %r262, 1;
	setp.eq.b32 	%p34, %r203, 1;
	selp.f32 	%f120, 0f3F800000, %f230, %p34;
	fma.rn.f32 	%f121, %f119, %f120, 0f00000000;
	fma.rn.f32 	%f122, %f119, 0f37CBAC00, 0fBAB607ED;
	selp.f32 	%f123, %f122, 0fB94D4153, %p34;
	selp.f32 	%f124, 0f3D2AAABB, 0f3C0885E4, %p34;
	fma.rn.f32 	%f125, %f123, %f119, %f124;
	selp.f32 	%f126, 0fBEFFFFFF, 0fBE2AAAA8, %p34;
	fma.rn.f32 	%f127, %f125, %f119, %f126;
	fma.rn.f32 	%f128, %f127, %f121, %f120;
	and.b32  	%r204, %r262, 2;
	setp.eq.s32 	%p35, %r204, 0;
	mov.f32 	%f129, 0f00000000;
	sub.f32 	%f130, %f129, %f128;
	selp.f32 	%f25, %f128, %f130, %p35;
	mul.f32 	%f131, %f226, 0f40490FDB;
	div.rn.f32 	%f132, %f131, 0f43340000;
	mul.f32 	%f26, %f132, 0f3F000000;
	mul.f32 	%f133, %f26, 0f3F22F983;
	cvt.rni.s32.f32 	%r266, %f133;
	cvt.rn.f32.s32 	%f134, %r266;
	fma.rn.f32 	%f135, %f134, 0fBFC90FDA, %f26;
	fma.rn.f32 	%f136, %f134, 0fB3A22168, %f135;
	fma.rn.f32 	%f231, %f134, 0fA7C234C5, %f136;
	abs.f32 	%f28, %f26;
	setp.ltu.f32 	%p36, %f28, 0f47CE4780;
	@%p36 bra 	$L__BB0_44;
	setp.neu.f32 	%p37, %f28, 0f7F800000;
	@%p37 bra 	$L__BB0_39;
	mov.f32 	%f139, 0f00000000;
	mul.rn.f32 	%f231, %f26, %f139;
	mov.b32 	%r266, 0;
	bra.uni 	$L__BB0_44;
$L__BB0_39:
	mov.b32 	%r58, %f26;
	mov.b64 	%rd115, 0;
	mov.b32 	%r263, 0;
	mov.u64 	%rd113, __cudart_i2opi_f;
	shl.b32 	%r207, %r58, 8;
	or.b32  	%r208, %r207, -2147483648;
	mov.u64 	%rd114, %rd2;
$L__BB0_40:
	.pragma "nounroll";
	ld.global.nc.u32 	%r206, [%rd113];
	mad.wide.u32 	%rd88, %r206, %r208, %rd115;
	shr.u64 	%rd115, %rd88, 32;
	st.local.u32 	[%rd114], %rd88;
	add.s32 	%r263, %r263, 1;
	add.s64 	%rd114, %rd114, 4;
	add.s64 	%rd113, %rd113, 4;
	setp.ne.s32 	%p38, %r263, 6;
	@%p38 bra 	$L__BB0_40;
	shr.u32 	%r209, %r58, 23;
	st.local.u32 	[%rd2+24], %rd115;
	and.b32  	%r61, %r209, 31;
	and.b32  	%r210, %r209, 224;
	add.s32 	%r211, %r210, -128;
	shr.u32 	%r212, %r211, 5;
	mul.wide.u32 	%rd89, %r212, 4;
	sub.s64 	%rd37, %rd2, %rd89;
	ld.local.u32 	%r264, [%rd37+24];
	ld.local.u32 	%r265, [%rd37+20];
	setp.eq.s32 	%p39, %r61, 0;
	@%p39 bra 	$L__BB0_43;
	shf.l.wrap.b32 	%r264, %r265, %r264, %r61;
	ld.local.u32 	%r213, [%rd37+16];
	shf.l.wrap.b32 	%r265, %r213, %r265, %r61;
$L__BB0_43:
	shr.u32 	%r214, %r264, 30;
	shf.l.wrap.b32 	%r215, %r265, %r264, 2;
	shl.b32 	%r216, %r265, 2;
	shr.u32 	%r217, %r215, 31;
	add.s32 	%r218, %r217, %r214;
	neg.s32 	%r219, %r218;
	setp.lt.s32 	%p40, %r58, 0;
	selp.b32 	%r266, %r219, %r218, %p40;
	xor.b32  	%r220, %r215, %r58;
	shr.s32 	%r221, %r215, 31;
	xor.b32  	%r222, %r221, %r215;
	xor.b32  	%r223, %r221, %r216;
	cvt.u64.u32 	%rd90, %r222;
	shl.b64 	%rd91, %rd90, 32;
	cvt.u64.u32 	%rd92, %r223;
	or.b64  	%rd93, %rd91, %rd92;
	cvt.rn.f64.s64 	%fd9, %rd93;
	mul.f64 	%fd10, %fd9, 0d3BF921FB54442D19;
	cvt.rn.f32.f64 	%f137, %fd10;
	neg.f32 	%f138, %f137;
	setp.lt.s32 	%p41, %r220, 0;
	selp.f32 	%f231, %f138, %f137, %p41;
$L__BB0_44:
	cvt.rn.f32.s32 	%f141, %r93;
	cvt.rn.f32.s32 	%f142, %r94;
	add.f32 	%f32, %f2, 0f3FCCCCCD;
	mul.f32 	%f143, %f231, %f231;
	fma.rn.f32 	%f144, %f143, 0f3C190000, 0f3B560000;
	fma.rn.f32 	%f145, %f144, %f143, 0f3CC70000;
	fma.rn.f32 	%f146, %f145, %f143, 0f3D5B0000;
	fma.rn.f32 	%f147, %f146, %f143, 0f3E089438;
	fma.rn.f32 	%f148, %f147, %f143, 0f3EAAAA88;
	mul.rn.f32 	%f149, %f143, %f231;
	fma.rn.f32 	%f150, %f148, %f149, %f231;
	abs.f32 	%f151, %f231;
	setp.eq.f32 	%p42, %f151, 0f3A00B43C;
	selp.f32 	%f152, %f231, %f150, %p42;
	and.b32  	%r226, %r266, 1;
	setp.eq.b32 	%p43, %r226, 1;
	neg.f32 	%f153, %f152;
	rcp.approx.ftz.f32 	%f154, %f153;
	selp.f32 	%f155, %f154, %f152, %p43;
	cvt.rn.f32.s32 	%f156, %r5;
	add.f32 	%f157, %f156, 0f3F000000;
	add.f32 	%f158, %f157, %f157;
	div.rn.f32 	%f159, %f158, %f141;
	add.f32 	%f160, %f159, 0fBF800000;
	mul.f32 	%f161, %f160, %f155;
	div.rn.f32 	%f162, %f141, %f142;
	mul.f32 	%f163, %f162, %f161;
	cvt.rn.f32.s32 	%f164, %r4;
	add.f32 	%f165, %f164, 0f3F000000;
	add.f32 	%f166, %f165, %f165;
	div.rn.f32 	%f167, %f166, %f142;
	mov.f32 	%f168, 0f3F800000;
	sub.f32 	%f169, %f168, %f167;
	mul.f32 	%f170, %f169, %f155;
	mul.f32 	%f171, %f11, %f163;
	fma.rn.f32 	%f172, %f15, %f21, %f171;
	mul.f32 	%f173, %f25, %f15;
	mul.f32 	%f174, %f173, %f170;
	sub.f32 	%f175, %f172, %f174;
	fma.rn.f32 	%f176, %f21, %f170, %f25;
	mul.f32 	%f177, %f15, %f163;
	mul.f32 	%f178, %f11, %f21;
	sub.f32 	%f179, %f178, %f177;
	mul.f32 	%f180, %f25, %f11;
	mul.f32 	%f181, %f180, %f170;
	sub.f32 	%f182, %f179, %f181;
	mul.f32 	%f183, %f175, %f175;
	fma.rn.f32 	%f184, %f176, %f176, %f183;
	fma.rn.f32 	%f185, %f182, %f182, %f184;
	sqrt.rn.f32 	%f186, %f185;
	div.rn.f32 	%f33, %f175, %f186;
	div.rn.f32 	%f34, %f176, %f186;
	div.rn.f32 	%f35, %f182, %f186;
	mul.lo.s32 	%r70, %r92, %r92;
	cvt.rmi.f32.f32 	%f187, %f1;
	cvt.rzi.s32.f32 	%r272, %f187;
	cvt.rmi.f32.f32 	%f188, %f32;
	cvt.rzi.s32.f32 	%r273, %f188;
	cvt.rmi.f32.f32 	%f189, %f3;
	cvt.rzi.s32.f32 	%r274, %f189;
	setp.lt.s32 	%p44, %r95, 1;
	setp.leu.f32 	%p45, %f59, 0f00000000;
	mov.b16 	%rs9, 255;
	mov.b32 	%r275, -1;
	mov.f32 	%f239, 0f00000000;
	or.pred  	%p46, %p44, %p45;
	mov.u16 	%rs14, %rs9;
	@%p46 bra 	$L__BB0_54;
	ld.param.u64 	%rd100, [_Z30render_kernel_v1_shared_colorsPKaPKfPfiiiiiff_param_0];
	setp.ge.f32 	%p47, %f33, 0f00000000;
	setp.ge.f32 	%p48, %f35, 0f00000000;
	rcp.rn.f32 	%f191, %f33;
	setp.neu.f32 	%p49, %f33, 0f00000000;
	selp.f32 	%f192, %f191, 0f7149F2CA, %p49;
	rcp.rn.f32 	%f193, %f34;
	setp.neu.f32 	%p50, %f34, 0f00000000;
	selp.f32 	%f194, %f193, 0f7149F2CA, %p50;
	rcp.rn.f32 	%f195, %f35;
	setp.neu.f32 	%p51, %f35, 0f00000000;
	selp.f32 	%f196, %f195, 0f7149F2CA, %p51;
	cvta.to.global.u64 	%rd38, %rd100;
	selp.u32 	%r229, 1, 0, %p48;
	add.s32 	%r230, %r274, %r229;
	cvt.rn.f32.s32 	%f197, %r230;
	sub.f32 	%f198, %f197, %f3;
	mul.f32 	%f238, %f196, %f198;
	setp.ge.f32 	%p52, %f34, 0f00000000;
	selp.u32 	%r231, 1, 0, %p52;
	add.s32 	%r232, %r273, %r231;
	cvt.rn.f32.s32 	%f199, %r232;
	sub.f32 	%f200, %f199, %f32;
	mul.f32 	%f237, %f194, %f200;
	selp.u32 	%r233, 1, 0, %p47;
	add.s32 	%r234, %r272, %r233;
	cvt.rn.f32.s32 	%f201, %r234;
	sub.f32 	%f202, %f201, %f1;
	mul.f32 	%f236, %f192, %f202;
	abs.f32 	%f39, %f196;
	abs.f32 	%f40, %f194;
	abs.f32 	%f41, %f192;
	selp.b32 	%r74, 1, -1, %p48;
	selp.b32 	%r75, 1, -1, %p47;
	mov.f32 	%f239, 0f00000000;
	mov.b32 	%r275, -1;
	mov.b32 	%r267, 0;
$L__BB0_46:
	mov.f32 	%f45, %f236;
	mov.f32 	%f44, %f237;
	mov.f32 	%f43, %f238;
	setp.gt.s32 	%p53, %r272, -1;
	setp.lt.s32 	%p54, %r272, %r92;
	and.pred  	%p55, %p53, %p54;
	setp.gt.s32 	%p56, %r273, -1;
	setp.lt.s32 	%p57, %r273, %r92;
	and.pred  	%p58, %p56, %p57;
	and.pred  	%p59, %p55, %p58;
	setp.gt.s32 	%p60, %r274, -1;
	setp.lt.s32 	%p61, %r274, %r92;
	and.pred  	%p62, %p60, %p61;
	and.pred  	%p63, %p59, %p62;
	not.pred 	%p64, %p63;
	@%p64 bra 	$L__BB0_48;
	mad.lo.s32 	%r235, %r3, %r70, %r272;
	mad.lo.s32 	%r236, %r273, %r70, %r274;
	mad.lo.s32 	%r237, %r235, %r92, %r236;
	cvt.s64.s32 	%rd94, %r237;
	add.s64 	%rd95, %rd38, %rd94;
	ld.global.nc.u8 	%rs10, [%rd95];
	cvt.s16.s8 	%rs14, %rs10;
	setp.gt.s16 	%p65, %rs14, -1;
	@%p65 bra 	$L__BB0_54;
$L__BB0_48:
	setp.geu.f32 	%p66, %f45, %f44;
	setp.geu.f32 	%p67, %f45, %f43;
	or.pred  	%p68, %p66, %p67;
	@%p68 bra 	$L__BB0_50;
	add.f32 	%f236, %f41, %f45;
	add.s32 	%r272, %r272, %r75;
	mov.b32 	%r275, 0;
	mov.f32 	%f237, %f44;
	mov.f32 	%f238, %f43;
	mov.f32 	%f239, %f45;
	bra.uni 	$L__BB0_53;
$L__BB0_50:
	setp.geu.f32 	%p69, %f44, %f43;
	@%p69 bra 	$L__BB0_52;
	add.f32 	%f237, %f40, %f44;
	setp.ltu.f32 	%p70, %f34, 0f00000000;
	selp.b32 	%r240, -1, 1, %p70;
	add.s32 	%r273, %r273, %r240;
	mov.b32 	%r275, 1;
	mov.f32 	%f236, %f45;
	mov.f32 	%f238, %f43;
	mov.f32 	%f239, %f44;
	bra.uni 	$L__BB0_53;
$L__BB0_52:
	add.f32 	%f238, %f39, %f43;
	add.s32 	%r274, %r274, %r74;
	mov.b32 	%r275, 2;
	mov.f32 	%f236, %f45;
	mov.f32 	%f237, %f44;
	mov.f32 	%f239, %f43;
$L__BB0_53:
	add.s32 	%r267, %r267, 1;
	setp.lt.s32 	%p71, %r267, %r95;
	setp.lt.f32 	%p72, %f239, %f59;
	and.pred  	%p73, %p71, %p72;
	mov.u16 	%rs14, %rs9;
	@%p73 bra 	$L__BB0_46;
$L__BB0_54:
	mad.lo.s32 	%r242, %r3, %r94, %r4;
	mad.lo.s32 	%r243, %r242, %r93, %r5;
	mul.lo.s32 	%r90, %r243, 3;
	cvt.s16.s8 	%rs12, %rs14;
	setp.lt.s16 	%p74, %rs12, 0;
	@%p74 bra 	$L__BB0_62;
	and.b16  	%rs13, %rs14, 255;
	mul.wide.u16 	%r244, %rs13, 12;
	mov.u32 	%r245, _ZZ30render_kernel_v1_shared_colorsPKaPKfPfiiiiiffE8s_colors;
	add.s32 	%r246, %r245, %r244;
	ld.shared.f32 	%f54, [%r246];
	ld.shared.f32 	%f55, [%r246+4];
	ld.shared.f32 	%f56, [%r246+8];
	mov.f32 	%f241, 0f3F4CCCCD;
	setp.eq.s32 	%p75, %r275, 0;
	@%p75 bra 	$L__BB0_61;
	setp.eq.s32 	%p76, %r275, 2;
	@%p76 bra 	$L__BB0_60;
	setp.ne.s32 	%p77, %r275, 1;
	@%p77 bra 	$L__BB0_59;
	setp.ltu.f32 	%p78, %f34, 0f00000000;
	selp.f32 	%f241, 0f3F19999A, 0f3F800000, %p78;
	bra.uni 	$L__BB0_61;
$L__BB0_59:
	mov.f32 	%f241, 0f3F800000;
	bra.uni 	$L__BB0_61;
$L__BB0_60:
	mov.f32 	%f241, 0f3F666666;
$L__BB0_61:
	div.rn.f32 	%f209, %f239, %f59;
	min.f32 	%f210, %f209, 0f3F800000;
	mul.f32 	%f211, %f210, %f210;
	mul.f32 	%f212, %f54, %f241;
	mov.f32 	%f213, 0f3F800000;
	sub.f32 	%f214, %f213, %f211;
	ld.shared.f32 	%f215, [_ZZ30render_kernel_v1_shared_colorsPKaPKfPfiiiiiffE5s_sky];
	mul.f32 	%f216, %f211, %f215;
	fma.rn.f32 	%f217, %f214, %f212, %f216;
	mul.wide.s32 	%rd98, %r90, 4;
	add.s64 	%rd99, %rd1, %rd98;
	st.global.f32 	[%rd99], %f217;
	mul.f32 	%f218, %f55, %f241;
	ld.shared.f32 	%f219, [_ZZ30render_kernel_v1_shared_colorsPKaPKfPfiiiiiffE5s_sky+4];
	mul.f32 	%f220, %f211, %f219;
	fma.rn.f32 	%f221, %f214, %f218, %f220;
	st.global.f32 	[%rd99+4], %f221;
	mul.f32 	%f222, %f56, %f241;
	ld.shared.f32 	%f223, [_ZZ30render_kernel_v1_shared_colorsPKaPKfPfiiiiiffE5s_sky+8];
	mul.f32 	%f224, %f211, %f223;
	fma.rn.f32 	%f225, %f214, %f222, %f224;
	st.global.f32 	[%rd99+8], %f225;
	bra.uni 	$L__BB0_63;
$L__BB0_62:
	ld.shared.f32 	%f203, [_ZZ30render_kernel_v1_shared_colorsPKaPKfPfiiiiiffE5s_sky];
	mul.wide.s32 	%rd96, %r90, 4;
	add.s64 	%rd97, %rd1, %rd96;
	st.global.f32 	[%rd97], %f203;
	ld.shared.f32 	%f204, [_ZZ30render_kernel_v1_shared_colorsPKaPKfPfiiiiiffE5s_sky+4];
	st.global.f32 	[%rd97+4], %f204;
	ld.shared.f32 	%f205, [_ZZ30render_kernel_v1_shared_colorsPKaPKfPfiiiiiffE5s_sky+8];
	st.global.f32 	[%rd97+8], %f205;
$L__BB0_63:
	ret;

}
	// .globl	_Z20render_kernel_v2_ldgPKaPKfPfiiiiiff
.visible .entry _Z20render_kernel_v2_ldgPKaPKfPfiiiiiff(
	.param .u64 .ptr .align 1 _Z20render_kernel_v2_ldgPKaPKfPfiiiiiff_param_0,
	.param .u64 .ptr .align 1 _Z20render_kernel_v2_ldgPKaPKfPfiiiiiff_param_1,
	.param .u64 .ptr .align 1 _Z20render_kernel_v2_ldgPKaPKfPfiiiiiff_param_2,
	.param .u32 _Z20render_kernel_v2_ldgPKaPKfPfiiiiiff_param_3,
	.param .u32 _Z20render_kernel_v2_ldgPKaPKfPfiiiiiff_param_4,
	.param .u32 _Z20render_kernel_v2_ldgPKaPKfPfiiiiiff_param_5,
	.param .u32 _Z20render_kernel_v2_ldgPKaPKfPfiiiiiff_param_6,
	.param .u32 _Z20render_kernel_v2_ldgPKaPKfPfiiiiiff_param_7,
	.param .f32 _Z20render_kernel_v2_ldgPKaPKfPfiiiiiff_param_8,
	.param .f32 _Z20render_kernel_v2_ldgPKaPKfPfiiiiiff_param_9
)
{
	.local .align 4 .b8 	__local_depot1[28];
	.reg .b64 	%SP;
	.reg .b64 	%SPL;
	.reg .pred 	%p<77>;
	.reg .b16 	%rs<7>;
	.reg .b32 	%r<266>;
	.reg .b32 	%f<245>;
	.reg .b64 	%rd<113>;
	.reg .b64 	%fd<11>;

	mov.u64 	%SPL, __local_depot1;
	ld.param.u64 	%rd39, [_Z20render_kernel_v2_ldgPKaPKfPfiiiiiff_param_1];
	ld.param.u64 	%rd40, [_Z20render_kernel_v2_ldgPKaPKfPfiiiiiff_param_2];
	ld.param.u32 	%r94, [_Z20render_kernel_v2_ldgPKaPKfPfiiiiiff_param_3];
	ld.param.u32 	%r90, [_Z20render_kernel_v2_ldgPKaPKfPfiiiiiff_param_4];
	ld.param.u32 	%r91, [_Z20render_kernel_v2_ldgPKaPKfPfiiiiiff_param_5];
	ld.param.u32 	%r92, [_Z20render_kernel_v2_ldgPKaPKfPfiiiiiff_param_6];
	ld.param.u32 	%r93, [_Z20render_kernel_v2_ldgPKaPKfPfiiiiiff_param_7];
	ld.param.f32 	%f59, [_Z20render_kernel_v2_ldgPKaPKfPfiiiiiff_param_8];
	cvta.to.global.u64 	%rd1, %rd40;
	add.u64 	%rd2, %SPL, 0;
	mov.u32 	%r95, %ctaid.x;
	mov.u32 	%r96, %ntid.x;
	mov.u32 	%r97, %tid.x;
	mad.lo.s32 	%r1, %r95, %r96, %r97;
	mul.lo.s32 	%r98, %r91, %r94;
	mul.lo.s32 	%r99, %r98, %r92;
	setp.ge.s32 	%p1, %r1, %r99;
	@%p1 bra 	$L__BB1_60;
	mul.lo.s32 	%r100, %r92, %r91;
	div.s32 	%r2, %r1, %r100;
	mul.lo.s32 	%r101, %r2, %r100;
	sub.s32 	%r102, %r1, %r101;
	div.s32 	%r3, %r102, %r91;
	mul.lo.s32 	%r103, %r3, %r91;
	sub.s32 	%r4, %r102, %r103;
	mul.lo.s32 	%r104, %r2, 5;
	mul.wide.s32 	%rd47, %r104, 4;
	add.s64 	%rd42, %rd39, %rd47;
	// begin inline asm
	ld.global.nc.f32 %f61, [%rd42];
	// end inline asm
	add.s64 	%rd43, %rd42, 4;
	// begin inline asm
	ld.global.nc.f32 %f62, [%rd43];
	// end inline asm
	add.s64 	%rd44, %rd42, 8;
	// begin inline asm
	ld.global.nc.f32 %f63, [%rd44];
	// end inline asm
	add.s64 	%rd45, %rd42, 12;
	// begin inline asm
	ld.global.nc.f32 %f64, [%rd45];
	// end inline asm
	add.s64 	%rd46, %rd42, 16;
	// begin inline asm
	ld.global.nc.f32 %f65, [%rd46];
	// end inline asm
	mul.f32 	%f66, %f64, 0f3F22F983;
	cvt.rni.s32.f32 	%r243, %f66;
	cvt.rn.f32.s32 	%f67, %r243;
	fma.rn.f32 	%f68, %f67, 0fBFC90FDA, %f64;
	fma.rn.f32 	%f69, %f67, 0fB3A22168, %f68;
	fma.rn.f32 	%f231, %f67, 0fA7C234C5, %f69;
	abs.f32 	%f7, %f64;
	setp.ltu.f32 	%p2, %f7, 0f47CE4780;
	mov.u32 	%r239, %r243;
	mov.f32 	%f230, %f231;
	@%p2 bra 	$L__BB1_9;
	setp.neu.f32 	%p3, %f7, 0f7F800000;
	@%p3 bra 	$L__BB1_4;
	mov.f32 	%f72, 0f00000000;
	mul.rn.f32 	%f230, %f64, %f72;
	mov.b32 	%r239, 0;
	bra.uni 	$L__BB1_9;
$L__BB1_4:
	mov.b32 	%r6, %f64;
	mov.b64 	%rd100, 0;
	mov.b32 	%r236, 0;
	mov.u64 	%rd98, __cudart_i2opi_f;
	shl.b32 	%r107, %r6, 8;
	or.b32  	%r108, %r107, -2147483648;
	mov.u64 	%rd99, %rd2;
$L__BB1_5:
	.pragma "nounroll";
	ld.global.nc.u32 	%r106, [%rd98];
	mad.wide.u32 	%rd50, %r106, %r108, %rd100;
	shr.u64 	%rd100, %rd50, 32;
	st.local.u32 	[%rd99], %rd50;
	add.s32 	%r236, %r236, 1;
	add.s64 	%rd99, %rd99, 4;
	add.s64 	%rd98, %rd98, 4;
	setp.ne.s32 	%p4, %r236, 6;
	@%p4 bra 	$L__BB1_5;
	shr.u32 	%r109, %r6, 23;
	st.local.u32 	[%rd2+24], %rd100;
	and.b32  	%r9, %r109, 31;
	and.b32  	%r110, %r109, 224;
	add.s32 	%r111, %r110, -128;
	shr.u32 	%r112, %r111, 5;
	mul.wide.u32 	%rd51, %r112, 4;
	sub.s64 	%rd9, %rd2, %rd51;
	ld.local.u32 	%r237, [%rd9+24];
	ld.local.u32 	%r238, [%rd9+20];
	setp.eq.s32 	%p5, %r9, 0;
	@%p5 bra 	$L__BB1_8;
	shf.l.wrap.b32 	%r237, %r238, %r237, %r9;
	ld.local.u32 	%r113, [%rd9+16];
	shf.l.wrap.b32 	%r238, %r113, %r238, %r9;
$L__BB1_8:
	shr.u32 	%r114, %r237, 30;
	shf.l.wrap.b32 	%r115, %r238, %r237, 2;
	shl.b32 	%r116, %r238, 2;
	shr.u32 	%r117, %r115, 31;
	add.s32 	%r118, %r117, %r114;
	neg.s32 	%r119, %r118;
	setp.lt.s32 	%p6, %r6, 0;
	selp.b32 	%r239, %r119, %r118, %p6;
	xor.b32  	%r120, %r115, %r6;
	shr.s32 	%r121, %r115, 31;
	xor.b32  	%r122, %r121, %r115;
	xor.b32  	%r123, %r121, %r116;
	cvt.u64.u32 	%rd52, %r122;
	shl.b64 	%rd53, %rd52, 32;
	cvt.u64.u32 	%rd54, %r123;
	or.b64  	%rd55, %rd53, %rd54;
	cvt.rn.f64.s64 	%fd1, %rd55;
	mul.f64 	%fd2, %fd1, 0d3BF921FB54442D19;
	cvt.rn.f32.f64 	%f70, %fd2;
	neg.f32 	%f71, %f70;
	setp.lt.s32 	%p7, %r120, 0;
	selp.f32 	%f230, %f71, %f70, %p7;
$L__BB1_9:
	setp.ltu.f32 	%p8, %f7, 0f47CE4780;
	add.s32 	%r125, %r239, 1;
	mul.rn.f32 	%f73, %f230, %f230;
	and.b32  	%r126, %r239, 1;
	setp.eq.b32 	%p9, %r126, 1;
	selp.f32 	%f74, %f230, 0f3F800000, %p9;
	fma.rn.f32 	%f75, %f73, %f74, 0f00000000;
	fma.rn.f32 	%f76, %f73, 0f37CBAC00, 0fBAB607ED;
	selp.f32 	%f77, 0fB94D4153, %f76, %p9;
	selp.f32 	%f78, 0f3C0885E4, 0f3D2AAABB, %p9;
	fma.rn.f32 	%f79, %f77, %f73, %f78;
	selp.f32 	%f80, 0fBE2AAAA8, 0fBEFFFFFF, %p9;
	fma.rn.f32 	%f81, %f79, %f73, %f80;
	fma.rn.f32 	%f82, %f81, %f75, %f74;
	and.b32  	%r127, %r125, 2;
	setp.eq.s32 	%p10, %r127, 0;
	mov.f32 	%f83, 0f00000000;
	sub.f32 	%f84, %f83, %f82;
	selp.f32 	%f11, %f82, %f84, %p10;
	@%p8 bra 	$L__BB1_17;
	setp.neu.f32 	%p11, %f7, 0f7F800000;
	@%p11 bra 	$L__BB1_12;
	mov.f32 	%f87, 0f00000000;
	mul.rn.f32 	%f231, %f64, %f87;
	mov.b32 	%r243, 0;
	bra.uni 	$L__BB1_17;
$L__BB1_12:
	mov.b32 	%r18, %f64;
	shl.b32 	%r129, %r18, 8;
	or.b32  	%r19, %r129, -2147483648;
	mov.b64 	%rd103, 0;
	mov.b32 	%r240, 0;
	mov.u64 	%rd101, __cudart_i2opi_f;
	mov.u64 	%rd102, %rd2;
$L__BB1_13:
	.pragma "nounroll";
	ld.global.nc.u32 	%r130, [%rd101];
	mad.wide.u32 	%rd58, %r130, %r19, %rd103;
	shr.u64 	%rd103, %rd58, 32;
	st.local.u32 	[%rd102], %rd58;
	add.s32 	%r240, %r240, 1;
	add.s64 	%rd102, %rd102, 4;
	add.s64 	%rd101, %rd101, 4;
	setp.ne.s32 	%p12, %r240, 6;
	@%p12 bra 	$L__BB1_13;
	shr.u32 	%r131, %r18, 23;
	st.local.u32 	[%rd2+24], %rd103;
	and.b32  	%r22, %r131, 31;
	and.b32  	%r132, %r131, 224;
	add.s32 	%r133, %r132, -128;
	shr.u32 	%r134, %r133, 5;
	mul.wide.u32 	%rd59, %r134, 4;
	sub.s64 	%rd16, %rd2, %rd59;
	ld.local.u32 	%r241, [%rd16+24];
	ld.local.u32 	%r242, [%rd16+20];
	setp.eq.s32 	%p13, %r22, 0;
	@%p13 bra 	$L__BB1_16;
	shf.l.wrap.b32 	%r241, %r242, %r241, %r22;
	ld.local.u32 	%r135, [%rd16+16];
	shf.l.wrap.b32 	%r242, %r135, %r242, %r22;
$L__BB1_16:
	shr.u32 	%r136, %r241, 30;
	shf.l.wrap.b32 	%r137, %r242, %r241, 2;
	shl.b32 	%r138, %r242, 2;
	shr.u32 	%r139, %r137, 31;
	add.s32 	%r140, %r139, %r136;
	neg.s32 	%r141, %r140;
	setp.lt.s32 	%p14, %r18, 0;
	selp.b32 	%r243, %r141, %r140, %p14;
	xor.b32  	%r142, %r137, %r18;
	shr.s32 	%r143, %r137, 31;
	xor.b32  	%r144, %r143, %r137;
	xor.b32  	%r145, %r143, %r138;
	cvt.u64.u32 	%rd60, %r144;
	shl.b64 	%rd61, %rd60, 32;
	cvt.u64.u32 	%rd62, %r145;
	or.b64  	%rd63, %rd61, %rd62;
	cvt.rn.f64.s64 	%fd3, %rd63;
	mul.f64 	%fd4, %fd3, 0d3BF921FB54442D19;
	cvt.rn.f32.f64 	%f85, %fd4;
	neg.f32 	%f86, %f85;
	setp.lt.s32 	%p15, %r142, 0;
	selp.f32 	%f231, %f86, %f85, %p15;
$L__BB1_17:
	mul.rn.f32 	%f88, %f231, %f231;
	and.b32  	%r147, %r243, 1;
	setp.eq.b32 	%p16, %r147, 1;
	selp.f32 	%f89, 0f3F800000, %f231, %p16;
	fma.rn.f32 	%f90, %f88, %f89, 0f00000000;
	fma.rn.f32 	%f91, %f88, 0f37CBAC00, 0fBAB607ED;
	selp.f32 	%f92, %f91, 0fB94D4153, %p16;
	selp.f32 	%f93, 0f3D2AAABB, 0f3C0885E4, %p16;
	fma.rn.f32 	%f94, %f92, %f88, %f93;
	selp.f32 	%f95, 0fBEFFFFFF, 0fBE2AAAA8, %p16;
	fma.rn.f32 	%f96, %f94, %f88, %f95;
	fma.rn.f32 	%f97, %f96, %f90, %f89;
	and.b32  	%r148, %r243, 2;
	setp.eq.s32 	%p17, %r148, 0;
	mov.f32 	%f98, 0f00000000;
	sub.f32 	%f99, %f98, %f97;
	selp.f32 	%f15, %f97, %f99, %p17;
	mul.f32 	%f100, %f65, 0f3F22F983;
	cvt.rni.s32.f32 	%r251, %f100;
	cvt.rn.f32.s32 	%f101, %r251;
	fma.rn.f32 	%f102, %f101, 0fBFC90FDA, %f65;
	fma.rn.f32 	%f103, %f101, 0fB3A22168, %f102;
	fma.rn.f32 	%f233, %f101, 0fA7C234C5, %f103;
	abs.f32 	%f17, %f65;
	setp.ltu.f32 	%p18, %f17, 0f47CE4780;
	mov.u32 	%r247, %r251;
	mov.f32 	%f232, %f233;
	@%p18 bra 	$L__BB1_25;
	setp.neu.f32 	%p19, %f17, 0f7F800000;
	@%p19 bra 	$L__BB1_20;
	mov.f32 	%f106, 0f00000000;
	mul.rn.f32 	%f232, %f65, %f106;
	mov.b32 	%r247, 0;
	bra.uni 	$L__BB1_25;
$L__BB1_20:
	mov.b32 	%r32, %f65;
	mov.b64 	%rd106, 0;
	mov.b32 	%r244, 0;
	mov.u64 	%rd104, __cudart_i2opi_f;
	shl.b32 	%r151, %r32, 8;
	or.b32  	%r152, %r151, -2147483648;
	mov.u64 	%rd105, %rd2;
$L__BB1_21:
	.pragma "nounroll";
	ld.global.nc.u32 	%r150, [%rd104];
	mad.wide.u32 	%rd66, %r150, %r152, %rd106;
	shr.u64 	%rd106, %rd66, 32;
	st.local.u32 	[%rd105], %rd66;
	add.s32 	%r244, %r244, 1;
	add.s64 	%rd105, %rd105, 4;
	add.s64 	%rd104, %rd104, 4;
	setp.ne.s32 	%p20, %r244, 6;
	@%p20 bra 	$L__BB1_21;
	shr.u32 	%r153, %r32, 23;
	st.local.u32 	[%rd2+24], %rd106;
	and.b32  	%r35, %r153, 31;
	and.b32  	%r154, %r153, 224;
	add.s32 	%r155, %r154, -128;
	shr.u32 	%r156, %r155, 5;
	mul.wide.u32 	%rd67, %r156, 4;
	sub.s64 	%rd23, %rd2, %rd67;
	ld.local.u32 	%r245, [%rd23+24];
	ld.local.u32 	%r246, [%rd23+20];
	setp.eq.s32 	%p21, %r35, 0;
	@%p21 bra 	$L__BB1_24;
	shf.l.wrap.b32 	%r245, %r246, %r245, %r35;
	ld.local.u32 	%r157, [%rd23+16];
	shf.l.wrap.b32 	%r246, %r157, %r246, %r35;
$L__BB1_24:
	shr.u32 	%r158, %r245, 30;
	shf.l.wrap.b32 	%r159, %r246, %r245, 2;
	shl.b32 	%r160, %r246, 2;
	shr.u32 	%r161, %r159, 31;
	add.s32 	%r162, %r161, %r158;
	neg.s32 	%r163, %r162;
	setp.lt.s32 	%p22, %r32, 0;
	selp.b32 	%r247, %r163, %r162, %p22;
	xor.b32  	%r164, %r159, %r32;
	shr.s32 	%r165, %r159, 31;
	xor.b32  	%r166, %r165, %r159;
	xor.b32  	%r167, %r165, %r160;
	cvt.u64.u32 	%rd68, %r166;
	shl.b64 	%rd69, %rd68, 32;
	cvt.u64.u32 	%rd70, %r167;
	or.b64  	%rd71, %rd69, %rd70;
	cvt.rn.f64.s64 	%fd5, %rd71;
	mul.f64 	%fd6, %fd5, 0d3BF921FB54442D19;
	cvt.rn.f32.f64 	%f104, %fd6;
	neg.f32 	%f105, %f104;
	setp.lt.s32 	%p23, %r164, 0;
	selp.f32 	%f232, %f105, %f104, %p23;
$L__BB1_25:
	setp.ltu.f32 	%p24, %f17, 0f47CE4780;
	add.s32 	%r169, %r247, 1;
	mul.rn.f32 	%f107, %f232, %f232;
	and.b32  	%r170, %r247, 1;
	setp.eq.b32 	%p25, %r170, 1;
	selp.f32 	%f108, %f232, 0f3F800000, %p25;
	fma.rn.f32 	%f109, %f107, %f108, 0f00000000;
	fma.rn.f32 	%f110, %f107, 0f37CBAC00, 0fBAB607ED;
	selp.f32 	%f111, 0fB94D4153, %f110, %p25;
	selp.f32 	%f112, 0f3C0885E4, 0f3D2AAABB, %p25;
	fma.rn.f32 	%f113, %f111, %f107, %f112;
	selp.f32 	%f114, 0fBE2AAAA8, 0fBEFFFFFF, %p25;
	fma.rn.f32 	%f115, %f113, %f107, %f114;
	fma.rn.f32 	%f116, %f115, %f109, %f108;
	and.b32  	%r171, %r169, 2;
	setp.eq.s32 	%p26, %r171, 0;
	mov.f32 	%f117, 0f00000000;
	sub.f32 	%f118, %f117, %f116;
	selp.f32 	%f21, %f116, %f118, %p26;
	@%p24 bra 	$L__BB1_33;
	setp.neu.f32 	%p27, %f17, 0f7F800000;
	@%p27 bra 	$L__BB1_28;
	mov.f32 	%f121, 0f00000000;
	mul.rn.f32 	%f233, %f65, %f121;
	mov.b32 	%r251, 0;
	bra.uni 	$L__BB1_33;
$L__BB1_28:
	mov.b32 	%r44, %f65;
	mov.b64 	%rd109, 0;
	mov.b32 	%r248, 0;
	mov.u64 	%rd107, __cudart_i2opi_f;
	shl.b32 	%r174, %r44, 8;
	or.b32  	%r175, %r174, -2147483648;
	mov.u64 	%rd108, %rd2;
$L__BB1_29:
	.pragma "nounroll";
	ld.global.nc.u32 	%r173, [%rd107];
	mad.wide.u32 	%rd74, %r173, %r175, %rd109;
	shr.u64 	%rd109, %rd74, 32;
	st.local.u32 	[%rd108], %rd74;
	add.s32 	%r248, %r248, 1;
	add.s64 	%rd108, %rd108, 4;
	add.s64 	%rd107, %rd107, 4;
	setp.ne.s32 	%p28, %r248, 6;
	@%p28 bra 	$L__BB1_29;
	shr.u32 	%r176, %r44, 23;
	st.local.u32 	[%rd2+24], %rd109;
	and.b32  	%r47, %r176, 31;
	and.b32  	%r177, %r176, 224;
	add.s32 	%r178, %r177, -128;
	shr.u32 	%r179, %r178, 5;
	mul.wide.u32 	%rd75, %r179, 4;
	sub.s64 	%rd30, %rd2, %rd75;
	ld.local.u32 	%r249, [%rd30+24];
	ld.local.u32 	%r250, [%rd30+20];
	setp.eq.s32 	%p29, %r47, 0;
	@%p29 bra 	$L__BB1_32;
	shf.l.wrap.b32 	%r249, %r250, %r249, %r47;
	ld.local.u32 	%r180, [%rd30+16];
	shf.l.wrap.b32 	%r250, %r180, %r250, %r47;
$L__BB1_32:
	shr.u32 	%r181, %r249, 30;
	shf.l.wrap.b32 	%r182, %r250, %r249, 2;
	shl.b32 	%r183, %r250, 2;
	shr.u32 	%r184, %r182, 31;
	add.s32 	%r185, %r184, %r181;
	neg.s32 	%r186, %r185;
	setp.lt.s32 	%p30, %r44, 0;
	selp.b32 	%r251, %r186, %r185, %p30;
	xor.b32  	%r187, %r182, %r44;
	shr.s32 	%r188, %r182, 31;
	xor.b32  	%r189, %r188, %r182;
	xor.b32  	%r190, %r188, %r183;
	cvt.u64.u32 	%rd76, %r189;
	shl.b64 	%rd77, %rd76, 32;
	cvt.u64.u32 	%rd78, %r190;
	or.b64  	%rd79, %rd77, %rd78;
	cvt.rn.f64.s64 	%fd7, %rd79;
	mul.f64 	%fd8, %fd7, 0d3BF921FB54442D19;
	cvt.rn.f32.f64 	%f119, %fd8;
	neg.f32 	%f120, %f119;
	setp.lt.s32 	%p31, %r187, 0;
	selp.f32 	%f233, %f120, %f119, %p31;
$L__BB1_33:
	ld.param.f32 	%f229, [_Z20render_kernel_v2_ldgPKaPKfPfiiiiiff_param_9];
	mul.rn.f32 	%f122, %f233, %f233;
	and.b32  	%r192, %r251, 1;
	setp.eq.b32 	%p32, %r192, 1;
	selp.f32 	%f123, 0f3F800000, %f233, %p32;
	fma.rn.f32 	%f124, %f122, %f123, 0f00000000;
	fma.rn.f32 	%f125, %f122, 0f37CBAC00, 0fBAB607ED;
	selp.f32 	%f126, %f125, 0fB94D4153, %p32;
	selp.f32 	%f127, 0f3D2AAABB, 0f3C0885E4, %p32;
	fma.rn.f32 	%f128, %f126, %f122, %f127;
	selp.f32 	%f129, 0fBEFFFFFF, 0fBE2AAAA8, %p32;
	fma.rn.f32 	%f130, %f128, %f122, %f129;
	fma.rn.f32 	%f131, %f130, %f124, %f123;
	and.b32  	%r193, %r251, 2;
	setp.eq.s32 	%p33, %r193, 0;
	mov.f32 	%f132, 0f00000000;
	sub.f32 	%f133, %f132, %f131;
	selp.f32 	%f25, %f131, %f133, %p33;
	mul.f32 	%f134, %f229, 0f40490FDB;
	div.rn.f32 	%f135, %f134, 0f43340000;
	mul.f32 	%f26, %f135, 0f3F000000;
	mul.f32 	%f136, %f26, 0f3F22F983;
	cvt.rni.s32.f32 	%r255, %f136;
	cvt.rn.f32.s32 	%f137, %r255;
	fma.rn.f32 	%f138, %f137, 0fBFC90FDA, %f26;
	fma.rn.f32 	%f139, %f137, 0fB3A22168, %f138;
	fma.rn.f32 	%f234, %f137, 0fA7C234C5, %f139;
	abs.f32 	%f28, %f26;
	setp.ltu.f32 	%p34, %f28, 0f47CE4780;
	@%p34 bra 	$L__BB1_41;
	setp.neu.f32 	%p35, %f28, 0f7F800000;
	@%p35 bra 	$L__BB1_36;
	mov.f32 	%f142, 0f00000000;
	mul.rn.f32 	%f234, %f26, %f142;
	mov.b32 	%r255, 0;
	bra.uni 	$L__BB1_41;
$L__BB1_36:
	mov.b32 	%r57, %f26;
	mov.b64 	%rd112, 0;
	mov.b32 	%r252, 0;
	mov.u64 	%rd110, __cudart_i2opi_f;
	shl.b32 	%r196, %r57, 8;
	or.b32  	%r197, %r196, -2147483648;
	mov.u64 	%rd111, %rd2;
$L__BB1_37:
	.pragma "nounroll";
	ld.global.nc.u32 	%r195, [%rd110];
	mad.wide.u32 	%rd82, %r195, %r197, %rd112;
	shr.u64 	%rd112, %rd82, 32;
	st.local.u32 	[%rd111], %rd82;
	add.s32 	%r252, %r252, 1;
	add.s64 	%rd111, %rd111, 4;
	add.s64 	%rd110, %rd110, 4;
	setp.ne.s32 	%p36, %r252, 6;
	@%p36 bra 	$L__BB1_37;
	shr.u32 	%r198, %r57, 23;
	st.local.u32 	[%rd2+24], %rd112;
	and.b32  	%r60, %r198, 31;
	and.b32  	%r199, %r198, 224;
	add.s32 	%r200, %r199, -128;
	shr.u32 	%r201, %r200, 5;
	mul.wide.u32 	%rd83, %r201, 4;
	sub.s64 	%rd37, %rd2, %rd83;
	ld.local.u32 	%r253, [%rd37+24];
	ld.local.u32 	%r254, [%rd37+20];
	setp.eq.s32 	%p37, %r60, 0;
	@%p37 bra 	$L__BB1_40;
	shf.l.wrap.b32 	%r253, %r254, %r253, %r60;
	ld.local.u32 	%r202, [%rd37+16];
	shf.l.wrap.b32 	%r254, %r202, %r254, %r60;
$L__BB1_40:
	shr.u32 	%r203, %r253, 30;
	shf.l.wrap.b32 	%r204, %r254, %r253, 2;
	shl.b32 	%r205, %r254, 2;
	shr.u32 	%r206, %r204, 31;
	add.s32 	%r207, %r206, %r203;
	neg.s32 	%r208, %r207;
	setp.lt.s32 	%p38, %r57, 0;
	selp.b32 	%r255, %r208, %r207, %p38;
	xor.b32  	%r209, %r204, %r57;
	shr.s32 	%r210, %r204, 31;
	xor.b32  	%r211, %r210, %r204;
	xor.b32  	%r212, %r210, %r205;
	cvt.u64.u32 	%rd84, %r211;
	shl.b64 	%rd85, %rd84, 32;
	cvt.u64.u32 	%rd86, %r212;
	or.b64  	%rd87, %rd85, %rd86;
	cvt.rn.f64.s64 	%fd9, %rd87;
	mul.f64 	%fd10, %fd9, 0d3BF921FB54442D19;
	cvt.rn.f32.f64 	%f140, %fd10;
	neg.f32 	%f141, %f140;
	setp.lt.s32 	%p39, %r209, 0;
	selp.f32 	%f234, %f141, %f140, %p39;
$L__BB1_41:
	cvt.rn.f32.s32 	%f144, %r91;
	cvt.rn.f32.s32 	%f145, %r92;
	add.f32 	%f32, %f62, 0f3FCCCCCD;
	mul.f32 	%f146, %f234, %f234;
	fma.rn.f32 	%f147, %f146, 0f3C190000, 0f3B560000;
	fma.rn.f32 	%f148, %f147, %f146, 0f3CC70000;
	fma.rn.f32 	%f149, %f148, %f146, 0f3D5B0000;
	fma.rn.f32 	%f150, %f149, %f146, 0f3E089438;
	fma.rn.f32 	%f151, %f150, %f146, 0f3EAAAA88;
	mul.rn.f32 	%f152, %f146, %f234;
	fma.rn.f32 	%f153, %f151, %f152, %f234;
	abs.f32 	%f154, %f234;
	setp.eq.f32 	%p40, %f154, 0f3A00B43C;
	selp.f32 	%f155, %f234, %f153, %p40;
	and.b32  	%r215, %r255, 1;
	setp.eq.b32 	%p41, %r215, 1;
	neg.f32 	%f156, %f155;
	rcp.approx.ftz.f32 	%f157, %f156;
	selp.f32 	%f158, %f157, %f155, %p41;
	cvt.rn.f32.s32 	%f159, %r4;
	add.f32 	%f160, %f159, 0f3F000000;
	add.f32 	%f161, %f160, %f160;
	div.rn.f32 	%f162, %f161, %f144;
	add.f32 	%f163, %f162, 0fBF800000;
	mul.f32 	%f164, %f163, %f158;
	div.rn.f32 	%f165, %f144, %f145;
	mul.f32 	%f166, %f165, %f164;
	cvt.rn.f32.s32 	%f167, %r3;
	add.f32 	%f168, %f167, 0f3F000000;
	add.f32 	%f169, %f168, %f168;
	div.rn.f32 	%f170, %f169, %f145;
	mov.f32 	%f171, 0f3F800000;
	sub.f32 	%f172, %f171, %f170;
	mul.f32 	%f173, %f172, %f158;
	mul.f32 	%f174, %f11, %f166;
	fma.rn.f32 	%f175, %f15, %f21, %f174;
	mul.f32 	%f176, %f25, %f15;
	mul.f32 	%f177, %f176, %f173;
	sub.f32 	%f178, %f175, %f177;
	fma.rn.f32 	%f179, %f21, %f173, %f25;
	mul.f32 	%f180, %f15, %f166;
	mul.f32 	%f181, %f11, %f21;
	sub.f32 	%f182, %f181, %f180;
	mul.f32 	%f183, %f25, %f11;
	mul.f32 	%f184, %f183, %f173;
	sub.f32 	%f185, %f182, %f184;
	mul.f32 	%f186, %f178, %f178;
	fma.rn.f32 	%f187, %f179, %f179, %f186;
	fma.rn.f32 	%f188, %f185, %f185, %f187;
	sqrt.rn.f32 	%f189, %f188;
	div.rn.f32 	%f33, %f178, %f189;
	div.rn.f32 	%f34, %f179, %f189;
	div.rn.f32 	%f35, %f185, %f189;
	mul.lo.s32 	%r69, %r90, %r90;
	cvt.rmi.f32.f32 	%f190, %f61;
	cvt.rzi.s32.f32 	%r261, %f190;
	cvt.rmi.f32.f32 	%f191, %f32;
	cvt.rzi.s32.f32 	%r262, %f191;
	cvt.rmi.f32.f32 	%f192, %f63;
	cvt.rzi.s32.f32 	%r263, %f192;
	setp.lt.s32 	%p42, %r93, 1;
	setp.leu.f32 	%p43, %f59, 0f00000000;
	mov.b16 	%rs3, 255;
	mov.b32 	%r264, -1;
	mov.f32 	%f242, 0f00000000;
	or.pred  	%p44, %p42, %p43;
	mov.u16 	%rs6, %rs3;
	@%p44 bra 	$L__BB1_51;
	setp.ge.f32 	%p45, %f33, 0f00000000;
	setp.ge.f32 	%p46, %f35, 0f00000000;
	rcp.rn.f32 	%f194, %f33;
	setp.neu.f32 	%p47, %f33, 0f00000000;
	selp.f32 	%f195, %f194, 0f7149F2CA, %p47;
	rcp.rn.f32 	%f196, %f34;
	setp.neu.f32 	%p48, %f34, 0f00000000;
	selp.f32 	%f197, %f196, 0f7149F2CA, %p48;
	rcp.rn.f32 	%f198, %f35;
	setp.neu.f32 	%p49, %f35, 0f00000000;
	selp.f32 	%f199, %f198, 0f7149F2CA, %p49;
	selp.u32 	%r218, 1, 0, %p46;
	add.s32 	%r219, %r263, %r218;
	cvt.rn.f32.s32 	%f200, %r219;
	sub.f32 	%f201, %f200, %f63;
	mul.f32 	%f241, %f199, %f201;
	setp.ge.f32 	%p50, %f34, 0f00000000;
	selp.u32 	%r220, 1, 0, %p50;
	add.s32 	%r221, %r262, %r220;
	cvt.rn.f32.s32 	%f202, %r221;
	sub.f32 	%f203, %f202, %f32;
	mul.f32 	%f240, %f197, %f203;
	selp.u32 	%r222, 1, 0, %p45;
	add.s32 	%r223, %r261, %r222;
	cvt.rn.f32.s32 	%f204, %r223;
	sub.f32 	%f205, %f204, %f61;
	mul.f32 	%f239, %f195, %f205;
	abs.f32 	%f39, %f199;
	abs.f32 	%f40, %f197;
	abs.f32 	%f41, %f195;
	selp.b32 	%r73, 1, -1, %p46;
	selp.b32 	%r74, 1, -1, %p45;
	mov.f32 	%f242, 0f00000000;
	mov.b32 	%r264, -1;
	mov.b32 	%r256, 0;
$L__BB1_43:
	mov.f32 	%f45, %f239;
	mov.f32 	%f44, %f240;
	mov.f32 	%f43, %f241;
	setp.gt.s32 	%p51, %r261, -1;
	setp.lt.s32 	%p52, %r261, %r90;
	and.pred  	%p53, %p51, %p52;
	setp.gt.s32 	%p54, %r262, -1;
	setp.lt.s32 	%p55, %r262, %r90;
	and.pred  	%p56, %p54, %p55;
	and.pred  	%p57, %p53, %p56;
	setp.gt.s32 	%p58, %r263, -1;
	setp.lt.s32 	%p59, %r263, %r90;
	and.pred  	%p60, %p58, %p59;
	and.pred  	%p61, %p57, %p60;
	not.pred 	%p62, %p61;
	@%p62 bra 	$L__BB1_45;
	ld.param.u64 	%rd97, [_Z20render_kernel_v2_ldgPKaPKfPfiiiiiff_param_0];
	mad.lo.s32 	%r225, %r2, %r69, %r261;
	mad.lo.s32 	%r226, %r262, %r69, %r263;
	mad.lo.s32 	%r227, %r225, %r90, %r226;
	cvt.s64.s32 	%rd89, %r227;
	add.s64 	%rd88, %rd97, %rd89;
	// begin inline asm
	ld.global.nc.s8 %r224, [%rd88];
	// end inline asm
	cvt.s8.s32 	%rs6, %r224;
	setp.gt.s16 	%p63, %rs6, -1;
	@%p63 bra 	$L__BB1_51;
$L__BB1_45:
	setp.geu.f32 	%p64, %f45, %f44;
	setp.geu.f32 	%p65, %f45, %f43;
	or.pred  	%p66, %p64, %p65;
	@%p66 bra 	$L__BB1_47;
	add.f32 	%f239, %f41, %f45;
	add.s32 	%r261, %r261, %r74;
	mov.b32 	%r264, 0;
	mov.f32 	%f240, %f44;
	mov.f32 	%f241, %f43;
	mov.f32 	%f242, %f45;
	bra.uni 	$L__BB1_50;
$L__BB1_47:
	setp.geu.f32 	%p67, %f44, %f43;
	@%p67 bra 	$L__BB1_49;
	add.f32 	%f240, %f40, %f44;
	setp.ltu.f32 	%p68, %f34, 0f00000000;
	selp.b32 	%r230, -1, 1, %p68;
	add.s32 	%r262, %r262, %r230;
	mov.b32 	%r264, 1;
	mov.f32 	%f239, %f45;
	mov.f32 	%f241, %f43;
	mov.f32 	%f242, %f44;
	bra.uni 	$L__BB1_50;
$L__BB1_49:
	add.f32 	%f241, %f39, %f43;
	add.s32 	%r263, %r263, %r73;
	mov.b32 	%r264, 2;
	mov.f32 	%f239, %f45;
	mov.f32 	%f240, %f44;
	mov.f32 	%f242, %f43;
$L__BB1_50:
	add.s32 	%r256, %r256, 1;
	setp.lt.s32 	%p69, %r256, %r93;
	setp.lt.f32 	%p70, %f242, %f59;
	and.pred  	%p71, %p69, %p70;
	mov.u16 	%rs6, %rs3;
	@%p71 bra 	$L__BB1_43;
$L__BB1_51:
	mad.lo.s32 	%r232, %r2, %r92, %r3;
	mad.lo.s32 	%r233, %r232, %r91, %r4;
	mul.lo.s32 	%r89, %r233, 3;
	cvt.s16.s8 	%rs5, %rs6;
	setp.lt.s16 	%p72, %rs5, 0;
	@%p72 bra 	$L__BB1_59;
	cvt.u32.u16 	%r234, %rs6;
	and.b32  	%r235, %r234, 255;
	mul.wide.u32 	%rd92, %r235, 12;
	mov.u64 	%rd93, BLOCK_COLORS_OPT;
	add.s64 	%rd94, %rd93, %rd92;
	ld.const.f32 	%f54, [%rd94];
	ld.const.f32 	%f55, [%rd94+4];
	ld.const.f32 	%f56, [%rd94+8];
	mov.f32 	%f244, 0f3F4CCCCD;
	setp.eq.s32 	%p73, %r264, 0;
	@%p73 bra 	$L__BB1_58;
	setp.eq.s32 	%p74, %r264, 2;
	@%p74 bra 	$L__BB1_57;
	setp.ne.s32 	%p75, %r264, 1;
	@%p75 bra 	$L__BB1_56;
	setp.ltu.f32 	%p76, %f34, 0f00000000;
	selp.f32 	%f244, 0f3F19999A, 0f3F800000, %p76;
	bra.uni 	$L__BB1_58;
$L__BB1_56:
	mov.f32 	%f244, 0f3F800000;
	bra.uni 	$L__BB1_58;
$L__BB1_57:
	mov.f32 	%f244, 0f3F666666;
$L__BB1_58:
	div.rn.f32 	%f212, %f242, %f59;
	min.f32 	%f213, %f212, 0f3F800000;
	mul.f32 	%f214, %f213, %f213;
	mul.f32 	%f215, %f54, %f244;
	mov.f32 	%f216, 0f3F800000;
	sub.f32 	%f217, %f216, %f214;
	ld.const.f32 	%f218, [SKY_COLOR_OPT];
	mul.f32 	%f219, %f214, %f218;
	fma.rn.f32 	%f220, %f217, %f215, %f219;
	mul.wide.s32 	%rd95, %r89, 4;
	add.s64 	%rd96, %rd1, %rd95;
	st.global.f32 	[%rd96], %f220;
	mul.f32 	%f221, %f55, %f244;
	ld.const.f32 	%f222, [SKY_COLOR_OPT+4];
	mul.f32 	%f223, %f214, %f222;
	fma.rn.f32 	%f224, %f217, %f221, %f223;
	st.global.f32 	[%rd96+4], %f224;
	mul.f32 	%f225, %f56, %f244;
	ld.const.f32 	%f226, [SKY_COLOR_OPT+8];
	mul.f32 	%f227, %f214, %f226;
	fma.rn.f32 	%f228, %f217, %f225, %f227;
	st.global.f32 	[%rd96+8], %f228;
	bra.uni 	$L__BB1_60;
$L__BB1_59:
	ld.const.f32 	%f206, [SKY_COLOR_OPT];
	mul.wide.s32 	%rd90, %r89, 4;
	add.s64 	%rd91, %rd1, %rd90;
	st.global.f32 	[%rd91], %f206;
	ld.const.f32 	%f207, [SKY_COLOR_OPT+4];
	st.global.f32 	[%rd91+4], %f207;
	ld.const.f32 	%f208, [SKY_COLOR_OPT+8];
	st.global.f32 	[%rd91+8], %f208;
$L__BB1_60:
	ret;

}
	// .globl	_Z27render_kernel_v3_branchlessPKaPKfPfiiiiiff
.visible .entry _Z27render_kernel_v3_branchlessPKaPKfPfiiiiiff(
	.param .u64 .ptr .align 1 _Z27render_kernel_v3_branchlessPKaPKfPfiiiiiff_param_0,
	.param .u64 .ptr .align 1 _Z27render_kernel_v3_branchlessPKaPKfPfiiiiiff_param_1,
	.param .u64 .ptr .align 1 _Z27render_kernel_v3_branchlessPKaPKfPfiiiiiff_param_2,
	.param .u32 _Z27render_kernel_v3_branchlessPKaPKfPfiiiiiff_param_3,
	.param .u32 _Z27render_kernel_v3_branchlessPKaPKfPfiiiiiff_param_4,
	.param .u32 _Z27render_kernel_v3_branchlessPKaPKfPfiiiiiff_param_5,
	.param .u32 _Z27render_kernel_v3_branchlessPKaPKfPfiiiiiff_param_6,
	.param .u32 _Z27render_kernel_v3_branchlessPKaPKfPfiiiiiff_param_7,
	.param .f32 _Z27render_kernel_v3_branchlessPKaPKfPfiiiiiff_param_8,
	.param .f32 _Z27render_kernel_v3_branchlessPKaPKfPfiiiiiff_param_9
)
{
	.local .align 4 .b8 	__local_depot2[28];
	.reg .b64 	%SP;
	.reg .b64 	%SPL;
	.reg .pred 	%p<80>;
	.reg .b16 	%rs<8>;
	.reg .b32 	%r<260>;
	.reg .b32 	%f<238>;
	.reg .b64 	%rd<111>;
	.reg .b64 	%fd<11>;

	mov.u64 	%SPL, __local_depot2;
	ld.param.u64 	%rd40, [_Z27render_kernel_v3_branchlessPKaPKfPfiiiiiff_param_1];
	ld.param.u64 	%rd41, [_Z27render_kernel_v3_branchlessPKaPKfPfiiiiiff_param_2];
	ld.param.u32 	%r91, [_Z27render_kernel_v3_branchlessPKaPKfPfiiiiiff_param_3];
	ld.param.u32 	%r87, [_Z27render_kernel_v3_branchlessPKaPKfPfiiiiiff_param_4];
	ld.param.u32 	%r88, [_Z27render_kernel_v3_branchlessPKaPKfPfiiiiiff_param_5];
	ld.param.u32 	%r89, [_Z27render_kernel_v3_branchlessPKaPKfPfiiiiiff_param_6];
	ld.param.u32 	%r90, [_Z27render_kernel_v3_branchlessPKaPKfPfiiiiiff_param_7];
	ld.param.f32 	%f56, [_Z27render_kernel_v3_branchlessPKaPKfPfiiiiiff_param_8];
	cvta.to.global.u64 	%rd1, %rd41;
	add.u64 	%rd2, %SPL, 0;
	mov.u32 	%r92, %ctaid.x;
	mov.u32 	%r93, %ntid.x;
	mov.u32 	%r94, %tid.x;
	mad.lo.s32 	%r1, %r92, %r93, %r94;
	mul.lo.s32 	%r95, %r88, %r91;
	mul.lo.s32 	%r96, %r95, %r89;
	setp.ge.s32 	%p1, %r1, %r96;
	@%p1 bra 	$L__BB2_55;
	cvta.to.global.u64 	%rd43, %rd40;
	mul.lo.s32 	%r97, %r89, %r88;
	div.s32 	%r2, %r1, %r97;
	mul.lo.s32 	%r98, %r2, %r97;
	sub.s32 	%r99, %r1, %r98;
	div.s32 	%r3, %r99, %r88;
	mul.lo.s32 	%r100, %r3, %r88;
	sub.s32 	%r4, %r99, %r100;
	mul.lo.s32 	%r101, %r2, 5;
	mul.wide.s32 	%rd44, %r101, 4;
	add.s64 	%rd45, %rd43, %rd44;
	ld.global.nc.f32 	%f1, [%rd45];
	ld.global.nc.f32 	%f2, [%rd45+4];
	ld.global.nc.f32 	%f3, [%rd45+8];
	ld.global.nc.f32 	%f4, [%rd45+12];
	ld.global.nc.f32 	%f5, [%rd45+16];
	mul.f32 	%f58, %f4, 0f3F22F983;
	cvt.rni.s32.f32 	%r241, %f58;
	cvt.rn.f32.s32 	%f59, %r241;
	fma.rn.f32 	%f60, %f59, 0fBFC90FDA, %f4;
	fma.rn.f32 	%f61, %f59, 0fB3A22168, %f60;
	fma.rn.f32 	%f228, %f59, 0fA7C234C5, %f61;
	abs.f32 	%f7, %f4;
	setp.ltu.f32 	%p2, %f7, 0f47CE4780;
	mov.u32 	%r237, %r241;
	mov.f32 	%f227, %f228;
	@%p2 bra 	$L__BB2_9;
	setp.neu.f32 	%p3, %f7, 0f7F800000;
	@%p3 bra 	$L__BB2_4;
	mov.f32 	%f64, 0f00000000;
	mul.rn.f32 	%f227, %f4, %f64;
	mov.b32 	%r237, 0;
	bra.uni 	$L__BB2_9;
$L__BB2_4:
	mov.b32 	%r6, %f4;
	mov.b64 	%rd98, 0;
	mov.b32 	%r234, 0;
	mov.u64 	%rd96, __cudart_i2opi_f;
	shl.b32 	%r104, %r6, 8;
	or.b32  	%r105, %r104, -2147483648;
	mov.u64 	%rd97, %rd2;
$L__BB2_5:
	.pragma "nounroll";
	ld.global.nc.u32 	%r103, [%rd96];
	mad.wide.u32 	%rd48, %r103, %r105, %rd98;
	shr.u64 	%rd98, %rd48, 32;
	st.local.u32 	[%rd97], %rd48;
	add.s32 	%r234, %r234, 1;
	add.s64 	%rd97, %rd97, 4;
	add.s64 	%rd96, %rd96, 4;
	setp.ne.s32 	%p4, %r234, 6;
	@%p4 bra 	$L__BB2_5;
	shr.u32 	%r106, %r6, 23;
	st.local.u32 	[%rd2+24], %rd98;
	and.b32  	%r9, %r106, 31;
	and.b32  	%r107, %r106, 224;
	add.s32 	%r108, %r107, -128;
	shr.u32 	%r109, %r108, 5;
	mul.wide.u32 	%rd49, %r109, 4;
	sub.s64 	%rd9, %rd2, %rd49;
	ld.local.u32 	%r235, [%rd9+24];
	ld.local.u32 	%r236, [%rd9+20];
	setp.eq.s32 	%p5, %r9, 0;
	@%p5 bra 	$L__BB2_8;
	shf.l.wrap.b32 	%r235, %r236, %r235, %r9;
	ld.local.u32 	%r110, [%rd9+16];
	shf.l.wrap.b32 	%r236, %r110, %r236, %r9;
$L__BB2_8:
	shr.u32 	%r111, %r235, 30;
	shf.l.wrap.b32 	%r112, %r236, %r235, 2;
	shl.b32 	%r113, %r236, 2;
	shr.u32 	%r114, %r112, 31;
	add.s32 	%r115, %r114, %r111;
	neg.s32 	%r116, %r115;
	setp.lt.s32 	%p6, %r6, 0;
	selp.b32 	%r237, %r116, %r115, %p6;
	xor.b32  	%r117, %r112, %r6;
	shr.s32 	%r118, %r112, 31;
	xor.b32  	%r119, %r118, %r112;
	xor.b32  	%r120, %r118, %r113;
	cvt.u64.u32 	%rd50, %r119;
	shl.b64 	%rd51, %rd50, 32;
	cvt.u64.u32 	%rd52, %r120;
	or.b64  	%rd53, %rd51, %rd52;
	cvt.rn.f64.s64 	%fd1, %rd53;
	mul.f64 	%fd2, %fd1, 0d3BF921FB54442D19;
	cvt.rn.f32.f64 	%f62, %fd2;
	neg.f32 	%f63, %f62;
	setp.lt.s32 	%p7, %r117, 0;
	selp.f32 	%f227, %f63, %f62, %p7;
$L__BB2_9:
	setp.ltu.f32 	%p8, %f7, 0f47CE4780;
	add.s32 	%r122, %r237, 1;
	mul.rn.f32 	%f65, %f227, %f227;
	and.b32  	%r123, %r237, 1;
	setp.eq.b32 	%p9, %r123, 1;
	selp.f32 	%f66, %f227, 0f3F800000, %p9;
	fma.rn.f32 	%f67, %f65, %f66, 0f00000000;
	fma.rn.f32 	%f68, %f65, 0f37CBAC00, 0fBAB607ED;
	selp.f32 	%f69, 0fB94D4153, %f68, %p9;
	selp.f32 	%f70, 0f3C0885E4, 0f3D2AAABB, %p9;
	fma.rn.f32 	%f71, %f69, %f65, %f70;
	selp.f32 	%f72, 0fBE2AAAA8, 0fBEFFFFFF, %p9;
	fma.rn.f32 	%f73, %f71, %f65, %f72;
	fma.rn.f32 	%f74, %f73, %f67, %f66;
	and.b32  	%r124, %r122, 2;
	setp.eq.s32 	%p10, %r124, 0;
	mov.f32 	%f75, 0f00000000;
	sub.f32 	%f76, %f75, %f74;
	selp.f32 	%f11, %f74, %f76, %p10;
	@%p8 bra 	$L__BB2_17;
	setp.neu.f32 	%p11, %f7, 0f7F800000;
	@%p11 bra 	$L__BB2_12;
	mov.f32 	%f79, 0f00000000;
	mul.rn.f32 	%f228, %f4, %f79;
	mov.b32 	%r241, 0;
	bra.uni 	$L__BB2_17;
$L__BB2_12:
	mov.b32 	%r18, %f4;
	shl.b32 	%r126, %r18, 8;
	or.b32  	%r19, %r126, -2147483648;
	mov.b64 	%rd101, 0;
	mov.b32 	%r238, 0;
	mov.u64 	%rd99, __cudart_i2opi_f;
	mov.u64 	%rd100, %rd2;
$L__BB2_13:
	.pragma "nounroll";
	ld.global.nc.u32 	%r127, [%rd99];
	mad.wide.u32 	%rd56, %r127, %r19, %rd101;
	shr.u64 	%rd101, %rd56, 32;
	st.local.u32 	[%rd100], %rd56;
	add.s32 	%r238, %r238, 1;
	add.s64 	%rd100, %rd100, 4;
	add.s64 	%rd99, %rd99, 4;
	setp.ne.s32 	%p12, %r238, 6;
	@%p12 bra 	$L__BB2_13;
	shr.u32 	%r128, %r18, 23;
	st.local.u32 	[%rd2+24], %rd101;
	and.b32  	%r22, %r128, 31;
	and.b32  	%r129, %r128, 224;
	add.s32 	%r130, %r129, -128;
	shr.u32 	%r131, %r130, 5;
	mul.wide.u32 	%rd57, %r131, 4;
	sub.s64 	%rd16, %rd2, %rd57;
	ld.local.u32 	%r239, [%rd16+24];
	ld.local.u32 	%r240, [%rd16+20];
	setp.eq.s32 	%p13, %r22, 0;
	@%p13 bra 	$L__BB2_16;
	shf.l.wrap.b32 	%r239, %r240, %r239, %r22;
	ld.local.u32 	%r132, [%rd16+16];
	shf.l.wrap.b32 	%r240, %r132, %r240, %r22;
$L__BB2_16:
	shr.u32 	%r133, %r239, 30;
	shf.l.wrap.b32 	%r134, %r240, %r239, 2;
	shl.b32 	%r135, %r240, 2;
	shr.u32 	%r136, %r134, 31;
	add.s32 	%r137, %r136, %r133;
	neg.s32 	%r138, %r137;
	setp.lt.s32 	%p14, %r18, 0;
	selp.b32 	%r241, %r138, %r137, %p14;
	xor.b32  	%r139, %r134, %r18;
	shr.s32 	%r140, %r134, 31;
	xor.b32  	%r141, %r140, %r134;
	xor.b32  	%r142, %r140, %r135;
	cvt.u64.u32 	%rd58, %r141;
	shl.b64 	%rd59, %rd58, 32;
	cvt.u64.u32 	%rd60, %r142;
	or.b64  	%rd61, %rd59, %rd60;
	cvt.rn.f64.s64 	%fd3, %rd61;
	mul.f64 	%fd4, %fd3, 0d3BF921FB54442D19;
	cvt.rn.f32.f64 	%f77, %fd4;
	neg.f32 	%f78, %f77;
	setp.lt.s32 	%p15, %r139, 0;
	selp.f32 	%f228, %f78, %f77, %p15;
$L__BB2_17:
	mul.rn.f32 	%f80, %f228, %f228;
	and.b32  	%r144, %r241, 1;
	setp.eq.b32 	%p16, %r144, 1;
	selp.f32 	%f81, 0f3F800000, %f228, %p16;
	fma.rn.f32 	%f82, %f80, %f81, 0f00000000;
	fma.rn.f32 	%f83, %f80, 0f37CBAC00, 0fBAB607ED;
	selp.f32 	%f84, %f83, 0fB94D4153, %p16;
	selp.f32 	%f85, 0f3D2AAABB, 0f3C0885E4, %p16;
	fma.rn.f32 	%f86, %f84, %f80, %f85;
	selp.f32 	%f87, 0fBEFFFFFF, 0fBE2AAAA8, %p16;
	fma.rn.f32 	%f88, %f86, %f80, %f87;
	fma.rn.f32 	%f89, %f88, %f82, %f81;
	and.b32  	%r145, %r241, 2;
	setp.eq.s32 	%p17, %r145, 0;
	mov.f32 	%f90, 0f00000000;
	sub.f32 	%f91, %f90, %f89;
	selp.f32 	%f15, %f89, %f91, %p17;
	mul.f32 	%f92, %f5, 0f3F22F983;
	cvt.rni.s32.f32 	%r249, %f92;
	cvt.rn.f32.s32 	%f93, %r249;
	fma.rn.f32 	%f94, %f93, 0fBFC90FDA, %f5;
	fma.rn.f32 	%f95, %f93, 0fB3A22168, %f94;
	fma.rn.f32 	%f230, %f93, 0fA7C234C5, %f95;
	abs.f32 	%f17, %f5;
	setp.ltu.f32 	%p18, %f17, 0f47CE4780;
	mov.u32 	%r245, %r249;
	mov.f32 	%f229, %f230;
	@%p18 bra 	$L__BB2_25;
	setp.neu.f32 	%p19, %f17, 0f7F800000;
	@%p19 bra 	$L__BB2_20;
	mov.f32 	%f98, 0f00000000;
	mul.rn.f32 	%f229, %f5, %f98;
	mov.b32 	%r245, 0;
	bra.uni 	$L__BB2_25;
$L__BB2_20:
	mov.b32 	%r32, %f5;
	mov.b64 	%rd104, 0;
	mov.b32 	%r242, 0;
	mov.u64 	%rd102, __cudart_i2opi_f;
	shl.b32 	%r148, %r32, 8;
	or.b32  	%r149, %r148, -2147483648;
	mov.u64 	%rd103, %rd2;
$L__BB2_21:
	.pragma "nounroll";
	ld.global.nc.u32 	%r147, [%rd102];
	mad.wide.u32 	%rd64, %r147, %r149, %rd104;
	shr.u64 	%rd104, %rd64, 32;
	st.local.u32 	[%rd103], %rd64;
	add.s32 	%r242, %r242, 1;
	add.s64 	%rd103, %rd103, 4;
	add.s64 	%rd102, %rd102, 4;
	setp.ne.s32 	%p20, %r242, 6;
	@%p20 bra 	$L__BB2_21;
	shr.u32 	%r150, %r32, 23;
	st.local.u32 	[%rd2+24], %rd104;
	and.b32  	%r35, %r150, 31;
	and.b32  	%r151, %r150, 224;
	add.s32 	%r152, %r151, -128;
	shr.u32 	%r153, %r152, 5;
	mul.wide.u32 	%rd65, %r153, 4;
	sub.s64 	%rd23, %rd2, %rd65;
	ld.local.u32 	%r243, [%rd23+24];
	ld.local.u32 	%r244, [%rd23+20];
	setp.eq.s32 	%p21, %r35, 0;
	@%p21 bra 	$L__BB2_24;
	shf.l.wrap.b32 	%r243, %r244, %r243, %r35;
	ld.local.u32 	%r154, [%rd23+16];
	shf.l.wrap.b32 	%r244, %r154, %r244, %r35;
$L__BB2_24:
	shr.u32 	%r155, %r243, 30;
	shf.l.wrap.b32 	%r156, %r244, %r243, 2;
	shl.b32 	%r157, %r244, 2;
	shr.u32 	%r158, %r156, 31;
	add.s32 	%r159, %r158, %r155;
	neg.s32 	%r160, %r159;
	setp.lt.s32 	%p22, %r32, 0;
	selp.b32 	%r245, %r160, %r159, %p22;
	xor.b32  	%r161, %r156, %r32;
	shr.s32 	%r162, %r156, 31;
	xor.b32  	%r163, %r162, %r156;
	xor.b32  	%r164, %r162, %r157;
	cvt.u64.u32 	%rd66, %r163;
	shl.b64 	%rd67, %rd66, 32;
	cvt.u64.u32 	%rd68, %r164;
	or.b64  	%rd69, %rd67, %rd68;
	cvt.rn.f64.s64 	%fd5, %rd69;
	mul.f64 	%fd6, %fd5, 0d3BF921FB54442D19;
	cvt.rn.f32.f64 	%f96, %fd6;
	neg.f32 	%f97, %f96;
	setp.lt.s32 	%p23, %r161, 0;
	selp.f32 	%f229, %f97, %f96, %p23;
$L__BB2_25:
	setp.ltu.f32 	%p24, %f17, 0f47CE4780;
	add.s32 	%r166, %r245, 1;
	mul.rn.f32 	%f99, %f229, %f229;
	and.b32  	%r167, %r245, 1;
	setp.eq.b32 	%p25, %r167, 1;
	selp.f32 	%f100, %f229, 0f3F800000, %p25;
	fma.rn.f32 	%f101, %f99, %f100, 0f00000000;
	fma.rn.f32 	%f102, %f99, 0f37CBAC00, 0fBAB607ED;
	selp.f32 	%f103, 0fB94D4153, %f102, %p25;
	selp.f32 	%f104, 0f3C0885E4, 0f3D2AAABB, %p25;
	fma.rn.f32 	%f105, %f103, %f99, %f104;
	selp.f32 	%f106, 0fBE2AAAA8, 0fBEFFFFFF, %p25;
	fma.rn.f32 	%f107, %f105, %f99, %f106;
	fma.rn.f32 	%f108, %f107, %f101, %f100;
	and.b32  	%r168, %r166, 2;
	setp.eq.s32 	%p26, %r168, 0;
	mov.f32 	%f109, 0f00000000;
	sub.f32 	%f110, %f109, %f108;
	selp.f32 	%f21, %f108, %f110, %p26;
	@%p24 bra 	$L__BB2_33;
	setp.neu.f32 	%p27, %f17, 0f7F800000;
	@%p27 bra 	$L__BB2_28;
	mov.f32 	%f113, 0f00000000;
	mul.rn.f32 	%f230, %f5, %f113;
	mov.b32 	%r249, 0;
	bra.uni 	$L__BB2_33;
$L__BB2_28:
	mov.b32 	%r44, %f5;
	mov.b64 	%rd107, 0;
	mov.b32 	%r246, 0;
	mov.u64 	%rd105, __cudart_i2opi_f;
	shl.b32 	%r171, %r44, 8;
	or.b32  	%r172, %r171, -2147483648;
	mov.u64 	%rd106, %rd2;
$L__BB2_29:
	.pragma "nounroll";
	ld.global.nc.u32 	%r170, [%rd105];
	mad.wide.u32 	%rd72, %r170, %r172, %rd107;
	shr.u64 	%rd107, %rd72, 32;
	st.local.u32 	[%rd106], %rd72;
	add.s32 	%r246, %r246, 1;
	add.s64 	%rd106, %rd106, 4;
	add.s64 	%rd105, %rd105, 4;
	setp.ne.s32 	%p28, %r246, 6;
	@%p28 bra 	$L__BB2_29;
	shr.u32 	%r173, %r44, 23;
	st.local.u32 	[%rd2+24], %rd107;
	and.b32  	%r47, %r173, 31;
	and.b32  	%r174, %r173, 224;
	add.s32 	%r175, %r174, -128;
	shr.u32 	%r176, %r175, 5;
	mul.wide.u32 	%rd73, %r176, 4;
	sub.s64 	%rd30, %rd2, %rd73;
	ld.local.u32 	%r247, [%rd30+24];
	ld.local.u32 	%r248, [%rd30+20];
	setp.eq.s32 	%p29, %r47, 0;
	@%p29 bra 	$L__BB2_32;
	shf.l.wrap.b32 	%r247, %r248, %r247, %r47;
	ld.local.u32 	%r177, [%rd30+16];
	shf.l.wrap.b32 	%r248, %r177, %r248, %r47;
$L__BB2_32:
	shr.u32 	%r178, %r247, 30;
	shf.l.wrap.b32 	%r179, %r248, %r247, 2;
	shl.b32 	%r180, %r248, 2;
	shr.u32 	%r181, %r179, 31;
	add.s32 	%r182, %r181, %r178;
	neg.s32 	%r183, %r182;
	setp.lt.s32 	%p30, %r44, 0;
	selp.b32 	%r249, %r183, %r182, %p30;
	xor.b32  	%r184, %r179, %r44;
	shr.s32 	%r185, %r179, 31;
	xor.b32  	%r186, %r185, %r179;
	xor.b32  	%r187, %r185, %r180;
	cvt.u64.u32 	%rd74, %r186;
	shl.b64 	%rd75, %rd74, 32;
	cvt.u64.u32 	%rd76, %r187;
	or.b64  	%rd77, %rd75, %rd76;
	cvt.rn.f64.s64 	%fd7, %rd77;
	mul.f64 	%fd8, %fd7, 0d3BF921FB54442D19;
	cvt.rn.f32.f64 	%f111, %fd8;
	neg.f32 	%f112, %f111;
	setp.lt.s32 	%p31, %r184, 0;
	selp.f32 	%f230, %f112, %f111, %p31;
$L__BB2_33:
	ld.param.f32 	%f226, [_Z27render_kernel_v3_branchlessPKaPKfPfiiiiiff_param_9];
	mul.rn.f32 	%f114, %f230, %f230;
	and.b32  	%r189, %r249, 1;
	setp.eq.b32 	%p32, %r189, 1;
	selp.f32 	%f115, 0f3F800000, %f230, %p32;
	fma.rn.f32 	%f116, %f114, %f115, 0f00000000;
	fma.rn.f32 	%f117, %f114, 0f37CBAC00, 0fBAB607ED;
	selp.f32 	%f118, %f117, 0fB94D4153, %p32;
	selp.f32 	%f119, 0f3D2AAABB, 0f3C0885E4, %p32;
	fma.rn.f32 	%f120, %f118, %f114, %f119;
	selp.f32 	%f121, 0fBEFFFFFF, 0fBE2AAAA8, %p32;
	fma.rn.f32 	%f122, %f120, %f114, %f121;
	fma.rn.f32 	%f123, %f122, %f116, %f115;
	and.b32  	%r190, %r249, 2;
	setp.eq.s32 	%p33, %r190, 0;
	mov.f32 	%f124, 0f00000000;
	sub.f32 	%f125, %f124, %f123;
	selp.f32 	%f25, %f123, %f125, %p33;
	mul.f32 	%f126, %f226, 0f40490FDB;
	div.rn.f32 	%f127, %f126, 0f43340000;
	mul.f32 	%f26, %f127, 0f3F000000;
	mul.f32 	%f128, %f26, 0f3F22F983;
	cvt.rni.s32.f32 	%r253, %f128;
	cvt.rn.f32.s32 	%f129, %r253;
	fma.rn.f32 	%f130, %f129, 0fBFC90FDA, %f26;
	fma.rn.f32 	%f131, %f129, 0fB3A22168, %f130;
	fma.rn.f32 	%f231, %f129, 0fA7C234C5, %f131;
	abs.f32 	%f28, %f26;
	setp.ltu.f32 	%p34, %f28, 0f47CE4780;
	@%p34 bra 	$L__BB2_41;
	setp.neu.f32 	%p35, %f28, 0f7F800000;
	@%p35 bra 	$L__BB2_36;
	mov.f32 	%f134, 0f00000000;
	mul.rn.f32 	%f231, %f26, %f134;
	mov.b32 	%r253, 0;
	bra.uni 	$L__BB2_41;
$L__BB2_36:
	mov.b32 	%r57, %f26;
	mov.b64 	%rd110, 0;
	mov.b32 	%r250, 0;
	mov.u64 	%rd108, __cudart_i2opi_f;
	shl.b32 	%r193, %r57, 8;
	or.b32  	%r194, %r193, -2147483648;
	mov.u64 	%rd109, %rd2;
$L__BB2_37:
	.pragma "nounroll";
	ld.global.nc.u32 	%r192, [%rd108];
	mad.wide.u32 	%rd80, %r192, %r194, %rd110;
	shr.u64 	%rd110, %rd80, 32;
	st.local.u32 	[%rd109], %rd80;
	add.s32 	%r250, %r250, 1;
	add.s64 	%rd109, %rd109, 4;
	add.s64 	%rd108, %rd108, 4;
	setp.ne.s32 	%p36, %r250, 6;
	@%p36 bra 	$L__BB2_37;
	shr.u32 	%r195, %r57, 23;
	st.local.u32 	[%rd2+24], %rd110;
	and.b32  	%r60, %r195, 31;
	and.b32  	%r196, %r195, 224;
	add.s32 	%r197, %r196, -128;
	shr.u32 	%r198, %r197, 5;
	mul.wide.u32 	%rd81, %r198, 4;
	sub.s64 	%rd37, %rd2, %rd81;
	ld.local.u32 	%r251, [%rd37+24];
	ld.local.u32 	%r252, [%rd37+20];
	setp.eq.s32 	%p37, %r60, 0;
	@%p37 bra 	$L__BB2_40;
	shf.l.wrap.b32 	%r251, %r252, %r251, %r60;
	ld.local.u32 	%r199, [%rd37+16];
	shf.l.wrap.b32 	%r252, %r199, %r252, %r60;
$L__BB2_40:
	shr.u32 	%r200, %r251, 30;
	shf.l.wrap.b32 	%r201, %r252, %r251, 2;
	shl.b32 	%r202, %r252, 2;
	shr.u32 	%r203, %r201, 31;
	add.s32 	%r204, %r203, %r200;
	neg.s32 	%r205, %r204;
	setp.lt.s32 	%p38, %r57, 0;
	selp.b32 	%r253, %r205, %r204, %p38;
	xor.b32  	%r206, %r201, %r57;
	shr.s32 	%r207, %r201, 31;
	xor.b32  	%r208, %r207, %r201;
	xor.b32  	%r209, %r207, %r202;
	cvt.u64.u32 	%rd82, %r208;
	shl.b64 	%rd83, %rd82, 32;
	cvt.u64.u32 	%rd84, %r209;
	or.b64  	%rd85, %rd83, %rd84;
	cvt.rn.f64.s64 	%fd9, %rd85;
	mul.f64 	%fd10, %fd9, 0d3BF921FB54442D19;
	cvt.rn.f32.f64 	%f132, %fd10;
	neg.f32 	%f133, %f132;
	setp.lt.s32 	%p39, %r206, 0;
	selp.f32 	%f231, %f133, %f132, %p39;
$L__BB2_41:
	cvt.rn.f32.s32 	%f136, %r88;
	cvt.rn.f32.s32 	%f137, %r89;
	add.f32 	%f32, %f2, 0f3FCCCCCD;
	mul.f32 	%f138, %f231, %f231;
	fma.rn.f32 	%f139, %f138, 0f3C190000, 0f3B560000;
	fma.rn.f32 	%f140, %f139, %f138, 0f3CC70000;
	fma.rn.f32 	%f141, %f140, %f138, 0f3D5B0000;
	fma.rn.f32 	%f142, %f141, %f138, 0f3E089438;
	fma.rn.f32 	%f143, %f142, %f138, 0f3EAAAA88;
	mul.rn.f32 	%f144, %f138, %f231;
	fma.rn.f32 	%f145, %f143, %f144, %f231;
	abs.f32 	%f146, %f231;
	setp.eq.f32 	%p40, %f146, 0f3A00B43C;
	selp.f32 	%f147, %f231, %f145, %p40;
	and.b32  	%r212, %r253, 1;
	setp.eq.b32 	%p41, %r212, 1;
	neg.f32 	%f148, %f147;
	rcp.approx.ftz.f32 	%f149, %f148;
	selp.f32 	%f150, %f149, %f147, %p41;
	cvt.rn.f32.s32 	%f151, %r4;
	add.f32 	%f152, %f151, 0f3F000000;
	add.f32 	%f153, %f152, %f152;
	div.rn.f32 	%f154, %f153, %f136;
	add.f32 	%f155, %f154, 0fBF800000;
	mul.f32 	%f156, %f155, %f150;
	div.rn.f32 	%f157, %f136, %f137;
	mul.f32 	%f158, %f157, %f156;
	cvt.rn.f32.s32 	%f159, %r3;
	add.f32 	%f160, %f159, 0f3F000000;
	add.f32 	%f161, %f160, %f160;
	div.rn.f32 	%f162, %f161, %f137;
	mov.f32 	%f163, 0f3F800000;
	sub.f32 	%f164, %f163, %f162;
	mul.f32 	%f165, %f164, %f150;
	mul.f32 	%f166, %f11, %f158;
	fma.rn.f32 	%f167, %f15, %f21, %f166;
	mul.f32 	%f168, %f25, %f15;
	mul.f32 	%f169, %f168, %f165;
	sub.f32 	%f170, %f167, %f169;
	fma.rn.f32 	%f171, %f21, %f165, %f25;
	mul.f32 	%f172, %f15, %f158;
	mul.f32 	%f173, %f11, %f21;
	sub.f32 	%f174, %f173, %f172;
	mul.f32 	%f175, %f25, %f11;
	mul.f32 	%f176, %f175, %f165;
	sub.f32 	%f177, %f174, %f176;
	mul.f32 	%f178, %f170, %f170;
	fma.rn.f32 	%f179, %f171, %f171, %f178;
	fma.rn.f32 	%f180, %f177, %f177, %f179;
	sqrt.rn.f32 	%f181, %f180;
	div.rn.f32 	%f33, %f170, %f181;
	div.rn.f32 	%f34, %f171, %f181;
	div.rn.f32 	%f35, %f177, %f181;
	mul.lo.s32 	%r69, %r87, %r87;
	cvt.rmi.f32.f32 	%f182, %f1;
	cvt.rzi.s32.f32 	%r258, %f182;
	cvt.rmi.f32.f32 	%f183, %f32;
	cvt.rzi.s32.f32 	%r257, %f183;
	cvt.rmi.f32.f32 	%f184, %f3;
	cvt.rzi.s32.f32 	%r256, %f184;
	setp.lt.s32 	%p42, %r90, 1;
	setp.leu.f32 	%p43, %f56, 0f00000000;
	mov.b16 	%rs3, 255;
	mov.b32 	%r259, -1;
	mov.f32 	%f236, 0f00000000;
	or.pred  	%p44, %p42, %p43;
	mov.u16 	%rs7, %rs3;
	@%p44 bra 	$L__BB2_46;
	ld.param.u64 	%rd95, [_Z27render_kernel_v3_branchlessPKaPKfPfiiiiiff_param_0];
	setp.ge.f32 	%p45, %f33, 0f00000000;
	setp.ge.f32 	%p46, %f34, 0f00000000;
	setp.ge.f32 	%p47, %f35, 0f00000000;
	rcp.rn.f32 	%f186, %f33;
	setp.neu.f32 	%p48, %f33, 0f00000000;
	selp.f32 	%f187, %f186, 0f7149F2CA, %p48;
	rcp.rn.f32 	%f188, %f34;
	setp.neu.f32 	%p49, %f34, 0f00000000;
	selp.f32 	%f189, %f188, 0f7149F2CA, %p49;
	rcp.rn.f32 	%f190, %f35;
	setp.neu.f32 	%p50, %f35, 0f00000000;
	selp.f32 	%f191, %f190, 0f7149F2CA, %p50;
	cvta.to.global.u64 	%rd38, %rd95;
	selp.u32 	%r215, 1, 0, %p47;
	add.s32 	%r216, %r256, %r215;
	cvt.rn.f32.s32 	%f192, %r216;
	sub.f32 	%f193, %f192, %f3;
	mul.f32 	%f233, %f191, %f193;
	selp.u32 	%r217, 1, 0, %p46;
	add.s32 	%r218, %r257, %r217;
	cvt.rn.f32.s32 	%f194, %r218;
	sub.f32 	%f195, %f194, %f32;
	mul.f32 	%f234, %f189, %f195;
	selp.u32 	%r219, 1, 0, %p45;
	add.s32 	%r220, %r258, %r219;
	cvt.rn.f32.s32 	%f196, %r220;
	sub.f32 	%f197, %f196, %f1;
	mul.f32 	%f235, %f187, %f197;
	abs.f32 	%f39, %f191;
	abs.f32 	%f40, %f189;
	abs.f32 	%f41, %f187;
	selp.b32 	%r73, 1, -1, %p47;
	selp.b32 	%r74, 1, -1, %p45;
	mov.f32 	%f236, 0f00000000;
	mov.b32 	%r259, -1;
	mov.b32 	%r254, 0;
$L__BB2_43:
	setp.gt.s32 	%p51, %r258, -1;
	setp.lt.s32 	%p52, %r258, %r87;
	and.pred  	%p53, %p51, %p52;
	setp.gt.s32 	%p54, %r257, -1;
	setp.lt.s32 	%p55, %r257, %r87;
	and.pred  	%p56, %p54, %p55;
	and.pred  	%p57, %p53, %p56;
	setp.gt.s32 	%p58, %r256, -1;
	setp.lt.s32 	%p59, %r256, %r87;
	and.pred  	%p60, %p58, %p59;
	and.pred  	%p61, %p57, %p60;
	not.pred 	%p62, %p61;
	@%p62 bra 	$L__BB2_45;
	mad.lo.s32 	%r221, %r2, %r69, %r258;
	mad.lo.s32 	%r222, %r257, %r69, %r256;
	mad.lo.s32 	%r223, %r221, %r87, %r222;
	cvt.s64.s32 	%rd86, %r223;
	add.s64 	%rd87, %rd38, %rd86;
	ld.global.nc.u8 	%rs4, [%rd87];
	cvt.s16.s8 	%rs7, %rs4;
	setp.gt.s16 	%p63, %rs7, -1;
	@%p63 bra 	$L__BB2_46;
$L__BB2_45:
	min.f32 	%f198, %f235, %f234;
	min.f32 	%f236, %f198, %f233;
	setp.le.f32 	%p64, %f235, %f234;
	setp.le.f32 	%p65, %f235, %f233;
	and.pred  	%p66, %p64, %p65;
	setp.lt.f32 	%p67, %f234, %f235;
	setp.le.f32 	%p68, %f234, %f233;
	and.pred  	%p69, %p67, %p68;
	selp.u32 	%r224, 1, 0, %p69;
	or.pred  	%p70, %p66, %p69;
	selp.f32 	%f200, %f41, 0f00000000, %p66;
	add.f32 	%f235, %f235, %f200;
	selp.f32 	%f201, %f40, 0f00000000, %p69;
	add.f32 	%f234, %f234, %f201;
	selp.f32 	%f202, 0f00000000, %f39, %p70;
	add.f32 	%f233, %f233, %f202;
	selp.b32 	%r225, %r74, 0, %p66;
	add.s32 	%r258, %r225, %r258;
	selp.b32 	%r226, 1, -1, %p46;
	selp.b32 	%r227, %r226, 0, %p69;
	add.s32 	%r257, %r227, %r257;
	selp.b32 	%r228, 0, %r73, %p70;
	add.s32 	%r256, %r228, %r256;
	selp.b32 	%r229, 0, 2, %p70;
	or.b32  	%r259, %r229, %r224;
	add.s32 	%r254, %r254, 1;
	setp.lt.s32 	%p72, %r254, %r90;
	setp.lt.f32 	%p73, %f236, %f56;
	and.pred  	%p74, %p72, %p73;
	mov.u16 	%rs7, %rs3;
	@%p74 bra 	$L__BB2_43;
$L__BB2_46:
	mad.lo.s32 	%r230, %r2, %r89, %r3;
	mad.lo.s32 	%r231, %r230, %r88, %r4;
	mul.lo.s32 	%r86, %r231, 3;
	cvt.s16.s8 	%rs6, %rs7;
	setp.lt.s16 	%p75, %rs6, 0;
	@%p75 bra 	$L__BB2_54;
	cvt.u32.u16 	%r232, %rs7;
	and.b32  	%r233, %r232, 255;
	mul.wide.u32 	%rd90, %r233, 12;
	mov.u64 	%rd91, BLOCK_COLORS_OPT;
	add.s64 	%rd92, %rd91, %rd90;
	ld.const.f32 	%f51, [%rd92];
	ld.const.f32 	%f52, [%rd92+4];
	ld.const.f32 	%f53, [%rd92+8];
	mov.f32 	%f237, 0f3F4CCCCD;
	setp.eq.s32 	%p76, %r259, 0;
	@%p76 bra 	$L__BB2_53;
	setp.eq.s32 	%p77, %r259, 2;
	@%p77 bra 	$L__BB2_52;
	setp.ne.s32 	%p78, %r259, 1;
	@%p78 bra 	$L__BB2_51;
	setp.ge.f32 	%p79, %f34, 0f00000000;
	selp.f32 	%f237, 0f3F800000, 0f3F19999A, %p79;
	bra.uni 	$L__BB2_53;
$L__BB2_51:
	mov.f32 	%f237, 0f3F800000;
	bra.uni 	$L__BB2_53;
$L__BB2_52:
	mov.f32 	%f237, 0f3F666666;
$L__BB2_53:
	div.rn.f32 	%f209, %f236, %f56;
	min.f32 	%f210, %f209, 0f3F800000;
	mul.f32 	%f211, %f210, %f210;
	mul.f32 	%f212, %f51, %f237;
	mov.f32 	%f213, 0f3F800000;
	sub.f32 	%f214, %f213, %f211;
	ld.const.f32 	%f215, [SKY_COLOR_OPT];
	mul.f32 	%f216, %f211, %f215;
	fma.rn.f32 	%f217, %f214, %f212, %f216;
	mul.wide.s32 	%rd93, %r86, 4;
	add.s64 	%rd94, %rd1, %rd93;
	st.global.f32 	[%rd94], %f217;
	mul.f32 	%f218, %f52, %f237;
	ld.const.f32 	%f219, [SKY_COLOR_OPT+4];
	mul.f32 	%f220, %f211, %f219;
	fma.rn.f32 	%f221, %f214, %f218, %f220;
	st.global.f32 	[%rd94+4], %f221;
	mul.f32 	%f222, %f53, %f237;
	ld.const.f32 	%f223, [SKY_COLOR_OPT+8];
	mul.f32 	%f224, %f211, %f223;
	fma.rn.f32 	%f225, %f214, %f222, %f224;
	st.global.f32 	[%rd94+8], %f225;
	bra.uni 	$L__BB2_55;
$L__BB2_54:
	ld.const.f32 	%f203, [SKY_COLOR_OPT];
	mul.wide.s32 	%rd88, %r86, 4;
	add.s64 	%rd89, %rd1, %rd88;
	st.global.f32 	[%rd89], %f203;
	ld.const.f32 	%f204, [SKY_COLOR_OPT+4];
	st.global.f32 	[%rd89+4], %f204;
	ld.const.f32 	%f205, [SKY_COLOR_OPT+8];
	st.global.f32 	[%rd89+8], %f205;
$L__BB2_55:
	ret;

}
	// .globl	_Z25render_kernel_v4_unrolledPKaPKfPfiiiiiff
.visible .entry _Z25render_kernel_v4_unrolledPKaPKfPfiiiiiff(
	.param .u64 .ptr .align 1 _Z25render_kernel_v4_unrolledPKaPKfPfiiiiiff_param_0,
	.param .u64 .ptr .align 1 _Z25render_kernel_v4_unrolledPKaPKfPfiiiiiff_param_1,
	.param .u64 .ptr .align 1 _Z25render_kernel_v4_unrolledPKaPKfPfiiiiiff_param_2,
	.param .u32 _Z25render_kernel_v4_unrolledPKaPKfPfiiiiiff_param_3,
	.param .u32 _Z25render_kernel_v4_unrolledPKaPKfPfiiiiiff_param_4,
	.param .u32 _Z25render_kernel_v4_unrolledPKaPKfPfiiiiiff_param_5,
	.param .u32 _Z25render_kernel_v4_unrolledPKaPKfPfiiiiiff_param_6,
	.param .u32 _Z25render_kernel_v4_unrolledPKaPKfPfiiiiiff_param_7,
	.param .f32 _Z25render_kernel_v4_unrolledPKaPKfPfiiiiiff_param_8,
	.param .f32 _Z25render_kernel_v4_unrolledPKaPKfPfiiiiiff_param_9
)
{
	.local .align 4 .b8 	__local_depot3[28];
	.reg .b64 	%SP;
	.reg .b64 	%SPL;
	.reg .pred 	%p<374>;
	.reg .b16 	%rs<54>;
	.reg .b32 	%r<537>;
	.reg .b32 	%f<405>;
	.reg .b64 	%rd<149>;
	.reg .b64 	%fd<11>;

	mov.u64 	%SPL, __local_depot3;
	ld.param.u64 	%rd45, [_Z25render_kernel_v4_unrolledPKaPKfPfiiiiiff_param_0];
	ld.param.u64 	%rd43, [_Z25render_kernel_v4_unrolledPKaPKfPfiiiiiff_param_1];
	ld.param.u32 	%r204, [_Z25render_kernel_v4_unrolledPKaPKfPfiiiiiff_param_3];
	ld.param.u32 	%r200, [_Z25render_kernel_v4_unrolledPKaPKfPfiiiiiff_param_4];
	ld.param.u32 	%r201, [_Z25render_kernel_v4_unrolledPKaPKfPfiiiiiff_param_5];
	ld.param.u32 	%r202, [_Z25render_kernel_v4_unrolledPKaPKfPfiiiiiff_param_6];
	ld.param.u32 	%r203, [_Z25render_kernel_v4_unrolledPKaPKfPfiiiiiff_param_7];
	ld.param.f32 	%f161, [_Z25render_kernel_v4_unrolledPKaPKfPfiiiiiff_param_8];
	cvta.to.global.u64 	%rd1, %rd45;
	add.u64 	%rd2, %SPL, 0;
	add.u64 	%rd3, %SPL, 0;
	add.u64 	%rd4, %SPL, 0;
	add.u64 	%rd5, %SPL, 0;
	add.u64 	%rd6, %SPL, 0;
	mov.u32 	%r205, %ctaid.x;
	mov.u32 	%r206, %ntid.x;
	mov.u32 	%r207, %tid.x;
	mad.lo.s32 	%r1, %r205, %r206, %r207;
	mul.lo.s32 	%r208, %r201, %r204;
	mul.lo.s32 	%r209, %r208, %r202;
	setp.ge.s32 	%p1, %r1, %r209;
	@%p1 bra 	$L__BB3_181;
	cvta.to.global.u64 	%rd51, %rd43;
	mul.lo.s32 	%r210, %r202, %r201;
	div.s32 	%r2, %r1, %r210;
	mul.lo.s32 	%r211, %r2, %r210;
	sub.s32 	%r212, %r1, %r211;
	div.s32 	%r3, %r212, %r201;
	mul.lo.s32 	%r213, %r3, %r201;
	sub.s32 	%r4, %r212, %r213;
	mul.lo.s32 	%r214, %r2, 5;
	mul.wide.s32 	%rd52, %r214, 4;
	add.s64 	%rd53, %rd51, %rd52;
	ld.global.nc.f32 	%f1, [%rd53];
	ld.global.nc.f32 	%f2, [%rd53+4];
	ld.global.nc.f32 	%f3, [%rd53+8];
	ld.global.nc.f32 	%f4, [%rd53+12];
	ld.global.nc.f32 	%f5, [%rd53+16];
	mul.f32 	%f163, %f4, 0f3F22F983;
	cvt.rni.s32.f32 	%r454, %f163;
	cvt.rn.f32.s32 	%f164, %r454;
	fma.rn.f32 	%f165, %f164, 0fBFC90FDA, %f4;
	fma.rn.f32 	%f166, %f164, 0fB3A22168, %f165;
	fma.rn.f32 	%f331, %f164, 0fA7C234C5, %f166;
	abs.f32 	%f7, %f4;
	setp.ltu.f32 	%p2, %f7, 0f47CE4780;
	mov.u32 	%r450, %r454;
	mov.f32 	%f330, %f331;
	@%p2 bra 	$L__BB3_9;
	setp.neu.f32 	%p3, %f7, 0f7F800000;
	@%p3 bra 	$L__BB3_4;
	mov.f32 	%f169, 0f00000000;
	mul.rn.f32 	%f330, %f4, %f169;
	mov.b32 	%r450, 0;
	bra.uni 	$L__BB3_9;
$L__BB3_4:
	mov.b32 	%r6, %f4;
	mov.b64 	%rd136, 0;
	mov.b32 	%r447, 0;
	mov.u64 	%rd134, __cudart_i2opi_f;
	shl.b32 	%r217, %r6, 8;
	or.b32  	%r218, %r217, -2147483648;
	mov.u64 	%rd135, %rd6;
$L__BB3_5:
	.pragma "nounroll";
	ld.global.nc.u32 	%r216, [%rd134];
	mad.wide.u32 	%rd56, %r216, %r218, %rd136;
	shr.u64 	%rd136, %rd56, 32;
	st.local.u32 	[%rd135], %rd56;
	add.s32 	%r447, %r447, 1;
	add.s64 	%rd135, %rd135, 4;
	add.s64 	%rd134, %rd134, 4;
	setp.ne.s32 	%p4, %r447, 6;
	@%p4 bra 	$L__BB3_5;
	shr.u32 	%r219, %r6, 23;
	st.local.u32 	[%rd6+24], %rd136;
	and.b32  	%r9, %r219, 31;
	and.b32  	%r220, %r219, 224;
	add.s32 	%r221, %r220, -128;
	shr.u32 	%r222, %r221, 5;
	mul.wide.u32 	%rd57, %r222, 4;
	sub.s64 	%rd13, %rd6, %rd57;
	ld.local.u32 	%r448, [%rd13+24];
	ld.local.u32 	%r449, [%rd13+20];
	setp.eq.s32 	%p5, %r9, 0;
	@%p5 bra 	$L__BB3_8;
	shf.l.wrap.b32 	%r448, %r449, %r448, %r9;
	ld.local.u32 	%r223, [%rd13+16];
	shf.l.wrap.b32 	%r449, %r223, %r449, %r9;
$L__BB3_8:
	shr.u32 	%r224, %r448, 30;
	shf.l.wrap.b32 	%r225, %r449, %r448, 2;
	shl.b32 	%r226, %r449, 2;
	shr.u32 	%r227, %r225, 31;
	add.s32 	%r228, %r227, %r224;
	neg.s32 	%r229, %r228;
	setp.lt.s32 	%p6, %r6, 0;
	selp.b32 	%r450, %r229, %r228, %p6;
	xor.b32  	%r230, %r225, %r6;
	shr.s32 	%r231, %r225, 31;
	xor.b32  	%r232, %r231, %r225;
	xor.b32  	%r233, %r231, %r226;
	cvt.u64.u32 	%rd58, %r232;
	shl.b64 	%rd59, %rd58, 32;
	cvt.u64.u32 	%rd60, %r233;
	or.b64  	%rd61, %rd59, %rd60;
	cvt.rn.f64.s64 	%fd1, %rd61;
	mul.f64 	%fd2, %fd1, 0d3BF921FB54442D19;
	cvt.rn.f32.f64 	%f167, %fd2;
	neg.f32 	%f168, %f167;
	setp.lt.s32 	%p7, %r230, 0;
	selp.f32 	%f330, %f168, %f167, %p7;
$L__BB3_9:
	add.s32 	%r235, %r450, 1;
	mul.rn.f32 	%f170, %f330, %f330;
	and.b32  	%r236, %r450, 1;
	setp.eq.b32 	%p9, %r236, 1;
	selp.f32 	%f171, %f330, 0f3F800000, %p9;
	fma.rn.f32 	%f172, %f170, %f171, 0f00000000;
	fma.rn.f32 	%f173, %f170, 0f37CBAC00, 0fBAB607ED;
	selp.f32 	%f174, 0fB94D4153, %f173, %p9;
	selp.f32 	%f175, 0f3C0885E4, 0f3D2AAABB, %p9;
	fma.rn.f32 	%f176, %f174, %f170, %f175;
	selp.f32 	%f177, 0fBE2AAAA8, 0fBEFFFFFF, %p9;
	fma.rn.f32 	%f178, %f176, %f170, %f177;
	fma.rn.f32 	%f179, %f178, %f172, %f171;
	and.b32  	%r237, %r235, 2;
	setp.eq.s32 	%p10, %r237, 0;
	mov.f32 	%f180, 0f00000000;
	sub.f32 	%f181, %f180, %f179;
	selp.f32 	%f11, %f179, %f181, %p10;
	@%p2 bra 	$L__BB3_17;
	setp.neu.f32 	%p11, %f7, 0f7F800000;
	@%p11 bra 	$L__BB3_12;
	mov.f32 	%f184, 0f00000000;
	mul.rn.f32 	%f331, %f4, %f184;
	mov.b32 	%r454, 0;
	bra.uni 	$L__BB3_17;
$L__BB3_12:
	mov.b32 	%r18, %f4;
	shl.b32 	%r239, %r18, 8;
	or.b32  	%r19, %r239, -2147483648;
	mov.b64 	%rd139, 0;
	mov.b32 	%r451, 0;
	mov.u64 	%rd137, __cudart_i2opi_f;
	mov.u64 	%rd138, %rd5;
$L__BB3_13:
	.pragma "nounroll";
	ld.global.nc.u32 	%r240, [%rd137];
	mad.wide.u32 	%rd64, %r240, %r19, %rd139;
	shr.u64 	%rd139, %rd64, 32;
	st.local.u32 	[%rd138], %rd64;
	add.s32 	%r451, %r451, 1;
	add.s64 	%rd138, %rd138, 4;
	add.s64 	%rd137, %rd137, 4;
	setp.ne.s32 	%p12, %r451, 6;
	@%p12 bra 	$L__BB3_13;
	shr.u32 	%r241, %r18, 23;
	st.local.u32 	[%rd5+24], %rd139;
	and.b32  	%r22, %r241, 31;
	and.b32  	%r242, %r241, 224;
	add.s32 	%r243, %r242, -128;
	shr.u32 	%r244, %r243, 5;
	mul.wide.u32 	%rd65, %r244, 4;
	sub.s64 	%rd20, %rd5, %rd65;
	ld.local.u32 	%r452, [%rd20+24];
	ld.local.u32 	%r453, [%rd20+20];
	setp.eq.s32 	%p13, %r22, 0;
	@%p13 bra 	$L__BB3_16;
	shf.l.wrap.b32 	%r452, %r453, %r452, %r22;
	ld.local.u32 	%r245, [%rd20+16];
	shf.l.wrap.b32 	%r453, %r245, %r453, %r22;
$L__BB3_16:
	shr.u32 	%r246, %r452, 30;
	shf.l.wrap.b32 	%r247, %r453, %r452, 2;
	shl.b32 	%r248, %r453, 2;
	shr.u32 	%r249, %r247, 31;
	add.s32 	%r250, %r249, %r246;
	neg.s32 	%r251, %r250;
	setp.lt.s32 	%p14, %r18, 0;
	selp.b32 	%r454, %r251, %r250, %p14;
	xor.b32  	%r252, %r247, %r18;
	shr.s32 	%r253, %r247, 31;
	xor.b32  	%r254, %r253, %r247;
	xor.b32  	%r255, %r253, %r248;
	cvt.u64.u32 	%rd66, %r254;
	shl.b64 	%rd67, %rd66, 32;
	cvt.u64.u32 	%rd68, %r255;
	or.b64  	%rd69, %rd67, %rd68;
	cvt.rn.f64.s64 	%fd3, %rd69;
	mul.f64 	%fd4, %fd3, 0d3BF921FB54442D19;
	cvt.rn.f32.f64 	%f182, %fd4;
	neg.f32 	%f183, %f182;
	setp.lt.s32 	%p15, %r252, 0;
	selp.f32 	%f331, %f183, %f182, %p15;
$L__BB3_17:
	mul.rn.f32 	%f185, %f331, %f331;
	and.b32  	%r257, %r454, 1;
	setp.eq.b32 	%p16, %r257, 1;
	selp.f32 	%f186, 0f3F800000, %f331, %p16;
	fma.rn.f32 	%f187, %f185, %f186, 0f00000000;
	fma.rn.f32 	%f188, %f185, 0f37CBAC00, 0fBAB607ED;
	selp.f32 	%f189, %f188, 0fB94D4153, %p16;
	selp.f32 	%f190, 0f3D2AAABB, 0f3C0885E4, %p16;
	fma.rn.f32 	%f191, %f189, %f185, %f190;
	selp.f32 	%f192, 0fBEFFFFFF, 0fBE2AAAA8, %p16;
	fma.rn.f32 	%f193, %f191, %f185, %f192;
	fma.rn.f32 	%f194, %f193, %f187, %f186;
	and.b32  	%r258, %r454, 2;
	setp.eq.s32 	%p17, %r258, 0;
	mov.f32 	%f195, 0f00000000;
	sub.f32 	%f196, %f195, %f194;
	selp.f32 	%f15, %f194, %f196, %p17;
	mul.f32 	%f197, %f5, 0f3F22F983;
	cvt.rni.s32.f32 	%r462, %f197;
	cvt.rn.f32.s32 	%f198, %r462;
	fma.rn.f32 	%f199, %f198, 0fBFC90FDA, %f5;
	fma.rn.f32 	%f200, %f198, 0fB3A22168, %f199;
	fma.rn.f32 	%f333, %f198, 0fA7C234C5, %f200;
	abs.f32 	%f17, %f5;
	setp.ltu.f32 	%p18, %f17, 0f47CE4780;
	mov.u32 	%r458, %r462;
	mov.f32 	%f332, %f333;
	@%p18 bra 	$L__BB3_25;
	setp.neu.f32 	%p19, %f17, 0f7F800000;
	@%p19 bra 	$L__BB3_20;
	mov.f32 	%f203, 0f00000000;
	mul.rn.f32 	%f332, %f5, %f203;
	mov.b32 	%r458, 0;
	bra.uni 	$L__BB3_25;
$L__BB3_20:
	mov.b32 	%r32, %f5;
	shl.b32 	%r260, %r32, 8;
	or.b32  	%r33, %r260, -2147483648;
	mov.b64 	%rd142, 0;
	mov.b32 	%r455, 0;
	mov.u64 	%rd140, __cudart_i2opi_f;
	mov.u64 	%rd141, %rd4;
$L__BB3_21:
	.pragma "nounroll";
	ld.global.nc.u32 	%r261, [%rd140];
	mad.wide.u32 	%rd72, %r261, %r33, %rd142;
	shr.u64 	%rd142, %rd72, 32;
	st.local.u32 	[%rd141], %rd72;
	add.s32 	%r455, %r455, 1;
	add.s64 	%rd141, %rd141, 4;
	add.s64 	%rd140, %rd140, 4;
	setp.ne.s32 	%p20, %r455, 6;
	@%p20 bra 	$L__BB3_21;
	shr.u32 	%r262, %r32, 23;
	st.local.u32 	[%rd4+24], %rd142;
	and.b32  	%r36, %r262, 31;
	and.b32  	%r263, %r262, 224;
	add.s32 	%r264, %r263, -128;
	shr.u32 	%r265, %r264, 5;
	mul.wide.u32 	%rd73, %r265, 4;
	sub.s64 	%rd27, %rd4, %rd73;
	ld.local.u32 	%r456, [%rd27+24];
	ld.local.u32 	%r457, [%rd27+20];
	setp.eq.s32 	%p21, %r36, 0;
	@%p21 bra 	$L__BB3_24;
	shf.l.wrap.b32 	%r456, %r457, %r456, %r36;
	ld.local.u32 	%r266, [%rd27+16];
	shf.l.wrap.b32 	%r457, %r266, %r457, %r36;
$L__BB3_24:
	shr.u32 	%r267, %r456, 30;
	shf.l.wrap.b32 	%r268, %r457, %r456, 2;
	shl.b32 	%r269, %r457, 2;
	shr.u32 	%r270, %r268, 31;
	add.s32 	%r271, %r270, %r267;
	neg.s32 	%r272, %r271;
	setp.lt.s32 	%p22, %r32, 0;
	selp.b32 	%r458, %r272, %r271, %p22;
	xor.b32  	%r273, %r268, %r32;
	shr.s32 	%r274, %r268, 31;
	xor.b32  	%r275, %r274, %r268;
	xor.b32  	%r276, %r274, %r269;
	cvt.u64.u32 	%rd74, %r275;
	shl.b64 	%rd75, %rd74, 32;
	cvt.u64.u32 	%rd76, %r276;
	or.b64  	%rd77, %rd75, %rd76;
	cvt.rn.f64.s64 	%fd5, %rd77;
	mul.f64 	%fd6, %fd5, 0d3BF921FB54442D19;
	cvt.rn.f32.f64 	%f201, %fd6;
	neg.f32 	%f202, %f201;
	setp.lt.s32 	%p23, %r273, 0;
	selp.f32 	%f332, %f202, %f201, %p23;
$L__BB3_25:
	setp.ltu.f32 	%p24, %f17, 0f47CE4780;
	add.s32 	%r278, %r458, 1;
	mul.rn.f32 	%f204, %f332, %f332;
	and.b32  	%r279, %r458, 1;
	setp.eq.b32 	%p25, %r279, 1;
	selp.f32 	%f205, %f332, 0f3F800000, %p25;
	fma.rn.f32 	%f206, %f204, %f205, 0f00000000;
	fma.rn.f32 	%f207, %f204, 0f37CBAC00, 0fBAB607ED;
	selp.f32 	%f208, 0fB94D4153, %f207, %p25;
	selp.f32 	%f209, 0f3C0885E4, 0f3D2AAABB, %p25;
	fma.rn.f32 	%f210, %f208, %f204, %f209;
	selp.f32 	%f211, 0fBE2AAAA8, 0fBEFFFFFF, %p25;
	fma.rn.f32 	%f212, %f210, %f204, %f211;
	fma.rn.f32 	%f213, %f212, %f206, %f205;
	and.b32  	%r280, %r278, 2;
	setp.eq.s32 	%p26, %r280, 0;
	mov.f32 	%f214, 0f00000000;
	sub.f32 	%f215, %f214, %f213;
	selp.f32 	%f21, %f213, %f215, %p26;
	@%p24 bra 	$L__BB3_33;
	setp.neu.f32 	%p27, %f17, 0f7F800000;
	@%p27 bra 	$L__BB3_28;
	mov.f32 	%f218, 0f00000000;
	mul.rn.f32 	%f333, %f5, %f218;
	mov.b32 	%r462, 0;
	bra.uni 	$L__BB3_33;
$L__BB3_28:
	mov.b32 	%r45, %f5;
	shl.b32 	%r282, %r45, 8;
	or.b32  	%r46, %r282, -2147483648;
	mov.b64 	%rd145, 0;
	mov.b32 	%r459, 0;
	mov.u64 	%rd143, __cudart_i2opi_f;
	mov.u64 	%rd144, %rd3;
$L__BB3_29:
	.pragma "nounroll";
	ld.global.nc.u32 	%r283, [%rd143];
	mad.wide.u32 	%rd80, %r283, %r46, %rd145;
	shr.u64 	%rd145, %rd80, 32;
	st.local.u32 	[%rd144], %rd80;
	add.s32 	%r459, %r459, 1;
	add.s64 	%rd144, %rd144, 4;
	add.s64 	%rd143, %rd143, 4;
	setp.ne.s32 	%p28, %r459, 6;
	@%p28 bra 	$L__BB3_29;
	shr.u32 	%r284, %r45, 23;
	st.local.u32 	[%rd3+24], %rd145;
	and.b32  	%r49, %r284, 31;
	and.b32  	%r285, %r284, 224;
	add.s32 	%r286, %r285, -128;
	shr.u32 	%r287, %r286, 5;
	mul.wide.u32 	%rd81, %r287, 4;
	sub.s64 	%rd34, %rd3, %rd81;
	ld.local.u32 	%r460, [%rd34+24];
	ld.local.u32 	%r461, [%rd34+20];
	setp.eq.s32 	%p29, %r49, 0;
	@%p29 bra 	$L__BB3_32;
	shf.l.wrap.b32 	%r460, %r461, %r460, %r49;
	ld.local.u32 	%r288, [%rd34+16];
	shf.l.wrap.b32 	%r461, %r288, %r461, %r49;
$L__BB3_32:
	shr.u32 	%r289, %r460, 30;
	shf.l.wrap.b32 	%r290, %r461, %r460, 2;
	shl.b32 	%r291, %r461, 2;
	shr.u32 	%r292, %r290, 31;
	add.s32 	%r293, %r292, %r289;
	neg.s32 	%r294, %r293;
	setp.lt.s32 	%p30, %r45, 0;
	selp.b32 	%r462, %r294, %r293, %p30;
	xor.b32  	%r295, %r290, %r45;
	shr.s32 	%r296, %r290, 31;
	xor.b32  	%r297, %r296, %r290;
	xor.b32  	%r298, %r296, %r291;
	cvt.u64.u32 	%rd82, %r297;
	shl.b64 	%rd83, %rd82, 32;
	cvt.u64.u32 	%rd84, %r298;
	or.b64  	%rd85, %rd83, %rd84;
	cvt.rn.f64.s64 	%fd7, %rd85;
	mul.f64 	%fd8, %fd7, 0d3BF921FB54442D19;
	cvt.rn.f32.f64 	%f216, %fd8;
	neg.f32 	%f217, %f216;
	setp.lt.s32 	%p31, %r295, 0;
	selp.f32 	%f333, %f217, %f216, %p31;
$L__BB3_33:
	ld.param.f32 	%f329, [_Z25render_kernel_v4_unrolledPKaPKfPfiiiiiff_param_9];
	mul.rn.f32 	%f219, %f333, %f333;
	and.b32  	%r300, %r462, 1;
	setp.eq.b32 	%p32, %r300, 1;
	selp.f32 	%f220, 0f3F800000, %f333, %p32;
	fma.rn.f32 	%f221, %f219, %f220, 0f00000000;
	fma.rn.f32 	%f222, %f219, 0f37CBAC00, 0fBAB607ED;
	selp.f32 	%f223, %f222, 0fB94D4153, %p32;
	selp.f32 	%f224, 0f3D2AAABB, 0f3C0885E4, %p32;
	fma.rn.f32 	%f225, %f223, %f219, %f224;
	selp.f32 	%f226, 0fBEFFFFFF, 0fBE2AAAA8, %p32;
	fma.rn.f32 	%f227, %f225, %f219, %f226;
	fma.rn.f32 	%f228, %f227, %f221, %f220;
	and.b32  	%r301, %r462, 2;
	setp.eq.s32 	%p33, %r301, 0;
	mov.f32 	%f229, 0f00000000;
	sub.f32 	%f230, %f229, %f228;
	selp.f32 	%f25, %f228, %f230, %p33;
	mul.f32 	%f231, %f329, 0f40490FDB;
	div.rn.f32 	%f232, %f231, 0f43340000;
	mul.f32 	%f26, %f232, 0f3F000000;
	mul.f32 	%f233, %f26, 0f3F22F983;
	cvt.rni.s32.f32 	%r466, %f233;
	cvt.rn.f32.s32 	%f234, %r466;
	fma.rn.f32 	%f235, %f234, 0fBFC90FDA, %f26;
	fma.rn.f32 	%f236, %f234, 0fB3A22168, %f235;
	fma.rn.f32 	%f334, %f234, 0fA7C234C5, %f236;
	abs.f32 	%f28, %f26;
	setp.ltu.f32 	%p34, %f28, 0f47CE4780;
	@%p34 bra 	$L__BB3_41;
	setp.neu.f32 	%p35, %f28, 0f7F800000;
	@%p35 bra 	$L__BB3_36;
	mov.f32 	%f239, 0f00000000;
	mul.rn.f32 	%f334, %f26, %f239;
	mov.b32 	%r466, 0;
	bra.uni 	$L__BB3_41;
$L__BB3_36:
	mov.b32 	%r59, %f26;
	shl.b32 	%r303, %r59, 8;
	or.b32  	%r60, %r303, -2147483648;
	mov.b64 	%rd148, 0;
	mov.b32 	%r463, 0;
	mov.u64 	%rd146, __cudart_i2opi_f;
	mov.u64 	%rd147, %rd2;
$L__BB3_37:
	.pragma "nounroll";
	ld.global.nc.u32 	%r304, [%rd146];
	mad.wide.u32 	%rd88, %r304, %r60, %rd148;
	shr.u64 	%rd148, %rd88, 32;
	st.local.u32 	[%rd147], %rd88;
	add.s32 	%r463, %r463, 1;
	add.s64 	%rd147, %rd147, 4;
	add.s64 	%rd146, %rd146, 4;
	setp.ne.s32 	%p36, %r463, 6;
	@%p36 bra 	$L__BB3_37;
	shr.u32 	%r305, %r59, 23;
	st.local.u32 	[%rd2+24], %rd148;
	and.b32  	%r63, %r305, 31;
	and.b32  	%r306, %r305, 224;
	add.s32 	%r307, %r306, -128;
	shr.u32 	%r308, %r307, 5;
	mul.wide.u32 	%rd89, %r308, 4;
	sub.s64 	%rd41, %rd2, %rd89;
	ld.local.u32 	%r464, [%rd41+24];
	ld.local.u32 	%r465, [%rd41+20];
	setp.eq.s32 	%p37, %r63, 0;
	@%p37 bra 	$L__BB3_40;
	shf.l.wrap.b32 	%r464, %r465, %r464, %r63;
	ld.local.u32 	%r309, [%rd41+16];
	shf.l.wrap.b32 	%r465, %r309, %r465, %r63;
$L__BB3_40:
	shr.u32 	%r310, %r464, 30;
	shf.l.wrap.b32 	%r311, %r465, %r464, 2;
	shl.b32 	%r312, %r465, 2;
	shr.u32 	%r313, %r311, 31;
	add.s32 	%r314, %r313, %r310;
	neg.s32 	%r315, %r314;
	setp.lt.s32 	%p38, %r59, 0;
	selp.b32 	%r466, %r315, %r314, %p38;
	xor.b32  	%r316, %r311, %r59;
	shr.s32 	%r317, %r311, 31;
	xor.b32  	%r318, %r317, %r311;
	xor.b32  	%r319, %r317, %r312;
	cvt.u64.u32 	%rd90, %r318;
	shl.b64 	%rd91, %rd90, 32;
	cvt.u64.u32 	%rd92, %r319;
	or.b64  	%rd93, %rd91, %rd92;
	cvt.rn.f64.s64 	%fd9, %rd93;
	mul.f64 	%fd10, %fd9, 0d3BF921FB54442D19;
	cvt.rn.f32.f64 	%f237, %fd10;
	neg.f32 	%f238, %f237;
	setp.lt.s32 	%p39, %r316, 0;
	selp.f32 	%f334, %f238, %f237, %p39;
$L__BB3_41:
	cvt.rn.f32.s32 	%f241, %r201;
	cvt.rn.f32.s32 	%f242, %r202;
	add.f32 	%f243, %f2, 0f3FCCCCCD;
	mul.f32 	%f244, %f334, %f334;
	fma.rn.f32 	%f245, %f244, 0f3C190000, 0f3B560000;
	fma.rn.f32 	%f246, %f245, %f244, 0f3CC70000;
	fma.rn.f32 	%f247, %f246, %f244, 0f3D5B0000;
	fma.rn.f32 	%f248, %f247, %f244, 0f3E089438;
	fma.rn.f32 	%f249, %f248, %f244, 0f3EAAAA88;
	mul.rn.f32 	%f250, %f244, %f334;
	fma.rn.f32 	%f251, %f249, %f250, %f334;
	abs.f32 	%f252, %f334;
	setp.eq.f32 	%p40, %f252, 0f3A00B43C;
	selp.f32 	%f253, %f334, %f251, %p40;
	and.b32  	%r322, %r466, 1;
	setp.eq.b32 	%p41, %r322, 1;
	neg.f32 	%f254, %f253;
	rcp.approx.ftz.f32 	%f255, %f254;
	selp.f32 	%f256, %f255, %f253, %p41;
	cvt.rn.f32.s32 	%f257, %r4;
	add.f32 	%f258, %f257, 0f3F000000;
	add.f32 	%f259, %f258, %f258;
	div.rn.f32 	%f260, %f259, %f241;
	add.f32 	%f261, %f260, 0fBF800000;
	mul.f32 	%f262, %f261, %f256;
	div.rn.f32 	%f263, %f241, %f242;
	mul.f32 	%f264, %f263, %f262;
	cvt.rn.f32.s32 	%f265, %r3;
	add.f32 	%f266, %f265, 0f3F000000;
	add.f32 	%f267, %f266, %f266;
	div.rn.f32 	%f268, %f267, %f242;
	mov.f32 	%f269, 0f3F800000;
	sub.f32 	%f270, %f269, %f268;
	mul.f32 	%f271, %f270, %f256;
	mul.f32 	%f272, %f11, %f264;
	fma.rn.f32 	%f273, %f15, %f21, %f272;
	mul.f32 	%f274, %f25, %f15;
	mul.f32 	%f275, %f274, %f271;
	sub.f32 	%f276, %f273, %f275;
	fma.rn.f32 	%f277, %f21, %f271, %f25;
	mul.f32 	%f278, %f15, %f264;
	mul.f32 	%f279, %f11, %f21;
	sub.f32 	%f280, %f279, %f278;
	mul.f32 	%f281, %f25, %f11;
	mul.f32 	%f282, %f281, %f271;
	sub.f32 	%f283, %f280, %f282;
	mul.f32 	%f284, %f276, %f276;
	fma.rn.f32 	%f285, %f277, %f277, %f284;
	fma.rn.f32 	%f286, %f283, %f283, %f285;
	sqrt.rn.f32 	%f287, %f286;
	div.rn.f32 	%f288, %f276, %f287;
	div.rn.f32 	%f32, %f277, %f287;
	div.rn.f32 	%f289, %f283, %f287;
	mul.lo.s32 	%r72, %r200, %r200;
	mul.lo.s32 	%r323, %r72, %r200;
	cvt.rmi.f32.f32 	%f290, %f1;
	cvt.rzi.s32.f32 	%r532, %f290;
	cvt.rmi.f32.f32 	%f291, %f243;
	cvt.rzi.s32.f32 	%r533, %f291;
	cvt.rmi.f32.f32 	%f292, %f3;
	cvt.rzi.s32.f32 	%r534, %f292;
	setp.ge.f32 	%p42, %f288, 0f00000000;
	selp.b32 	%r76, 1, -1, %p42;
	setp.ltu.f32 	%p43, %f32, 0f00000000;
	selp.b32 	%r77, -1, 1, %p43;
	setp.ge.f32 	%p44, %f289, 0f00000000;
	selp.b32 	%r78, 1, -1, %p44;
	setp.neu.f32 	%p45, %f288, 0f00000000;
	rcp.rn.f32 	%f293, %f288;
	selp.f32 	%f294, %f293, 0f7149F2CA, %p45;
	setp.neu.f32 	%p46, %f32, 0f00000000;
	rcp.rn.f32 	%f295, %f32;
	selp.f32 	%f296, %f295, 0f7149F2CA, %p46;
	setp.neu.f32 	%p47, %f289, 0f00000000;
	rcp.rn.f32 	%f297, %f289;
	selp.f32 	%f298, %f297, 0f7149F2CA, %p47;
	abs.f32 	%f33, %f294;
	abs.f32 	%f34, %f296;
	abs.f32 	%f35, %f298;
	selp.u32 	%r324, 1, 0, %p42;
	add.s32 	%r325, %r532, %r324;
	cvt.rn.f32.s32 	%f299, %r325;
	sub.f32 	%f300, %f299, %f1;
	mul.f32 	%f399, %f294, %f300;
	setp.ge.f32 	%p48, %f32, 0f00000000;
	selp.u32 	%r326, 1, 0, %p48;
	add.s32 	%r327, %r533, %r326;
	cvt.rn.f32.s32 	%f301, %r327;
	sub.f32 	%f302, %f301, %f243;
	mul.f32 	%f400, %f296, %f302;
	selp.u32 	%r328, 1, 0, %p44;
	add.s32 	%r329, %r534, %r328;
	cvt.rn.f32.s32 	%f303, %r329;
	sub.f32 	%f304, %f303, %f3;
	mul.f32 	%f401, %f298, %f304;
	mul.lo.s32 	%r79, %r2, %r323;
	setp.lt.s32 	%p49, %r203, 1;
	mov.b16 	%rs18, 255;
	mov.b32 	%r536, -1;
	mov.f32 	%f403, 0f00000000;
	mov.u16 	%rs53, %rs18;
	@%p49 bra 	$L__BB3_172;
	mov.f32 	%f403, 0f00000000;
	mov.b32 	%r536, -1;
	mov.b32 	%r467, 0;
$L__BB3_43:
	.pragma "nounroll";
	setp.ge.f32 	%p50, %f403, %f161;
	mov.u16 	%rs53, %rs18;
	@%p50 bra 	$L__BB3_172;
	setp.gt.s32 	%p51, %r532, -1;
	setp.lt.s32 	%p52, %r532, %r200;
	and.pred  	%p53, %p51, %p52;
	setp.gt.s32 	%p54, %r533, -1;
	setp.lt.s32 	%p55, %r533, %r200;
	and.pred  	%p56, %p54, %p55;
	and.pred  	%p57, %p53, %p56;
	setp.gt.s32 	%p58, %r534, -1;
	setp.lt.s32 	%p59, %r534, %r200;
	and.pred  	%p60, %p58, %p59;
	and.pred  	%p61, %p57, %p60;
	not.pred 	%p62, %p61;
	@%p62 bra 	$L__BB3_46;
	mad.lo.s32 	%r332, %r532, %r200, %r79;
	mad.lo.s32 	%r333, %r533, %r72, %r332;
	add.s32 	%r334, %r333, %r534;
	cvt.s64.s32 	%rd94, %r334;
	add.s64 	%rd95, %rd1, %rd94;
	ld.global.nc.u8 	%rs20, [%rd95];
	cvt.s16.s8 	%rs53, %rs20;
	setp.gt.s16 	%p63, %rs53, -1;
	@%p63 bra 	$L__BB3_172;
$L__BB3_46:
	setp.geu.f32 	%p64, %f399, %f400;
	setp.geu.f32 	%p65, %f399, %f401;
	or.pred  	%p66, %p64, %p65;
	@%p66 bra 	$L__BB3_48;
	add.f32 	%f339, %f33, %f399;
	add.s32 	%r532, %r532, %r76;
	mov.b32 	%r536, 0;
	mov.f32 	%f340, %f400;
	mov.f32 	%f341, %f401;
	mov.f32 	%f403, %f399;
	bra.uni 	$L__BB3_51;
$L__BB3_48:
	setp.geu.f32 	%p67, %f400, %f401;
	@%p67 bra 	$L__BB3_50;
	add.f32 	%f340, %f34, %f400;
	add.s32 	%r533, %r533, %r77;
	mov.b32 	%r536, 1;
	mov.f32 	%f339, %f399;
	mov.f32 	%f341, %f401;
	mov.f32 	%f403, %f400;
	bra.uni 	$L__BB3_51;
$L__BB3_50:
	add.f32 	%f341, %f35, %f401;
	add.s32 	%r534, %r534, %r78;
	mov.b32 	%r536, 2;
	mov.f32 	%f339, %f399;
	mov.f32 	%f340, %f400;
	mov.f32 	%f403, %f401;
$L__BB3_51:
	add.s32 	%r338, %r467, 1;
	setp.ge.s32 	%p68, %r338, %r203;
	setp.ge.f32 	%p69, %f403, %f161;
	or.pred  	%p70, %p68, %p69;
	mov.u16 	%rs53, %rs18;
	@%p70 bra 	$L__BB3_172;
	setp.gt.s32 	%p71, %r532, -1;
	setp.lt.s32 	%p72, %r532, %r200;
	and.pred  	%p73, %p71, %p72;
	setp.gt.s32 	%p74, %r533, -1;
	setp.lt.s32 	%p75, %r533, %r200;
	and.pred  	%p76, %p74, %p75;
	and.pred  	%p77, %p73, %p76;
	setp.gt.s32 	%p78, %r534, -1;
	setp.lt.s32 	%p79, %r534, %r200;
	and.pred  	%p80, %p78, %p79;
	and.pred  	%p81, %p77, %p80;
	not.pred 	%p82, %p81;
	@%p82 bra 	$L__BB3_54;
	mad.lo.s32 	%r339, %r532, %r200, %r79;
	mad.lo.s32 	%r340, %r533, %r72, %r339;
	add.s32 	%r341, %r340, %r534;
	cvt.s64.s32 	%rd96, %r341;
	add.s64 	%rd97, %rd1, %rd96;
	ld.global.nc.u8 	%rs22, [%rd97];
	cvt.s16.s8 	%rs53, %rs22;
	setp.gt.s16 	%p83, %rs53, -1;
	@%p83 bra 	$L__BB3_172;
$L__BB3_54:
	setp.geu.f32 	%p84, %f339, %f340;
	setp.geu.f32 	%p85, %f339, %f341;
	or.pred  	%p86, %p84, %p85;
	@%p86 bra 	$L__BB3_56;
	add.f32 	%f343, %f33, %f339;
	add.s32 	%r532, %r532, %r76;
	mov.b32 	%r536, 0;
	mov.f32 	%f344, %f340;
	mov.f32 	%f345, %f341;
	mov.f32 	%f403, %f339;
	bra.uni 	$L__BB3_59;
$L__BB3_56:
	setp.geu.f32 	%p87, %f340, %f341;
	@%p87 bra 	$L__BB3_58;
	add.f32 	%f344, %f34, %f340;
	add.s32 	%r533, %r533, %r77;
	mov.b32 	%r536, 1;
	mov.f32 	%f343, %f339;
	mov.f32 	%f345, %f341;
	mov.f32 	%f403, %f340;
	bra.uni 	$L__BB3_59;
$L__BB3_58:
	add.f32 	%f345, %f35, %f341;
	add.s32 	%r534, %r534, %r78;
	mov.b32 	%r536, 2;
	mov.f32 	%f343, %f339;
	mov.f32 	%f344, %f340;
	mov.f32 	%f403, %f341;
$L__BB3_59:
	add.s32 	%r345, %r467, 2;
	setp.ge.s32 	%p88, %r345, %r203;
	setp.ge.f32 	%p89, %f403, %f161;
	or.pred  	%p90, %p88, %p89;
	mov.u16 	%rs53, %rs18;
	@%p90 bra 	$L__BB3_172;
	setp.gt.s32 	%p91, %r532, -1;
	setp.lt.s32 	%p92, %r532, %r200;
	and.pred  	%p93, %p91, %p92;
	setp.gt.s32 	%p94, %r533, -1;
	setp.lt.s32 	%p95, %r533, %r200;
	and.pred  	%p96, %p94, %p95;
	and.pred  	%p97, %p93, %p96;
	setp.gt.s32 	%p98, %r534, -1;
	setp.lt.s32 	%p99, %r534, %r200;
	and.pred  	%p100, %p98, %p99;
	and.pred  	%p101, %p97, %p100;
	not.pred 	%p102, %p101;
	@%p102 bra 	$L__BB3_62;
	mad.lo.s32 	%r346, %r532, %r200, %r79;
	mad.lo.s32 	%r347, %r533, %r72, %r346;
	add.s32 	%r348, %r347, %r534;
	cvt.s64.s32 	%rd98, %r348;
	add.s64 	%rd99, %rd1, %rd98;
	ld.global.nc.u8 	%rs24, [%rd99];
	cvt.s16.s8 	%rs53, %rs24;
	setp.gt.s16 	%p103, %rs53, -1;
	@%p103 bra 	$L__BB3_172;
$L__BB3_62:
	setp.geu.f32 	%p104, %f343, %f344;
	setp.geu.f32 	%p105, %f343, %f345;
	or.pred  	%p106, %p104, %p105;
	@%p106 bra 	$L__BB3_64;
	add.f32 	%f347, %f33, %f343;
	add.s32 	%r532, %r532, %r76;
	mov.b32 	%r536, 0;
	mov.f32 	%f348, %f344;
	mov.f32 	%f349, %f345;
	mov.f32 	%f403, %f343;
	bra.uni 	$L__BB3_67;
$L__BB3_64:
	setp.geu.f32 	%p107, %f344, %f345;
	@%p107 bra 	$L__BB3_66;
	add.f32 	%f348, %f34, %f344;
	add.s32 	%r533, %r533, %r77;
	mov.b32 	%r536, 1;
	mov.f32 	%f347, %f343;
	mov.f32 	%f349, %f345;
	mov.f32 	%f403, %f344;
	bra.uni 	$L__BB3_67;
$L__BB3_66:
	add.f32 	%f349, %f35, %f345;
	add.s32 	%r534, %r534, %r78;
	mov.b32 	%r536, 2;
	mov.f32 	%f347, %f343;
	mov.f32 	%f348, %f344;
	mov.f32 	%f403, %f345;
$L__BB3_67:
	add.s32 	%r352, %r467, 3;
	setp.ge.s32 	%p108, %r352, %r203;
	setp.ge.f32 	%p109, %f403, %f161;
	or.pred  	%p110, %p108, %p109;
	mov.u16 	%rs53, %rs18;
	@%p110 bra 	$L__BB3_172;
	setp.gt.s32 	%p111, %r532, -1;
	setp.lt.s32 	%p112, %r532, %r200;
	and.pred  	%p113, %p111, %p112;
	setp.gt.s32 	%p114, %r533, -1;
	setp.lt.s32 	%p115, %r533, %r200;
	and.pred  	%p116, %p114, %p115;
	and.pred  	%p117, %p113, %p116;
	setp.gt.s32 	%p118, %r534, -1;
	setp.lt.s32 	%p119, %r534, %r200;
	and.pred  	%p120, %p118, %p119;
	and.pred  	%p121, %p117, %p120;
	not.pred 	%p122, %p121;
	@%p122 bra 	$L__BB3_70;
	mad.lo.s32 	%r353, %r532, %r200, %r79;
	mad.lo.s32 	%r354, %r533, %r72, %r353;
	add.s32 	%r355, %r354, %r534;
	cvt.s64.s32 	%rd100, %r355;
	add.s64 	%rd101, %rd1, %rd100;
	ld.global.nc.u8 	%rs26, [%rd101];
	cvt.s16.s8 	%rs53, %rs26;
	setp.gt.s16 	%p123, %rs53, -1;
	@%p123 bra 	$L__BB3_172;
$L__BB3_70:
	setp.geu.f32 	%p124, %f347, %f348;
	setp.geu.f32 	%p125, %f347, %f349;
	or.pred  	%p126, %p124, %p125;
	@%p126 bra 	$L__BB3_72;
	add.f32 	%f351, %f33, %f347;
	add.s32 	%r532, %r532, %r76;
	mov.b32 	%r536, 0;
	mov.f32 	%f352, %f348;
	mov.f32 	%f353, %f349;
	mov.f32 	%f403, %f347;
	bra.uni 	$L__BB3_75;
$L__BB3_72:
	setp.geu.f32 	%p127, %f348, %f349;
	@%p127 bra 	$L__BB3_74;
	add.f32 	%f352, %f34, %f348;
	add.s32 	%r533, %r533, %r77;
	mov.b32 	%r536, 1;
	mov.f32 	%f351, %f347;
	mov.f32 	%f353, %f349;
	mov.f32 	%f403, %f348;
	bra.uni 	$L__BB3_75;
$L__BB3_74:
	add.f32 	%f353, %f35, %f349;
	add.s32 	%r534, %r534, %r78;
	mov.b32 	%r536, 2;
	mov.f32 	%f351, %f347;
	mov.f32 	%f352, %f348;
	mov.f32 	%f403, %f349;
$L__BB3_75:
	add.s32 	%r359, %r467, 4;
	setp.ge.s32 	%p128, %r359, %r203;
	setp.ge.f32 	%p129, %f403, %f161;
	or.pred  	%p130, %p128, %p129;
	mov.u16 	%rs53, %rs18;
	@%p130 bra 	$L__BB3_172;
	setp.gt.s32 	%p131, %r532, -1;
	setp.lt.s32 	%p132, %r532, %r200;
	and.pred  	%p133, %p131, %p132;
	setp.gt.s32 	%p134, %r533, -1;
	setp.lt.s32 	%p135, %r533, %r200;
	and.pred  	%p136, %p134, %p135;
	and.pred  	%p137, %p133, %p136;
	setp.gt.s32 	%p138, %r534, -1;
	setp.lt.s32 	%p139, %r534, %r200;
	and.pred  	%p140, %p138, %p139;
	and.pred  	%p141, %p137, %p140;
	not.pred 	%p142, %p141;
	@%p142 bra 	$L__BB3_78;
	mad.lo.s32 	%r360, %r532, %r200, %r79;
	mad.lo.s32 	%r361, %r533, %r72, %r360;
	add.s32 	%r362, %r361, %r534;
	cvt.s64.s32 	%rd102, %r362;
	add.s64 	%rd103, %rd1, %rd102;
	ld.global.nc.u8 	%rs28, [%rd103];
	cvt.s16.s8 	%rs53, %rs28;
	setp.gt.s16 	%p143, %rs53, -1;
	@%p143 bra 	$L__BB3_172;
$L__BB3_78:
	setp.lt.f32 	%p144, %f351, %f352;
	setp.lt.f32 	%p145, %f351, %f353;
	and.pred  	%p146, %p144, %p145;
	@%p146 bra 	$L__BB3_82;
	setp.lt.f32 	%p147, %f352, %f353;
	@%p147 bra 	$L__BB3_81;
	add.f32 	%f357, %f35, %f353;
	add.s32 	%r534, %r534, %r78;
	mov.b32 	%r536, 2;
	mov.f32 	%f355, %f351;
	mov.f32 	%f356, %f352;
	mov.f32 	%f403, %f353;
	bra.uni 	$L__BB3_83;
$L__BB3_81:
	add.f32 	%f356, %f34, %f352;
	add.s32 	%r533, %r533, %r77;
	mov.b32 	%r536, 1;
	mov.f32 	%f355, %f351;
	mov.f32 	%f357, %f353;
	mov.f32 	%f403, %f352;
	bra.uni 	$L__BB3_83;
$L__BB3_82:
	add.f32 	%f355, %f33, %f351;
	add.s32 	%r532, %r532, %r76;
	mov.b32 	%r536, 0;
	mov.f32 	%f356, %f352;
	mov.f32 	%f357, %f353;
	mov.f32 	%f403, %f351;
$L__BB3_83:
	add.s32 	%r366, %r467, 5;
	setp.ge.s32 	%p148, %r366, %r203;
	setp.ge.f32 	%p149, %f403, %f161;
	or.pred  	%p150, %p148, %p149;
	mov.u16 	%rs53, %rs18;
	@%p150 bra 	$L__BB3_172;
	setp.gt.s32 	%p151, %r532, -1;
	setp.lt.s32 	%p152, %r532, %r200;
	and.pred  	%p153, %p151, %p152;
	setp.gt.s32 	%p154, %r533, -1;
	setp.lt.s32 	%p155, %r533, %r200;
	and.pred  	%p156, %p154, %p155;
	and.pred  	%p157, %p153, %p156;
	setp.gt.s32 	%p158, %r534, -1;
	setp.lt.s32 	%p159, %r534, %r200;
	and.pred  	%p160, %p158, %p159;
	and.pred  	%p161, %p157, %p160;
	not.pred 	%p162, %p161;
	@%p162 bra 	$L__BB3_86;
	mad.lo.s32 	%r367, %r532, %r200, %r79;
	mad.lo.s32 	%r368, %r533, %r72, %r367;
	add.s32 	%r369, %r368, %r534;
	cvt.s64.s32 	%rd104, %r369;
	add.s64 	%rd105, %rd1, %rd104;
	ld.global.nc.u8 	%rs30, [%rd105];
	cvt.s16.s8 	%rs53, %rs30;
	setp.gt.s16 	%p163, %rs53, -1;
	@%p163 bra 	$L__BB3_172;
$L__BB3_86:
	setp.lt.f32 	%p164, %f355, %f356;
	setp.lt.f32 	%p165, %f355, %f357;
	and.pred  	%p166, %p164, %p165;
	@%p166 bra 	$L__BB3_90;
	setp.lt.f32 	%p167, %f356, %f357;
	@%p167 bra 	$L__BB3_89;
	add.f32 	%f361, %f35, %f357;
	add.s32 	%r534, %r534, %r78;
	mov.b32 	%r536, 2;
	mov.f32 	%f359, %f355;
	mov.f32 	%f360, %f356;
	mov.f32 	%f403, %f357;
	bra.uni 	$L__BB3_91;
$L__BB3_89:
	add.f32 	%f360, %f34, %f356;
	add.s32 	%r533, %r533, %r77;
	mov.b32 	%r536, 1;
	mov.f32 	%f359, %f355;
	mov.f32 	%f361, %f357;
	mov.f32 	%f403, %f356;
	bra.uni 	$L__BB3_91;
$L__BB3_90:
	add.f32 	%f359, %f33, %f355;
	add.s32 	%r532, %r532, %r76;
	mov.b32 	%r536, 0;
	mov.f32 	%f360, %f356;
	mov.f32 	%f361, %f357;
	mov.f32 	%f403, %f355;
$L__BB3_91:
	add.s32 	%r373, %r467, 6;
	setp.ge.s32 	%p168, %r373, %r203;
	setp.ge.f32 	%p169, %f403, %f161;
	or.pred  	%p170, %p168, %p169;
	mov.u16 	%rs53, %rs18;
	@%p170 bra 	$L__BB3_172;
	setp.gt.s32 	%p171, %r532, -1;
	setp.lt.s32 	%p172, %r532, %r200;
	and.pred  	%p173, %p171, %p172;
	setp.gt.s32 	%p174, %r533, -1;
	setp.lt.s32 	%p175, %r533, %r200;
	and.pred  	%p176, %p174, %p175;
	and.pred  	%p177, %p173, %p176;
	setp.gt.s32 	%p178, %r534, -1;
	setp.lt.s32 	%p179, %r534, %r200;
	and.pred  	%p180, %p178, %p179;
	and.pred  	%p181, %p177, %p180;
	not.pred 	%p182, %p181;
	@%p182 bra 	$L__BB3_94;
	mad.lo.s32 	%r374, %r532, %r200, %r79;
	mad.lo.s32 	%r375, %r533, %r72, %r374;
	add.s32 	%r376, %r375, %r534;
	cvt.s64.s32 	%rd106, %r376;
	add.s64 	%rd107, %rd1, %rd106;
	ld.global.nc.u8 	%rs32, [%rd107];
	cvt.s16.s8 	%rs53, %rs32;
	setp.gt.s16 	%p183, %rs53, -1;
	@%p183 bra 	$L__BB3_172;
$L__BB3_94:
	setp.lt.f32 	%p184, %f359, %f360;
	setp.lt.f32 	%p185, %f359, %f361;
	and.pred  	%p186, %p184, %p185;
	@%p186 bra 	$L__BB3_98;
	setp.lt.f32 	%p187, %f360, %f361;
	@%p187 bra 	$L__BB3_97;
	add.f32 	%f365, %f35, %f361;
	add.s32 	%r534, %r534, %r78;
	mov.b32 	%r536, 2;
	mov.f32 	%f363, %f359;
	mov.f32 	%f364, %f360;
	mov.f32 	%f403, %f361;
	bra.uni 	$L__BB3_99;
$L__BB3_97:
	add.f32 	%f364, %f34, %f360;
	add.s32 	%r533, %r533, %r77;
	mov.b32 	%r536, 1;
	mov.f32 	%f363, %f359;
	mov.f32 	%f365, %f361;
	mov.f32 	%f403, %f360;
	bra.uni 	$L__BB3_99;
$L__BB3_98:
	add.f32 	%f363, %f33, %f359;
	add.s32 	%r532, %r532, %r76;
	mov.b32 	%r536, 0;
	mov.f32 	%f364, %f360;
	mov.f32 	%f365, %f361;
	mov.f32 	%f403, %f359;
$L__BB3_99:
	add.s32 	%r380, %r467, 7;
	setp.ge.s32 	%p188, %r380, %r203;
	setp.ge.f32 	%p189, %f403, %f161;
	or.pred  	%p190, %p188, %p189;
	mov.u16 	%rs53, %rs18;
	@%p190 bra 	$L__BB3_172;
	setp.gt.s32 	%p191, %r532, -1;
	setp.lt.s32 	%p192, %r532, %r200;
	and.pred  	%p193, %p191, %p192;
	setp.gt.s32 	%p194, %r533, -1;
	setp.lt.s32 	%p195, %r533, %r200;
	and.pred  	%p196, %p194, %p195;
	and.pred  	%p197, %p193, %p196;
	setp.gt.s32 	%p198, %r534, -1;
	setp.lt.s32 	%p199, %r534, %r200;
	and.pred  	%p200, %p198, %p199;
	and.pred  	%p201, %p197, %p200;
	not.pred 	%p202, %p201;
	@%p202 bra 	$L__BB3_102;
	mad.lo.s32 	%r381, %r532, %r200, %r79;
	mad.lo.s32 	%r382, %r533, %r72, %r381;
	add.s32 	%r383, %r382, %r534;
	cvt.s64.s32 	%rd108, %r383;
	add.s64 	%rd109, %rd1, %rd108;
	ld.global.nc.u8 	%rs34, [%rd109];
	cvt.s16.s8 	%rs53, %rs34;
	setp.gt.s16 	%p203, %rs53, -1;
	@%p203 bra 	$L__BB3_172;
$L__BB3_102:
	setp.lt.f32 	%p204, %f363, %f364;
	setp.lt.f32 	%p205, %f363, %f365;
	and.pred  	%p206, %p204, %p205;
	@%p206 bra 	$L__BB3_106;
	setp.lt.f32 	%p207, %f364, %f365;
	@%p207 bra 	$L__BB3_105;
	add.f32 	%f369, %f35, %f365;
	add.s32 	%r534, %r534, %r78;
	mov.b32 	%r536, 2;
	mov.f32 	%f367, %f363;
	mov.f32 	%f368, %f364;
	mov.f32 	%f403, %f365;
	bra.uni 	$L__BB3_107;
$L__BB3_105:
	add.f32 	%f368, %f34, %f364;
	add.s32 	%r533, %r533, %r77;
	mov.b32 	%r536, 1;
	mov.f32 	%f367, %f363;
	mov.f32 	%f369, %f365;
	mov.f32 	%f403, %f364;
	bra.uni 	$L__BB3_107;
$L__BB3_106:
	add.f32 	%f367, %f33, %f363;
	add.s32 	%r532, %r532, %r76;
	mov.b32 	%r536, 0;
	mov.f32 	%f368, %f364;
	mov.f32 	%f369, %f365;
	mov.f32 	%f403, %f363;
$L__BB3_107:
	add.s32 	%r387, %r467, 8;
	setp.ge.s32 	%p208, %r387, %r203;
	setp.ge.f32 	%p209, %f403, %f161;
	or.pred  	%p210, %p208, %p209;
	mov.u16 	%rs53, %rs18;
	@%p210 bra 	$L__BB3_172;
	setp.gt.s32 	%p211, %r532, -1;
	setp.lt.s32 	%p212, %r532, %r200;
	and.pred  	%p213, %p211, %p212;
	setp.gt.s32 	%p214, %r533, -1;
	setp.lt.s32 	%p215, %r533, %r200;
	and.pred  	%p216, %p214, %p215;
	and.pred  	%p217, %p213, %p216;
	setp.gt.s32 	%p218, %r534, -1;
	setp.lt.s32 	%p219, %r534, %r200;
	and.pred  	%p220, %p218, %p219;
	and.pred  	%p221, %p217, %p220;
	not.pred 	%p222, %p221;
	@%p222 bra 	$L__BB3_110;
	mad.lo.s32 	%r388, %r532, %r200, %r79;
	mad.lo.s32 	%r389, %r533, %r72, %r388;
	add.s32 	%r390, %r389, %r534;
	cvt.s64.s32 	%rd110, %r390;
	add.s64 	%rd111, %rd1, %rd110;
	ld.global.nc.u8 	%rs36, [%rd111];
	cvt.s16.s8 	%rs53, %rs36;
	setp.gt.s16 	%p223, %rs53, -1;
	@%p223 bra 	$L__BB3_172;
$L__BB3_110:
	setp.lt.f32 	%p224, %f367, %f368;
	setp.lt.f32 	%p225, %f367, %f369;
	and.pred  	%p226, %p224, %p225;
	@%p226 bra 	$L__BB3_114;
	setp.lt.f32 	%p227, %f368, %f369;
	@%p227 bra 	$L__BB3_113;
	add.f32 	%f373, %f35, %f369;
	add.s32 	%r534, %r534, %r78;
	mov.b32 	%r536, 2;
	mov.f32 	%f371, %f367;
	mov.f32 	%f372, %f368;
	mov.f32 	%f403, %f369;
	bra.uni 	$L__BB3_115;
$L__BB3_113:
	add.f32 	%f372, %f34, %f368;
	add.s32 	%r533, %r533, %r77;
	mov.b32 	%r536, 1;
	mov.f32 	%f371, %f367;
	mov.f32 	%f373, %f369;
	mov.f32 	%f403, %f368;
	bra.uni 	$L__BB3_115;
$L__BB3_114:
	add.f32 	%f371, %f33, %f367;
	add.s32 	%r532, %r532, %r76;
	mov.b32 	%r536, 0;
	mov.f32 	%f372, %f368;
	mov.f32 	%f373, %f369;
	mov.f32 	%f403, %f367;
$L__BB3_115:
	add.s32 	%r394, %r467, 9;
	setp.ge.s32 	%p228, %r394, %r203;
	setp.ge.f32 	%p229, %f403, %f161;
	or.pred  	%p230, %p228, %p229;
	mov.u16 	%rs53, %rs18;
	@%p230 bra 	$L__BB3_172;
	setp.gt.s32 	%p231, %r532, -1;
	setp.lt.s32 	%p232, %r532, %r200;
	and.pred  	%p233, %p231, %p232;
	setp.gt.s32 	%p234, %r533, -1;
	setp.lt.s32 	%p235, %r533, %r200;
	and.pred  	%p236, %p234, %p235;
	and.pred  	%p237, %p233, %p236;
	setp.gt.s32 	%p238, %r534, -1;
	setp.lt.s32 	%p239, %r534, %r200;
	and.pred  	%p240, %p238, %p239;
	and.pred  	%p241, %p237, %p240;
	not.pred 	%p242, %p241;
	@%p242 bra 	$L__BB3_118;
	mad.lo.s32 	%r395, %r532, %r200, %r79;
	mad.lo.s32 	%r396, %r533, %r72, %r395;
	add.s32 	%r397, %r396, %r534;
	cvt.s64.s32 	%rd112, %r397;
	add.s64 	%rd113, %rd1, %rd112;
	ld.global.nc.u8 	%rs38, [%rd113];
	cvt.s16.s8 	%rs53, %rs38;
	setp.gt.s16 	%p243, %rs53, -1;
	@%p243 bra 	$L__BB3_172;
$L__BB3_118:
	setp.lt.f32 	%p244, %f371, %f372;
	setp.lt.f32 	%p245, %f371, %f373;
	and.pred  	%p246, %p244, %p245;
	@%p246 bra 	$L__BB3_122;
	setp.lt.f32 	%p247, %f372, %f373;
	@%p247 bra 	$L__BB3_121;
	add.f32 	%f377, %f35, %f373;
	add.s32 	%r534, %r534, %r78;
	mov.b32 	%r536, 2;
	mov.f32 	%f375, %f371;
	mov.f32 	%f376, %f372;
	mov.f32 	%f403, %f373;
	bra.uni 	$L__BB3_123;
$L__BB3_121:
	add.f32 	%f376, %f34, %f372;
	add.s32 	%r533, %r533, %r77;
	mov.b32 	%r536, 1;
	mov.f32 	%f375, %f371;
	mov.f32 	%f377, %f373;
	mov.f32 	%f403, %f372;
	bra.uni 	$L__BB3_123;
$L__BB3_122:
	add.f32 	%f375, %f33, %f371;
	add.s32 	%r532, %r532, %r76;
	mov.b32 	%r536, 0;
	mov.f32 	%f376, %f372;
	mov.f32 	%f377, %f373;
	mov.f32 	%f403, %f371;
$L__BB3_123:
	add.s32 	%r401, %r467, 10;
	setp.ge.s32 	%p248, %r401, %r203;
	setp.ge.f32 	%p249, %f403, %f161;
	or.pred  	%p250, %p248, %p249;
	mov.u16 	%rs53, %rs18;
	@%p250 bra 	$L__BB3_172;
	setp.gt.s32 	%p251, %r532, -1;
	setp.lt.s32 	%p252, %r532, %r200;
	and.pred  	%p253, %p251, %p252;
	setp.gt.s32 	%p254, %r533, -1;
	setp.lt.s32 	%p255, %r533, %r200;
	and.pred  	%p256, %p254, %p255;
	and.pred  	%p257, %p253, %p256;
	setp.gt.s32 	%p258, %r534, -1;
	setp.lt.s32 	%p259, %r534, %r200;
	and.pred  	%p260, %p258, %p259;
	and.pred  	%p261, %p257, %p260;
	not.pred 	%p262, %p261;
	@%p262 bra 	$L__BB3_126;
	mad.lo.s32 	%r402, %r532, %r200, %r79;
	mad.lo.s32 	%r403, %r533, %r72, %r402;
	add.s32 	%r404, %r403, %r534;
	cvt.s64.s32 	%rd114, %r404;
	add.s64 	%rd115, %rd1, %rd114;
	ld.global.nc.u8 	%rs40, [%rd115];
	cvt.s16.s8 	%rs53, %rs40;
	setp.gt.s16 	%p263, %rs53, -1;
	@%p263 bra 	$L__BB3_172;
$L__BB3_126:
	setp.lt.f32 	%p264, %f375, %f376;
	setp.lt.f32 	%p265, %f375, %f377;
	and.pred  	%p266, %p264, %p265;
	@%p266 bra 	$L__BB3_130;
	setp.lt.f32 	%p267, %f376, %f377;
	@%p267 bra 	$L__BB3_129;
	add.f32 	%f381, %f35, %f377;
	add.s32 	%r534, %r534, %r78;
	mov.b32 	%r536, 2;
	mov.f32 	%f379, %f375;
	mov.f32 	%f380, %f376;
	mov.f32 	%f403, %f377;
	bra.uni 	$L__BB3_131;
$L__BB3_129:
	add.f32 	%f380, %f34, %f376;
	add.s32 	%r533, %r533, %r77;
	mov.b32 	%r536, 1;
	mov.f32 	%f379, %f375;
	mov.f32 	%f381, %f377;
	mov.f32 	%f403, %f376;
	bra.uni 	$L__BB3_131;
$L__BB3_130:
	add.f32 	%f379, %f33, %f375;
	add.s32 	%r532, %r532, %r76;
	mov.b32 	%r536, 0;
	mov.f32 	%f380, %f376;
	mov.f32 	%f381, %f377;
	mov.f32 	%f403, %f375;
$L__BB3_131:
	add.s32 	%r408, %r467, 11;
	setp.ge.s32 	%p268, %r408, %r203;
	setp.ge.f32 	%p269, %f403, %f161;
	or.pred  	%p270, %p268, %p269;
	mov.u16 	%rs53, %rs18;
	@%p270 bra 	$L__BB3_172;
	setp.gt.s32 	%p271, %r532, -1;
	setp.lt.s32 	%p272, %r532, %r200;
	and.pred  	%p273, %p271, %p272;
	setp.gt.s32 	%p274, %r533, -1;
	setp.lt.s32 	%p275, %r533, %r200;
	and.pred  	%p276, %p274, %p275;
	and.pred  	%p277, %p273, %p276;
	setp.gt.s32 	%p278, %r534, -1;
	setp.lt.s32 	%p279, %r534, %r200;
	and.pred  	%p280, %p278, %p279;
	and.pred  	%p281, %p277, %p280;
	not.pred 	%p282, %p281;
	@%p282 bra 	$L__BB3_134;
	mad.lo.s32 	%r409, %r532, %r200, %r79;
	mad.lo.s32 	%r410, %r533, %r72, %r409;
	add.s32 	%r411, %r410, %r534;
	cvt.s64.s32 	%rd116, %r411;
	add.s64 	%rd117, %rd1, %rd116;
	ld.global.nc.u8 	%rs42, [%rd117];
	cvt.s16.s8 	%rs53, %rs42;
	setp.gt.s16 	%p283, %rs53, -1;
	@%p283 bra 	$L__BB3_172;
$L__BB3_134:
	setp.lt.f32 	%p284, %f379, %f380;
	setp.lt.f32 	%p285, %f379, %f381;
	and.pred  	%p286, %p284, %p285;
	@%p286 bra 	$L__BB3_138;
	setp.lt.f32 	%p287, %f380, %f381;
	@%p287 bra 	$L__BB3_137;
	add.f32 	%f385, %f35, %f381;
	add.s32 	%r534, %r534, %r78;
	mov.b32 	%r536, 2;
	mov.f32 	%f383, %f379;
	mov.f32 	%f384, %f380;
	mov.f32 	%f403, %f381;
	bra.uni 	$L__BB3_139;
$L__BB3_137:
	add.f32 	%f384, %f34, %f380;
	add.s32 	%r533, %r533, %r77;
	mov.b32 	%r536, 1;
	mov.f32 	%f383, %f379;
	mov.f32 	%f385, %f381;
	mov.f32 	%f403, %f380;
	bra.uni 	$L__BB3_139;
$L__BB3_138:
	add.f32 	%f383, %f33, %f379;
	add.s32 	%r532, %r532, %r76;
	mov.b32 	%r536, 0;
	mov.f32 	%f384, %f380;
	mov.f32 	%f385, %f381;
	mov.f32 	%f403, %f379;
$L__BB3_139:
	add.s32 	%r415, %r467, 12;
	setp.ge.s32 	%p288, %r415, %r203;
	setp.ge.f32 	%p289, %f403, %f161;
	or.pred  	%p290, %p288, %p289;
	mov.u16 	%rs53, %rs18;
	@%p290 bra 	$L__BB3_172;
	setp.gt.s32 	%p291, %r532, -1;
	setp.lt.s32 	%p292, %r532, %r200;
	and.pred  	%p293, %p291, %p292;
	setp.gt.s32 	%p294, %r533, -1;
	setp.lt.s32 	%p295, %r533, %r200;
	and.pred  	%p296, %p294, %p295;
	and.pred  	%p297, %p293, %p296;
	setp.gt.s32 	%p298, %r534, -1;
	setp.lt.s32 	%p299, %r534, %r200;
	and.pred  	%p300, %p298, %p299;
	and.pred  	%p301, %p297, %p300;
	not.pred 	%p302, %p301;
	@%p302 bra 	$L__BB3_142;
	mad.lo.s32 	%r416, %r532, %r200, %r79;
	mad.lo.s32 	%r417, %r533, %r72, %r416;
	add.s32 	%r418, %r417, %r534;
	cvt.s64.s32 	%rd118, %r418;
	add.s64 	%rd119, %rd1, %rd118;
	ld.global.nc.u8 	%rs44, [%rd119];
	cvt.s16.s8 	%rs53, %rs44;
	setp.gt.s16 	%p303, %rs53, -1;
	@%p303 bra 	$L__BB3_172;
$L__BB3_142:
	setp.lt.f32 	%p304, %f383, %f384;
	setp.lt.f32 	%p305, %f383, %f385;
	and.pred  	%p306, %p304, %p305;
	@%p306 bra 	$L__BB3_146;
	setp.lt.f32 	%p307, %f384, %f385;
	@%p307 bra 	$L__BB3_145;
	add.f32 	%f389, %f35, %f385;
	add.s32 	%r534, %r534, %r78;
	mov.b32 	%r536, 2;
	mov.f32 	%f387, %f383;
	mov.f32 	%f388, %f384;
	mov.f32 	%f403, %f385;
	bra.uni 	$L__BB3_147;
$L__BB3_145:
	add.f32 	%f388, %f34, %f384;
	add.s32 	%r533, %r533, %r77;
	mov.b32 	%r536, 1;
	mov.f32 	%f387, %f383;
	mov.f32 	%f389, %f385;
	mov.f32 	%f403, %f384;
	bra.uni 	$L__BB3_147;
$L__BB3_146:
	add.f32 	%f387, %f33, %f383;
	add.s32 	%r532, %r532, %r76;
	mov.b32 	%r536, 0;
	mov.f32 	%f388, %f384;
	mov.f32 	%f389, %f385;
	mov.f32 	%f403, %f383;
$L__BB3_147:
	add.s32 	%r422, %r467, 13;
	setp.ge.s32 	%p308, %r422, %r203;
	setp.ge.f32 	%p309, %f403, %f161;
	or.pred  	%p310, %p308, %p309;
	mov.u16 	%rs53, %rs18;
	@%p310 bra 	$L__BB3_172;
	setp.gt.s32 	%p311, %r532, -1;
	setp.lt.s32 	%p312, %r532, %r200;
	and.pred  	%p313, %p311, %p312;
	setp.gt.s32 	%p314, %r533, -1;
	setp.lt.s32 	%p315, %r533, %r200;
	and.pred  	%p316, %p314, %p315;
	and.pred  	%p317, %p313, %p316;
	setp.gt.s32 	%p318, %r534, -1;
	setp.lt.s32 	%p319, %r534, %r200;
	and.pred  	%p320, %p318, %p319;
	and.pred  	%p321, %p317, %p320;
	not.pred 	%p322, %p321;
	@%p322 bra 	$L__BB3_150;
	mad.lo.s32 	%r423, %r532, %r200, %r79;
	mad.lo.s32 	%r424, %r533, %r72, %r423;
	add.s32 	%r425, %r424, %r534;
	cvt.s64.s32 	%rd120, %r425;
	add.s64 	%rd121, %rd1, %rd120;
	ld.global.nc.u8 	%rs46, [%rd121];
	cvt.s16.s8 	%rs53, %rs46;
	setp.gt.s16 	%p323, %rs53, -1;
	@%p323 bra 	$L__BB3_172;
$L__BB3_150:
	setp.lt.f32 	%p324, %f387, %f388;
	setp.lt.f32 	%p325, %f387, %f389;
	and.pred  	%p326, %p324, %p325;
	@%p326 bra 	$L__BB3_154;
	setp.lt.f32 	%p327, %f388, %f389;
	@%p327 bra 	$L__BB3_153;
	add.f32 	%f393, %f35, %f389;
	add.s32 	%r534, %r534, %r78;
	mov.b32 	%r536, 2;
	mov.f32 	%f391, %f387;
	mov.f32 	%f392, %f388;
	mov.f32 	%f403, %f389;
	bra.uni 	$L__BB3_155;
$L__BB3_153:
	add.f32 	%f392, %f34, %f388;
	add.s32 	%r533, %r533, %r77;
	mov.b32 	%r536, 1;
	mov.f32 	%f391, %f387;
	mov.f32 	%f393, %f389;
	mov.f32 	%f403, %f388;
	bra.uni 	$L__BB3_155;
$L__BB3_154:
	add.f32 	%f391, %f33, %f387;
	add.s32 	%r532, %r532, %r76;
	mov.b32 	%r536, 0;
	mov.f32 	%f392, %f388;
	mov.f32 	%f393, %f389;
	mov.f32 	%f403, %f387;
$L__BB3_155:
	add.s32 	%r429, %r467, 14;
	setp.ge.s32 	%p328, %r429, %r203;
	setp.ge.f32 	%p329, %f403, %f161;
	or.pred  	%p330, %p328, %p329;
	mov.u16 	%rs53, %rs18;
	@%p330 bra 	$L__BB3_172;
	setp.gt.s32 	%p331, %r532, -1;
	setp.lt.s32 	%p332, %r532, %r200;
	and.pred  	%p333, %p331, %p332;
	setp.gt.s32 	%p334, %r533, -1;
	setp.lt.s32 	%p335, %r533, %r200;
	and.pred  	%p336, %p334, %p335;
	and.pred  	%p337, %p333, %p336;
	setp.gt.s32 	%p338, %r534, -1;
	setp.lt.s32 	%p339, %r534, %r200;
	and.pred  	%p340, %p338, %p339;
	and.pred  	%p341, %p337, %p340;
	not.pred 	%p342, %p341;
	@%p342 bra 	$L__BB3_158;
	mad.lo.s32 	%r430, %r532, %r200, %r79;
	mad.lo.s32 	%r431, %r533, %r72, %r430;
	add.s32 	%r432, %r431, %r534;
	cvt.s64.s32 	%rd122, %r432;
	add.s64 	%rd123, %rd1, %rd122;
	ld.global.nc.u8 	%rs48, [%rd123];
	cvt.s16.s8 	%rs53, %rs48;
	setp.gt.s16 	%p343, %rs53, -1;
	@%p343 bra 	$L__BB3_172;
$L__BB3_158:
	setp.lt.f32 	%p344, %f391, %f392;
	setp.lt.f32 	%p345, %f391, %f393;
	and.pred  	%p346, %p344, %p345;
	@%p346 bra 	$L__BB3_162;
	setp.lt.f32 	%p347, %f392, %f393;
	@%p347 bra 	$L__BB3_161;
	add.f32 	%f397, %f35, %f393;
	add.s32 	%r534, %r534, %r78;
	mov.b32 	%r536, 2;
	mov.f32 	%f395, %f391;
	mov.f32 	%f396, %f392;
	mov.f32 	%f403, %f393;
	bra.uni 	$L__BB3_163;
$L__BB3_161:
	add.f32 	%f396, %f34, %f392;
	add.s32 	%r533, %r533, %r77;
	mov.b32 	%r536, 1;
	mov.f32 	%f395, %f391;
	mov.f32 	%f397, %f393;
	mov.f32 	%f403, %f392;
	bra.uni 	$L__BB3_163;
$L__BB3_162:
	add.f32 	%f395, %f33, %f391;
	add.s32 	%r532, %r532, %r76;
	mov.b32 	%r536, 0;
	mov.f32 	%f396, %f392;
	mov.f32 	%f397, %f393;
	mov.f32 	%f403, %f391;
$L__BB3_163:
	add.s32 	%r436, %r467, 15;
	setp.ge.s32 	%p348, %r436, %r203;
	setp.ge.f32 	%p349, %f403, %f161;
	or.pred  	%p350, %p348, %p349;
	mov.u16 	%rs53, %rs18;
	@%p350 bra 	$L__BB3_172;
	setp.gt.s32 	%p351, %r532, -1;
	setp.lt.s32 	%p352, %r532, %r200;
	and.pred  	%p353, %p351, %p352;
	setp.gt.s32 	%p354, %r533, -1;
	setp.lt.s32 	%p355, %r533, %r200;
	and.pred  	%p356, %p354, %p355;
	and.pred  	%p357, %p353, %p356;
	setp.gt.s32 	%p358, %r534, -1;
	setp.lt.s32 	%p359, %r534, %r200;
	and.pred  	%p360, %p358, %p359;
	and.pred  	%p361, %p357, %p360;
	not.pred 	%p362, %p361;
	@%p362 bra 	$L__BB3_166;
	mad.lo.s32 	%r437, %r532, %r200, %r79;
	mad.lo.s32 	%r438, %r533, %r72, %r437;
	add.s32 	%r439, %r438, %r534;
	cvt.s64.s32 	%rd124, %r439;
	add.s64 	%rd125, %rd1, %rd124;
	ld.global.nc.u8 	%rs50, [%rd125];
	cvt.s16.s8 	%rs53, %rs50;
	setp.gt.s16 	%p363, %rs53, -1;
	@%p363 bra 	$L__BB3_172;
$L__BB3_166:
	setp.lt.f32 	%p364, %f395, %f396;
	setp.lt.f32 	%p365, %f395, %f397;
	and.pred  	%p366, %p364, %p365;
	@%p366 bra 	$L__BB3_170;
	setp.lt.f32 	%p367, %f396, %f397;
	@%p367 bra 	$L__BB3_169;
	add.f32 	%f401, %f35, %f397;
	add.s32 	%r534, %r534, %r78;
	mov.b32 	%r536, 2;
	mov.f32 	%f399, %f395;
	mov.f32 	%f400, %f396;
	mov.f32 	%f403, %f397;
	bra.uni 	$L__BB3_171;
$L__BB3_169:
	add.f32 	%f400, %f34, %f396;
	add.s32 	%r533, %r533, %r77;
	mov.b32 	%r536, 1;
	mov.f32 	%f399, %f395;
	mov.f32 	%f401, %f397;
	mov.f32 	%f403, %f396;
	bra.uni 	$L__BB3_171;
$L__BB3_170:
	add.f32 	%f399, %f33, %f395;
	add.s32 	%r532, %r532, %r76;
	mov.b32 	%r536, 0;
	mov.f32 	%f400, %f396;
	mov.f32 	%f401, %f397;
	mov.f32 	%f403, %f395;
$L__BB3_171:
	add.s32 	%r467, %r467, 16;
	setp.lt.s32 	%p368, %r467, %r203;
	mov.u16 	%rs53, %rs18;
	@%p368 bra 	$L__BB3_43;
$L__BB3_172:
	ld.param.u64 	%rd133, [_Z25render_kernel_v4_unrolledPKaPKfPfiiiiiff_param_2];
	cvta.to.global.u64 	%rd42, %rd133;
	mad.lo.s32 	%r443, %r2, %r202, %r3;
	mad.lo.s32 	%r444, %r443, %r201, %r4;
	mul.lo.s32 	%r199, %r444, 3;
	cvt.s16.s8 	%rs52, %rs53;
	setp.lt.s16 	%p369, %rs52, 0;
	@%p369 bra 	$L__BB3_180;
	cvt.u32.u16 	%r445, %rs53;
	and.b32  	%r446, %r445, 255;
	mul.wide.u32 	%rd128, %r446, 12;
	mov.u64 	%rd129, BLOCK_COLORS_OPT;
	add.s64 	%rd130, %rd129, %rd128;
	ld.const.f32 	%f156, [%rd130];
	ld.const.f32 	%f157, [%rd130+4];
	ld.const.f32 	%f158, [%rd130+8];
	mov.f32 	%f404, 0f3F4CCCCD;
	setp.eq.s32 	%p370, %r536, 0;
	@%p370 bra 	$L__BB3_179;
	setp.eq.s32 	%p371, %r536, 2;
	@%p371 bra 	$L__BB3_178;
	setp.ne.s32 	%p372, %r536, 1;
	@%p372 bra 	$L__BB3_177;
	setp.ltu.f32 	%p373, %f32, 0f00000000;
	selp.f32 	%f404, 0f3F19999A, 0f3F800000, %p373;
	bra.uni 	$L__BB3_179;
$L__BB3_177:
	mov.f32 	%f404, 0f3F800000;
	bra.uni 	$L__BB3_179;
$L__BB3_178:
	mov.f32 	%f404, 0f3F666666;
$L__BB3_179:
	div.rn.f32 	%f312, %f403, %f161;
	min.f32 	%f313, %f312, 0f3F800000;
	mul.f32 	%f314, %f313, %f313;
	mul.f32 	%f315, %f156, %f404;
	mov.f32 	%f316, 0f3F800000;
	sub.f32 	%f317, %f316, %f314;
	ld.const.f32 	%f318, [SKY_COLOR_OPT];
	mul.f32 	%f319, %f314, %f318;
	fma.rn.f32 	%f320, %f317, %f315, %f319;
	mul.wide.s32 	%rd131, %r199, 4;
	add.s64 	%rd132, %rd42, %rd131;
	st.global.f32 	[%rd132], %f320;
	mul.f32 	%f321, %f157, %f404;
	ld.const.f32 	%f322, [SKY_COLOR_OPT+4];
	mul.f32 	%f323, %f314, %f322;
	fma.rn.f32 	%f324, %f317, %f321, %f323;
	st.global.f32 	[%rd132+4], %f324;
	mul.f32 	%f325, %f158, %f404;
	ld.const.f32 	%f326, [SKY_COLOR_OPT+8];
	mul.f32 	%f327, %f314, %f326;
	fma.rn.f32 	%f328, %f317, %f325, %f327;
	st.global.f32 	[%rd132+8], %f328;
	bra.uni 	$L__BB3_181;
$L__BB3_180:
	ld.const.f32 	%f306, [SKY_COLOR_OPT];
	mul.wide.s32 	%rd126, %r199, 4;
	add.s64 	%rd127, %rd42, %rd126;
	st.global.f32 	[%rd127], %f306;
	ld.const.f32 	%f307, [SKY_COLOR_OPT+4];
	st.global.f32 	[%rd127+4], %f307;
	ld.const.f32 	%f308, [SKY_COLOR_OPT+8];
	st.global.f32 	[%rd127+8], %f308;
$L__BB3_181:
	ret;

}
	// .globl	_Z25render_kernel_v5_combinedPKaPKfPfiiiiiff
.visible .entry _Z25render_kernel_v5_combinedPKaPKfPfiiiiiff(
	.param .u64 .ptr .align 1 _Z25render_kernel_v5_combinedPKaPKfPfiiiiiff_param_0,
	.param .u64 .ptr .align 1 _Z25render_kernel_v5_combinedPKaPKfPfiiiiiff_param_1,
	.param .u64 .ptr .align 1 _Z25render_kernel_v5_combinedPKaPKfPfiiiiiff_param_2,
	.param .u32 _Z25render_kernel_v5_combinedPKaPKfPfiiiiiff_param_3,
	.param .u32 _Z25render_kernel_v5_combinedPKaPKfPfiiiiiff_param_4,
	.param .u32 _Z25render_kernel_v5_combinedPKaPKfPfiiiiiff_param_5,
	.param .u32 _Z25render_kernel_v5_combinedPKaPKfPfiiiiiff_param_6,
	.param .u32 _Z25render_kernel_v5_combinedPKaPKfPfiiiiiff_param_7,
	.param .f32 _Z25render_kernel_v5_combinedPKaPKfPfiiiiiff_param_8,
	.param .f32 _Z25render_kernel_v5_combinedPKaPKfPfiiiiiff_param_9
)
{
	.local .align 4 .b8 	__local_depot4[28];
	.reg .b64 	%SP;
	.reg .b64 	%SPL;
	.reg .pred 	%p<79>;
	.reg .b16 	%rs<14>;
	.reg .b32 	%r<278>;
	.reg .b32 	%f<247>;
	.reg .b64 	%rd<118>;
	.reg .b64 	%fd<11>;
	// demoted variable
	.shared .align 4 .b8 _ZZ25render_kernel_v5_combinedPKaPKfPfiiiiiffE8s_colors[156];
	// demoted variable
	.shared .align 4 .b8 _ZZ25render_kernel_v5_combinedPKaPKfPfiiiiiffE5s_sky[12];
	mov.u64 	%SPL, __local_depot4;
	ld.param.u64 	%rd39, [_Z25render_kernel_v5_combinedPKaPKfPfiiiiiff_param_1];
	ld.param.u64 	%rd40, [_Z25render_kernel_v5_combinedPKaPKfPfiiiiiff_param_2];
	ld.param.u32 	%r91, [_Z25render_kernel_v5_combinedPKaPKfPfiiiiiff_param_3];
	ld.param.u32 	%r92, [_Z25render_kernel_v5_combinedPKaPKfPfiiiiiff_param_4];
	ld.param.u32 	%r93, [_Z25render_kernel_v5_combinedPKaPKfPfiiiiiff_param_5];
	ld.param.u32 	%r94, [_Z25render_kernel_v5_combinedPKaPKfPfiiiiiff_param_6];
	ld.param.u32 	%r95, [_Z25render_kernel_v5_combinedPKaPKfPfiiiiiff_param_7];
	ld.param.f32 	%f59, [_Z25render_kernel_v5_combinedPKaPKfPfiiiiiff_param_8];
	cvta.to.global.u64 	%rd1, %rd40;
	add.u64 	%rd2, %SPL, 0;
	mov.u32 	%r1, %tid.x;
	setp.gt.u32 	%p1, %r1, 38;
	@%p1 bra 	$L__BB4_3;
	cvt.u16.u32 	%rs3, %r1;
	mul.lo.s16 	%rs4, %rs3, 171;
	shr.u16 	%rs5, %rs4, 9;
	mul.lo.s16 	%rs6, %rs5, 3;
	sub.s16 	%rs7, %rs3, %rs6;
	cvt.u32.u16 	%r96, %rs5;
	mul.wide.u32 	%rd42, %r96, 12;
	mov.u64 	%rd43, BLOCK_COLORS_OPT;
	add.s64 	%rd44, %rd43, %rd42;
	cvt.u32.u16 	%r97, %rs7;
	and.b32  	%r98, %r97, 255;
	mul.wide.u32 	%rd45, %r98, 4;
	add.s64 	%rd46, %rd44, %rd45;
	ld.const.f32 	%f61, [%rd46];
	mul.wide.u16 	%r99, %rs5, 12;
	mov.u32 	%r100, _ZZ25render_kernel_v5_combinedPKaPKfPfiiiiiffE8s_colors;
	add.s32 	%r101, %r100, %r99;
	and.b16  	%rs8, %rs7, 255;
	mul.wide.u16 	%r102, %rs8, 4;
	add.s32 	%r103, %r101, %r102;
	st.shared.f32 	[%r103], %f61;
	setp.gt.u32 	%p2, %r1, 2;
	@%p2 bra 	$L__BB4_3;
	mul.wide.u32 	%rd47, %r1, 4;
	mov.u64 	%rd48, SKY_COLOR_OPT;
	add.s64 	%rd49, %rd48, %rd47;
	ld.const.f32 	%f62, [%rd49];
	shl.b32 	%r104, %r1, 2;
	mov.u32 	%r105, _ZZ25render_kernel_v5_combinedPKaPKfPfiiiiiffE5s_sky;
	add.s32 	%r106, %r105, %r104;
	st.shared.f32 	[%r106], %f62;
$L__BB4_3:
	bar.sync 	0;
	mov.u32 	%r107, %ctaid.x;
	mov.u32 	%r108, %ntid.x;
	mad.lo.s32 	%r2, %r107, %r108, %r1;
	mul.lo.s32 	%r109, %r93, %r91;
	mul.lo.s32 	%r110, %r109, %r94;
	setp.ge.s32 	%p3, %r2, %r110;
	@%p3 bra 	$L__BB4_63;
	mul.lo.s32 	%r111, %r94, %r93;
	div.s32 	%r3, %r2, %r111;
	mul.lo.s32 	%r112, %r3, %r111;
	sub.s32 	%r113, %r2, %r112;
	div.s32 	%r4, %r113, %r93;
	mul.lo.s32 	%r114, %r4, %r93;
	sub.s32 	%r5, %r113, %r114;
	mul.lo.s32 	%r115, %r3, 5;
	mul.wide.s32 	%rd55, %r115, 4;
	add.s64 	%rd50, %rd39, %rd55;
	// begin inline asm
	ld.global.nc.f32 %f63, [%rd50];
	// end inline asm
	add.s64 	%rd51, %rd50, 4;
	// begin inline asm
	ld.global.nc.f32 %f64, [%rd51];
	// end inline asm
	add.s64 	%rd52, %rd50, 8;
	// begin inline asm
	ld.global.nc.f32 %f65, [%rd52];
	// end inline asm
	add.s64 	%rd53, %rd50, 12;
	// begin inline asm
	ld.global.nc.f32 %f66, [%rd53];
	// end inline asm
	add.s64 	%rd54, %rd50, 16;
	// begin inline asm
	ld.global.nc.f32 %f67, [%rd54];
	// end inline asm
	mul.f32 	%f68, %f66, 0f3F22F983;
	cvt.rni.s32.f32 	%r255, %f68;
	cvt.rn.f32.s32 	%f69, %r255;
	fma.rn.f32 	%f70, %f69, 0fBFC90FDA, %f66;
	fma.rn.f32 	%f71, %f69, 0fB3A22168, %f70;
	fma.rn.f32 	%f233, %f69, 0fA7C234C5, %f71;
	abs.f32 	%f7, %f66;
	setp.ltu.f32 	%p4, %f7, 0f47CE4780;
	mov.u32 	%r251, %r255;
	mov.f32 	%f232, %f233;
	@%p4 bra 	$L__BB4_12;
	setp.neu.f32 	%p5, %f7, 0f7F800000;
	@%p5 bra 	$L__BB4_7;
	mov.f32 	%f74, 0f00000000;
	mul.rn.f32 	%f232, %f66, %f74;
	mov.b32 	%r251, 0;
	bra.uni 	$L__BB4_12;
$L__BB4_7:
	mov.b32 	%r7, %f66;
	mov.b64 	%rd105, 0;
	mov.b32 	%r248, 0;
	mov.u64 	%rd103, __cudart_i2opi_f;
	shl.b32 	%r118, %r7, 8;
	or.b32  	%r119, %r118, -2147483648;
	mov.u64 	%rd104, %rd2;
$L__BB4_8:
	.pragma "nounroll";
	ld.global.nc.u32 	%r117, [%rd103];
	mad.wide.u32 	%rd58, %r117, %r119, %rd105;
	shr.u64 	%rd105, %rd58, 32;
	st.local.u32 	[%rd104], %rd58;
	add.s32 	%r248, %r248, 1;
	add.s64 	%rd104, %rd104, 4;
	add.s64 	%rd103, %rd103, 4;
	setp.ne.s32 	%p6, %r248, 6;
	@%p6 bra 	$L__BB4_8;
	shr.u32 	%r120, %r7, 23;
	st.local.u32 	[%rd2+24], %rd105;
	and.b32  	%r10, %r120, 31;
	and.b32  	%r121, %r120, 224;
	add.s32 	%r122, %r121, -128;
	shr.u32 	%r123, %r122, 5;
	mul.wide.u32 	%rd59, %r123, 4;
	sub.s64 	%rd9, %rd2, %rd59;
	ld.local.u32 	%r249, [%rd9+24];
	ld.local.u32 	%r250, [%rd9+20];
	setp.eq.s32 	%p7, %r10, 0;
	@%p7 bra 	$L__BB4_11;
	shf.l.wrap.b32 	%r249, %r250, %r249, %r10;
	ld.local.u32 	%r124, [%rd9+16];
	shf.l.wrap.b32 	%r250, %r124, %r250, %r10;
$L__BB4_11:
	shr.u32 	%r125, %r249, 30;
	shf.l.wrap.b32 	%r126, %r250, %r249, 2;
	shl.b32 	%r127, %r250, 2;
	shr.u32 	%r128, %r126, 31;
	add.s32 	%r129, %r128, %r125;
	neg.s32 	%r130, %r129;
	setp.lt.s32 	%p8, %r7, 0;
	selp.b32 	%r251, %r130, %r129, %p8;
	xor.b32  	%r131, %r126, %r7;
	shr.s32 	%r132, %r126, 31;
	xor.b32  	%r133, %r132, %r126;
	xor.b32  	%r134, %r132, %r127;
	cvt.u64.u32 	%rd60, %r133;
	shl.b64 	%rd61, %rd60, 32;
	cvt.u64.u32 	%rd62, %r134;
	or.b64  	%rd63, %rd61, %rd62;
	cvt.rn.f64.s64 	%fd1, %rd63;
	mul.f64 	%fd2, %fd1, 0d3BF921FB54442D19;
	cvt.rn.f32.f64 	%f72, %fd2;
	neg.f32 	%f73, %f72;
	setp.lt.s32 	%p9, %r131, 0;
	selp.f32 	%f232, %f73, %f72, %p9;
$L__BB4_12:
	setp.ltu.f32 	%p10, %f7, 0f47CE4780;
	add.s32 	%r136, %r251, 1;
	mul.rn.f32 	%f75, %f232, %f232;
	and.b32  	%r137, %r251, 1;
	setp.eq.b32 	%p11, %r137, 1;
	selp.f32 	%f76, %f232, 0f3F800000, %p11;
	fma.rn.f32 	%f77, %f75, %f76, 0f00000000;
	fma.rn.f32 	%f78, %f75, 0f37CBAC00, 0fBAB607ED;
	selp.f32 	%f79, 0fB94D4153, %f78, %p11;
	selp.f32 	%f80, 0f3C0885E4, 0f3D2AAABB, %p11;
	fma.rn.f32 	%f81, %f79, %f75, %f80;
	selp.f32 	%f82, 0fBE2AAAA8, 0fBEFFFFFF, %p11;
	fma.rn.f32 	%f83, %f81, %f75, %f82;
	fma.rn.f32 	%f84, %f83, %f77, %f76;
	and.b32  	%r138, %r136, 2;
	setp.eq.s32 	%p12, %r138, 0;
	mov.f32 	%f85, 0f00000000;
	sub.f32 	%f86, %f85, %f84;
	selp.f32 	%f11, %f84, %f86, %p12;
	@%p10 bra 	$L__BB4_20;
	setp.neu.f32 	%p13, %f7, 0f7F800000;
	@%p13 bra 	$L__BB4_15;
	mov.f32 	%f89, 0f00000000;
	mul.rn.f32 	%f233, %f66, %f89;
	mov.b32 	%r255, 0;
	bra.uni 	$L__BB4_20;
$L__BB4_15:
	mov.b32 	%r19, %f66;
	shl.b32 	%r140, %r19, 8;
	or.b32  	%r20, %r140, -2147483648;
	mov.b64 	%rd108, 0;
	mov.b32 	%r252, 0;
	mov.u64 	%rd106, __cudart_i2opi_f;
	mov.u64 	%rd107, %rd2;
$L__BB4_16:
	.pragma "nounroll";
	ld.global.nc.u32 	%r141, [%rd106];
	mad.wide.u32 	%rd66, %r141, %r20, %rd108;
	shr.u64 	%rd108, %rd66, 32;
	st.local.u32 	[%rd107], %rd66;
	add.s32 	%r252, %r252, 1;
	add.s64 	%rd107, %rd107, 4;
	add.s64 	%rd106, %rd106, 4;
	setp.ne.s32 	%p14, %r252, 6;
	@%p14 bra 	$L__BB4_16;
	shr.u32 	%r142, %r19, 23;
	st.local.u32 	[%rd2+24], %rd108;
	and.b32  	%r23, %r142, 31;
	and.b32  	%r143, %r142, 224;
	add.s32 	%r144, %r143, -128;
	shr.u32 	%r145, %r144, 5;
	mul.wide.u32 	%rd67, %r145, 4;
	sub.s64 	%rd16, %rd2, %rd67;
	ld.local.u32 	%r253, [%rd16+24];
	ld.local.u32 	%r254, [%rd16+20];
	setp.eq.s32 	%p15, %r23, 0;
	@%p15 bra 	$L__BB4_19;
	shf.l.wrap.b32 	%r253, %r254, %r253, %r23;
	ld.local.u32 	%r146, [%rd16+16];
	shf.l.wrap.b32 	%r254, %r146, %r254, %r23;
$L__BB4_19:
	shr.u32 	%r147, %r253, 30;
	shf.l.wrap.b32 	%r148, %r254, %r253, 2;
	shl.b32 	%r149, %r254, 2;
	shr.u32 	%r150, %r148, 31;
	add.s32 	%r151, %r150, %r147;
	neg.s32 	%r152, %r151;
	setp.lt.s32 	%p16, %r19, 0;
	selp.b32 	%r255, %r152, %r151, %p16;
	xor.b32  	%r153, %r148, %r19;
	shr.s32 	%r154, %r148, 31;
	xor.b32  	%r155, %r154, %r148;
	xor.b32  	%r156, %r154, %r149;
	cvt.u64.u32 	%rd68, %r155;
	shl.b64 	%rd69, %rd68, 32;
	cvt.u64.u32 	%rd70, %r156;
	or.b64  	%rd71, %rd69, %rd70;
	cvt.rn.f64.s64 	%fd3, %rd71;
	mul.f64 	%fd4, %fd3, 0d3BF921FB54442D19;
	cvt.rn.f32.f64 	%f87, %fd4;
	neg.f32 	%f88, %f87;
	setp.lt.s32 	%p17, %r153, 0;
	selp.f32 	%f233, %f88, %f87, %p17;
$L__BB4_20:
	mul.rn.f32 	%f90, %f233, %f233;
	and.b32  	%r158, %r255, 1;
	setp.eq.b32 	%p18, %r158, 1;
	selp.f32 	%f91, 0f3F800000, %f233, %p18;
	fma.rn.f32 	%f92, %f90, %f91, 0f00000000;
	fma.rn.f32 	%f93, %f90, 0f37CBAC00, 0fBAB607ED;
	selp.f32 	%f94, %f93, 0fB94D4153, %p18;
	selp.f32 	%f95, 0f3D2AAABB, 0f3C0885E4, %p18;
	fma.rn.f32 	%f96, %f94, %f90, %f95;
	selp.f32 	%f97, 0fBEFFFFFF, 0fBE2AAAA8, %p18;
	fma.rn.f32 	%f98, %f96, %f90, %f97;
	fma.rn.f32 	%f99, %f98, %f92, %f91;
	and.b32  	%r159, %r255, 2;
	setp.eq.s32 	%p19, %r159, 0;
	mov.f32 	%f100, 0f00000000;
	sub.f32 	%f101, %f100, %f99;
	selp.f32 	%f15, %f99, %f101, %p19;
	mul.f32 	%f102, %f67, 0f3F22F983;
	cvt.rni.s32.f32 	%r263, %f102;
	cvt.rn.f32.s32 	%f103, %r263;
	fma.rn.f32 	%f104, %f103, 0fBFC90FDA, %f67;
	fma.rn.f32 	%f105, %f103, 0fB3A22168, %f104;
	fma.rn.f32 	%f235, %f103, 0fA7C234C5, %f105;
	abs.f32 	%f17, %f67;
	setp.ltu.f32 	%p20, %f17, 0f47CE4780;
	mov.u32 	%r259, %r263;
	mov.f32 	%f234, %f235;
	@%p20 bra 	$L__BB4_28;
	setp.neu.f32 	%p21, %f17, 0f7F800000;
	@%p21 bra 	$L__BB4_23;
	mov.f32 	%f108, 0f00000000;
	mul.rn.f32 	%f234, %f67, %f108;
	mov.b32 	%r259, 0;
	bra.uni 	$L__BB4_28;
$L__BB4_23:
	mov.b32 	%r33, %f67;
	mov.b64 	%rd111, 0;
	mov.b32 	%r256, 0;
	mov.u64 	%rd109, __cudart_i2opi_f;
	shl.b32 	%r162, %r33, 8;
	or.b32  	%r163, %r162, -2147483648;
	mov.u64 	%rd110, %rd2;
$L__BB4_24:
	.pragma "nounroll";
	ld.global.nc.u32 	%r161, [%rd109];
	mad.wide.u32 	%rd74, %r161, %r163, %rd111;
	shr.u64 	%rd111, %rd74, 32;
	st.local.u32 	[%rd110], %rd74;
	add.s32 	%r256, %r256, 1;
	add.s64 	%rd110, %rd110, 4;
	add.s64 	%rd109, %rd109, 4;
	setp.ne.s32 	%p22, %r256, 6;
	@%p22 bra 	$L__BB4_24;
	shr.u32 	%r164, %r33, 23;
	st.local.u32 	[%rd2+24], %rd111;
	and.b32  	%r36, %r164, 31;
	and.b32  	%r165, %r164, 224;
	add.s32 	%r166, %r165, -128;
	shr.u32 	%r167, %r166, 5;
	mul.wide.u32 	%rd75, %r167, 4;
	sub.s64 	%rd23, %rd2, %rd75;
	ld.local.u32 	%r257, [%rd23+24];
	ld.local.u32 	%r258, [%rd23+20];
	setp.eq.s32 	%p23, %r36, 0;
	@%p23 bra 	$L__BB4_27;
	shf.l.wrap.b32 	%r257, %r258, %r257, %r36;
	ld.local.u32 	%r168, [%rd23+16];
	shf.l.wrap.b32 	%r258, %r168, %r258, %r36;
$L__BB4_27:
	shr.u32 	%r169, %r257, 30;
	shf.l.wrap.b32 	%r170, %r258, %r257, 2;
	shl.b32 	%r171, %r258, 2;
	shr.u32 	%r172, %r170, 31;
	add.s32 	%r173, %r172, %r169;
	neg.s32 	%r174, %r173;
	setp.lt.s32 	%p24, %r33, 0;
	selp.b32 	%r259, %r174, %r173, %p24;
	xor.b32  	%r175, %r170, %r33;
	shr.s32 	%r176, %r170, 31;
	xor.b32  	%r177, %r176, %r170;
	xor.b32  	%r178, %r176, %r171;
	cvt.u64.u32 	%rd76, %r177;
	shl.b64 	%rd77, %rd76, 32;
	cvt.u64.u32 	%rd78, %r178;
	or.b64  	%rd79, %rd77, %rd78;
	cvt.rn.f64.s64 	%fd5, %rd79;
	mul.f64 	%fd6, %fd5, 0d3BF921FB54442D19;
	cvt.rn.f32.f64 	%f106, %fd6;
	neg.f32 	%f107, %f106;
	setp.lt.s32 	%p25, %r175, 0;
	selp.f32 	%f234, %f107, %f106, %p25;
$L__BB4_28:
	setp.ltu.f32 	%p26, %f17, 0f47CE4780;
	add.s32 	%r180, %r259, 1;
	mul.rn.f32 	%f109, %f234, %f234;
	and.b32  	%r181, %r259, 1;
	setp.eq.b32 	%p27, %r181, 1;
	selp.f32 	%f110, %f234, 0f3F800000, %p27;
	fma.rn.f32 	%f111, %f109, %f110, 0f00000000;
	fma.rn.f32 	%f112, %f109, 0f37CBAC00, 0fBAB607ED;
	selp.f32 	%f113, 0fB94D4153, %f112, %p27;
	selp.f32 	%f114, 0f3C0885E4, 0f3D2AAABB, %p27;
	fma.rn.f32 	%f115, %f113, %f109, %f114;
	selp.f32 	%f116, 0fBE2AAAA8, 0fBEFFFFFF, %p27;
	fma.rn.f32 	%f117, %f115, %f109, %f116;
	fma.rn.f32 	%f118, %f117, %f111, %f110;
	and.b32  	%r182, %r180, 2;
	setp.eq.s32 	%p28, %r182, 0;
	mov.f32 	%f119, 0f00000000;
	sub.f32 	%f120, %f119, %f118;
	selp.f32 	%f21, %f118, %f120, %p28;
	@%p26 bra 	$L__BB4_36;
	setp.neu.f32 	%p29, %f17, 0f7F800000;
	@%p29 bra 	$L__BB4_31;
	mov.f32 	%f123, 0f00000000;
	mul.rn.f32 	%f235, %f67, %f123;
	mov.b32 	%r263, 0;
	bra.uni 	$L__BB4_36;
$L__BB4_31:
	mov.b32 	%r45, %f67;
	mov.b64 	%rd114, 0;
	mov.b32 	%r260, 0;
	mov.u64 	%rd112, __cudart_i2opi_f;
	shl.b32 	%r185, %r45, 8;
	or.b32  	%r186, %r185, -2147483648;
	mov.u64 	%rd113, %rd2;
$L__BB4_32:
	.pragma "nounroll";
	ld.global.nc.u32 	%r184, [%rd112];
	mad.wide.u32 	%rd82, %r184, %r186, %rd114;
	shr.u64 	%rd114, %rd82, 32;
	st.local.u32 	[%rd113], %rd82;
	add.s32 	%r260, %r260, 1;
	add.s64 	%rd113, %rd113, 4;
	add.s64 	%rd112, %rd112, 4;
	setp.ne.s32 	%p30, %r260, 6;
	@%p30 bra 	$L__BB4_32;
	shr.u32 	%r187, %r45, 23;
	st.local.u32 	[%rd2+24], %rd114;
	and.b32  	%r48, %r187, 31;
	and.b32  	%r188, %r187, 224;
	add.s32 	%r189, %r188, -128;
	shr.u32 	%r190, %r189, 5;
	mul.wide.u32 	%rd83, %r190, 4;
	sub.s64 	%rd30, %rd2, %rd83;
	ld.local.u32 	%r261, [%rd30+24];
	ld.local.u32 	%r262, [%rd30+20];
	setp.eq.s32 	%p31, %r48, 0;
	@%p31 bra 	$L__BB4_35;
	shf.l.wrap.b32 	%r261, %r262, %r261, %r48;
	ld.local.u32 	%r191, [%rd30+16];
	shf.l.wrap.b32 	%r262, %r191, %r262, %r48;
$L__BB4_35:
	shr.u32 	%r192, %r261, 30;
	shf.l.wrap.b32 	%r193, %r262, %r261, 2;
	shl.b32 	%r194, %r262, 2;
	shr.u32 	%r195, %r193, 31;
	add.s32 	%r196, %r195, %r192;
	neg.s32 	%r197, %r196;
	setp.lt.s32 	%p32, %r45, 0;
	selp.b32 	%r263, %r197, %r196, %p32;
	xor.b32  	%r198, %r193, %r45;
	shr.s32 	%r199, %r193, 31;
	xor.b32  	%r200, %r199, %r193;
	xor.b32  	%r201, %r199, %r194;
	cvt.u64.u32 	%rd84, %r200;
	shl.b64 	%rd85, %rd84, 32;
	cvt.u64.u32 	%rd86, %r201;
	or.b64  	%rd87, %rd85, %rd86;
	cvt.rn.f64.s64 	%fd7, %rd87;
	mul.f64 	%fd8, %fd7, 0d3BF921FB54442D19;
	cvt.rn.f32.f64 	%f121, %fd8;
	neg.f32 	%f122, %f121;
	setp.lt.s32 	%p33, %r198, 0;
	selp.f32 	%f235, %f122, %f121, %p33;
$L__BB4_36:
	ld.param.f32 	%f231, [_Z25render_kernel_v5_combinedPKaPKfPfiiiiiff_param_9];
	mul.rn.f32 	%f124, %f235, %f235;
	and.b32  	%r203, %r263, 1;
	setp.eq.b32 	%p34, %r203, 1;
	selp.f32 	%f125, 0f3F800000, %f235, %p34;
	fma.rn.f32 	%f126, %f124, %f125, 0f00000000;
	fma.rn.f32 	%f127, %f124, 0f37CBAC00, 0fBAB607ED;
	selp.f32 	%f128, %f127, 0fB94D4153, %p34;
	selp.f32 	%f129, 0f3D2AAABB, 0f3C0885E4, %p34;
	fma.rn.f32 	%f130, %f128, %f124, %f129;
	selp.f32 	%f131, 0fBEFFFFFF, 0fBE2AAAA8, %p34;
	fma.rn.f32 	%f132, %f130, %f124, %f131;
	fma.rn.f32 	%f133, %f132, %f126, %f125;
	and.b32  	%r204, %r263, 2;
	setp.eq.s32 	%p35, %r204, 0;
	mov.f32 	%f134, 0f00000000;
	sub.f32 	%f135, %f134, %f133;
	selp.f32 	%f25, %f133, %f135, %p35;
	mul.f32 	%f136, %f231, 0f40490FDB;
	div.rn.f32 	%f137, %f136, 0f43340000;
	mul.f32 	%f26, %f137, 0f3F000000;
	mul.f32 	%f138, %f26, 0f3F22F983;
	cvt.rni.s32.f32 	%r267, %f138;
	cvt.rn.f32.s32 	%f139, %r267;
	fma.rn.f32 	%f140, %f139, 0fBFC90FDA, %f26;
	fma.rn.f32 	%f141, %f139, 0fB3A22168, %f140;
	fma.rn.f32 	%f236, %f139, 0fA7C234C5, %f141;
	abs.f32 	%f28, %f26;
	setp.ltu.f32 	%p36, %f28, 0f47CE4780;
	@%p36 bra 	$L__BB4_44;
	setp.neu.f32 	%p37, %f28, 0f7F800000;
	@%p37 bra 	$L__BB4_39;
	mov.f32 	%f144, 0f00000000;
	mul.rn.f32 	%f236, %f26, %f144;
	mov.b32 	%r267, 0;
	bra.uni 	$L__BB4_44;
$L__BB4_39:
	mov.b32 	%r58, %f26;
	mov.b64 	%rd117, 0;
	mov.b32 	%r264, 0;
	mov.u64 	%rd115, __cudart_i2opi_f;
	shl.b32 	%r207, %r58, 8;
	or.b32  	%r208, %r207, -2147483648;
	mov.u64 	%rd116, %rd2;
$L__BB4_40:
	.pragma "nounroll";
	ld.global.nc.u32 	%r206, [%rd115];
	mad.wide.u32 	%rd90, %r206, %r208, %rd117;
	shr.u64 	%rd117, %rd90, 32;
	st.local.u32 	[%rd116], %rd90;
	add.s32 	%r264, %r264, 1;
	add.s64 	%rd116, %rd116, 4;
	add.s64 	%rd115, %rd115, 4;
	setp.ne.s32 	%p38, %r264, 6;
	@%p38 bra 	$L__BB4_40;
	shr.u32 	%r209, %r58, 23;
	st.local.u32 	[%rd2+24], %rd117;
	and.b32  	%r61, %r209, 31;
	and.b32  	%r210, %r209, 224;
	add.s32 	%r211, %r210, -128;
	shr.u32 	%r212, %r211, 5;
	mul.wide.u32 	%rd91, %r212, 4;
	sub.s64 	%rd37, %rd2, %rd91;
	ld.local.u32 	%r265, [%rd37+24];
	ld.local.u32 	%r266, [%rd37+20];
	setp.eq.s32 	%p39, %r61, 0;
	@%p39 bra 	$L__BB4_43;
	shf.l.wrap.b32 	%r265, %r266, %r265, %r61;
	ld.local.u32 	%r213, [%rd37+16];
	shf.l.wrap.b32 	%r266, %r213, %r266, %r61;
$L__BB4_43:
	shr.u32 	%r214, %r265, 30;
	shf.l.wrap.b32 	%r215, %r266, %r265, 2;
	shl.b32 	%r216, %r266, 2;
	shr.u32 	%r217, %r215, 31;
	add.s32 	%r218, %r217, %r214;
	neg.s32 	%r219, %r218;
	setp.lt.s32 	%p40, %r58, 0;
	selp.b32 	%r267, %r219, %r218, %p40;
	xor.b32  	%r220, %r215, %r58;
	shr.s32 	%r221, %r215, 31;
	xor.b32  	%r222, %r221, %r215;
	xor.b32  	%r223, %r221, %r216;
	cvt.u64.u32 	%rd92, %r222;
	shl.b64 	%rd93, %rd92, 32;
	cvt.u64.u32 	%rd94, %r223;
	or.b64  	%rd95, %rd93, %rd94;
	cvt.rn.f64.s64 	%fd9, %rd95;
	mul.f64 	%fd10, %fd9, 0d3BF921FB54442D19;
	cvt.rn.f32.f64 	%f142, %fd10;
	neg.f32 	%f143, %f142;
	setp.lt.s32 	%p41, %r220, 0;
	selp.f32 	%f236, %f143, %f142, %p41;
$L__BB4_44:
	cvt.rn.f32.s32 	%f146, %r93;
	cvt.rn.f32.s32 	%f147, %r94;
	add.f32 	%f32, %f64, 0f3FCCCCCD;
	mul.f32 	%f148, %f236, %f236;
	fma.rn.f32 	%f149, %f148, 0f3C190000, 0f3B560000;
	fma.rn.f32 	%f150, %f149, %f148, 0f3CC70000;
	fma.rn.f32 	%f151, %f150, %f148, 0f3D5B0000;
	fma.rn.f32 	%f152, %f151, %f148, 0f3E089438;
	fma.rn.f32 	%f153, %f152, %f148, 0f3EAAAA88;
	mul.rn.f32 	%f154, %f148, %f236;
	fma.rn.f32 	%f155, %f153, %f154, %f236;
	abs.f32 	%f156, %f236;
	setp.eq.f32 	%p42, %f156, 0f3A00B43C;
	selp.f32 	%f157, %f236, %f155, %p42;
	and.b32  	%r226, %r267, 1;
	setp.eq.b32 	%p43, %r226, 1;
	neg.f32 	%f158, %f157;
	rcp.approx.ftz.f32 	%f159, %f158;
	selp.f32 	%f160, %f159, %f157, %p43;
	cvt.rn.f32.s32 	%f161, %r5;
	add.f32 	%f162, %f161, 0f3F000000;
	add.f32 	%f163, %f162, %f162;
	div.rn.f32 	%f164, %f163, %f146;
	add.f32 	%f165, %f164, 0fBF800000;
	mul.f32 	%f166, %f165, %f160;
	div.rn.f32 	%f167, %f146, %f147;
	mul.f32 	%f168, %f167, %f166;
	cvt.rn.f32.s32 	%f169, %r4;
	add.f32 	%f170, %f169, 0f3F000000;
	add.f32 	%f171, %f170, %f170;
	div.rn.f32 	%f172, %f171, %f147;
	mov.f32 	%f173, 0f3F800000;
	sub.f32 	%f174, %f173, %f172;
	mul.f32 	%f175, %f174, %f160;
	mul.f32 	%f176, %f11, %f168;
	fma.rn.f32 	%f177, %f15, %f21, %f176;
	mul.f32 	%f178, %f25, %f15;
	mul.f32 	%f179, %f178, %f175;
	sub.f32 	%f180, %f177, %f179;
	fma.rn.f32 	%f181, %f21, %f175, %f25;
	mul.f32 	%f182, %f15, %f168;
	mul.f32 	%f183, %f11, %f21;
	sub.f32 	%f184, %f183, %f182;
	mul.f32 	%f185, %f25, %f11;
	mul.f32 	%f186, %f185, %f175;
	sub.f32 	%f187, %f184, %f186;
	mul.f32 	%f188, %f180, %f180;
	fma.rn.f32 	%f189, %f181, %f181, %f188;
	fma.rn.f32 	%f190, %f187, %f187, %f189;
	sqrt.rn.f32 	%f191, %f190;
	div.rn.f32 	%f33, %f180, %f191;
	div.rn.f32 	%f34, %f181, %f191;
	div.rn.f32 	%f35, %f187, %f191;
	mul.lo.s32 	%r70, %r92, %r92;
	cvt.rmi.f32.f32 	%f192, %f63;
	cvt.rzi.s32.f32 	%r273, %f192;
	cvt.rmi.f32.f32 	%f193, %f32;
	cvt.rzi.s32.f32 	%r274, %f193;
	cvt.rmi.f32.f32 	%f194, %f65;
	cvt.rzi.s32.f32 	%r275, %f194;
	setp.lt.s32 	%p44, %r95, 1;
	setp.leu.f32 	%p45, %f59, 0f00000000;
	mov.b16 	%rs9, 255;
	mov.b32 	%r276, -1;
	mov.f32 	%f244, 0f00000000;
	or.pred  	%p46, %p44, %p45;
	mov.u16 	%rs13, %rs9;
	@%p46 bra 	$L__BB4_54;
	setp.ge.f32 	%p47, %f33, 0f00000000;
	setp.ge.f32 	%p48, %f34, 0f00000000;
	setp.ge.f32 	%p49, %f35, 0f00000000;
	rcp.rn.f32 	%f196, %f33;
	setp.neu.f32 	%p50, %f33, 0f00000000;
	selp.f32 	%f197, %f196, 0f7149F2CA, %p50;
	rcp.rn.f32 	%f198, %f34;
	setp.neu.f32 	%p51, %f34, 0f00000000;
	selp.f32 	%f199, %f198, 0f7149F2CA, %p51;
	rcp.rn.f32 	%f200, %f35;
	setp.neu.f32 	%p52, %f35, 0f00000000;
	selp.f32 	%f201, %f200, 0f7149F2CA, %p52;
	selp.u32 	%r229, 1, 0, %p49;
	add.s32 	%r230, %r275, %r229;
	cvt.rn.f32.s32 	%f202, %r230;
	sub.f32 	%f203, %f202, %f65;
	mul.f32 	%f243, %f201, %f203;
	selp.u32 	%r231, 1, 0, %p48;
	add.s32 	%r232, %r274, %r231;
	cvt.rn.f32.s32 	%f204, %r232;
	sub.f32 	%f205, %f204, %f32;
	mul.f32 	%f242, %f199, %f205;
	selp.u32 	%r233, 1, 0, %p47;
	add.s32 	%r234, %r273, %r233;
	cvt.rn.f32.s32 	%f206, %r234;
	sub.f32 	%f207, %f206, %f63;
	mul.f32 	%f241, %f197, %f207;
	abs.f32 	%f39, %f201;
	abs.f32 	%f40, %f199;
	abs.f32 	%f41, %f197;
	selp.b32 	%r74, 1, -1, %p49;
	selp.b32 	%r75, 1, -1, %p47;
	mov.f32 	%f244, 0f00000000;
	mov.b32 	%r276, -1;
	mov.b32 	%r268, 0;
$L__BB4_46:
	mov.f32 	%f45, %f241;
	mov.f32 	%f44, %f242;
	mov.f32 	%f43, %f243;
	setp.gt.s32 	%p53, %r273, -1;
	setp.lt.s32 	%p54, %r273, %r92;
	and.pred  	%p55, %p53, %p54;
	setp.gt.s32 	%p56, %r274, -1;
	setp.lt.s32 	%p57, %r274, %r92;
	and.pred  	%p58, %p56, %p57;
	and.pred  	%p59, %p55, %p58;
	setp.gt.s32 	%p60, %r275, -1;
	setp.lt.s32 	%p61, %r275, %r92;
	and.pred  	%p62, %p60, %p61;
	and.pred  	%p63, %p59, %p62;
	not.pred 	%p64, %p63;
	@%p64 bra 	$L__BB4_48;
	ld.param.u64 	%rd102, [_Z25render_kernel_v5_combinedPKaPKfPfiiiiiff_param_0];
	mad.lo.s32 	%r236, %r3, %r70, %r273;
	mad.lo.s32 	%r237, %r274, %r70, %r275;
	mad.lo.s32 	%r238, %r236, %r92, %r237;
	cvt.s64.s32 	%rd97, %r238;
	add.s64 	%rd96, %rd102, %rd97;
	// begin inline asm
	ld.global.nc.s8 %r235, [%rd96];
	// end inline asm
	cvt.s8.s32 	%rs13, %r235;
	setp.gt.s16 	%p65, %rs13, -1;
	@%p65 bra 	$L__BB4_54;
$L__BB4_48:
	setp.geu.f32 	%p66, %f45, %f44;
	setp.geu.f32 	%p67, %f45, %f43;
	or.pred  	%p68, %p66, %p67;
	@%p68 bra 	$L__BB4_50;
	add.f32 	%f241, %f41, %f45;
	add.s32 	%r273, %r273, %r75;
	mov.b32 	%r276, 0;
	mov.f32 	%f242, %f44;
	mov.f32 	%f243, %f43;
	mov.f32 	%f244, %f45;
	bra.uni 	$L__BB4_53;
$L__BB4_50:
	setp.geu.f32 	%p69, %f44, %f43;
	@%p69 bra 	$L__BB4_52;
	add.f32 	%f242, %f40, %f44;
	setp.ge.f32 	%p70, %f34, 0f00000000;
	selp.b32 	%r241, 1, -1, %p70;
	add.s32 	%r274, %r274, %r241;
	mov.b32 	%r276, 1;
	mov.f32 	%f241, %f45;
	mov.f32 	%f243, %f43;
	mov.f32 	%f244, %f44;
	bra.uni 	$L__BB4_53;
$L__BB4_52:
	add.f32 	%f243, %f39, %f43;
	add.s32 	%r275, %r275, %r74;
	mov.b32 	%r276, 2;
	mov.f32 	%f241, %f45;
	mov.f32 	%f242, %f44;
	mov.f32 	%f244, %f43;
$L__BB4_53:
	add.s32 	%r268, %r268, 1;
	setp.lt.s32 	%p71, %r268, %r95;
	setp.lt.f32 	%p72, %f244, %f59;
	and.pred  	%p73, %p71, %p72;
	mov.u16 	%rs13, %rs9;
	@%p73 bra 	$L__BB4_46;
$L__BB4_54:
	mad.lo.s32 	%r243, %r3, %r94, %r4;
	mad.lo.s32 	%r244, %r243, %r93, %r5;
	mul.lo.s32 	%r90, %r244, 3;
	cvt.s16.s8 	%rs11, %rs13;
	setp.lt.s16 	%p74, %rs11, 0;
	@%p74 bra 	$L__BB4_62;
	and.b16  	%rs12, %rs13, 255;
	mul.wide.u16 	%r245, %rs12, 12;
	mov.u32 	%r246, _ZZ25render_kernel_v5_combinedPKaPKfPfiiiiiffE8s_colors;
	add.s32 	%r247, %r246, %r245;
	ld.shared.f32 	%f54, [%r247];
	ld.shared.f32 	%f55, [%r247+4];
	ld.shared.f32 	%f56, [%r247+8];
	mov.f32 	%f246, 0f3F4CCCCD;
	setp.eq.s32 	%p75, %r276, 0;
	@%p75 bra 	$L__BB4_61;
	setp.eq.s32 	%p76, %r276, 2;
	@%p76 bra 	$L__BB4_60;
	setp.ne.s32 	%p77, %r276, 1;
	@%p77 bra 	$L__BB4_59;
	setp.ge.f32 	%p78, %f34, 0f00000000;
	selp.f32 	%f246, 0f3F800000, 0f3F19999A, %p78;
	bra.uni 	$L__BB4_61;
$L__BB4_59:
	mov.f32 	%f246, 0f3F800000;
	bra.uni 	$L__BB4_61;
$L__BB4_60:
	mov.f32 	%f246, 0f3F666666;
$L__BB4_61:
	div.rn.f32 	%f214, %f244, %f59;
	min.f32 	%f215, %f214, 0f3F800000;
	mul.f32 	%f216, %f215, %f215;
	mul.f32 	%f217, %f54, %f246;
	mov.f32 	%f218, 0f3F800000;
	sub.f32 	%f219, %f218, %f216;
	ld.shared.f32 	%f220, [_ZZ25render_kernel_v5_combinedPKaPKfPfiiiiiffE5s_sky];
	mul.f32 	%f221, %f216, %f220;
	fma.rn.f32 	%f222, %f219, %f217, %f221;
	mul.wide.s32 	%rd100, %r90, 4;
	add.s64 	%rd101, %rd1, %rd100;
	st.global.f32 	[%rd101], %f222;
	mul.f32 	%f223, %f55, %f246;
	ld.shared.f32 	%f224, [_ZZ25render_kernel_v5_combinedPKaPKfPfiiiiiffE5s_sky+4];
	mul.f32 	%f225, %f216, %f224;
	fma.rn.f32 	%f226, %f219, %f223, %f225;
	st.global.f32 	[%rd101+4], %f226;
	mul.f32 	%f227, %f56, %f246;
	ld.shared.f32 	%f228, [_ZZ25render_kernel_v5_combinedPKaPKfPfiiiiiffE5s_sky+8];
	mul.f32 	%f229, %f216, %f228;
	fma.rn.f32 	%f230, %f219, %f227, %f229;
	st.global.f32 	[%rd101+8], %f230;
	bra.uni 	$L__BB4_63;
$L__BB4_62:
	ld.shared.f32 	%f208, [_ZZ25render_kernel_v5_combinedPKaPKfPfiiiiiffE5s_sky];
	mul.wide.s32 	%rd98, %r90, 4;
	add.s64 	%rd99, %rd1, %rd98;
	st.global.f32 	[%rd99], %f208;
	ld.shared.f32 	%f209, [_ZZ25render_kernel_v5_combinedPKaPKfPfiiiiiffE5s_sky+4];
	st.global.f32 	[%rd99+4], %f209;
	ld.shared.f32 	%f210, [_ZZ25render_kernel_v5_combinedPKaPKfPfiiiiiffE5s_sky+8];
	st.global.f32 	[%rd99+8], %f210;
$L__BB4_63:
	ret;

}
	// .globl	_Z26render_kernel_v6_fast_mathPKaPKfPfiiiiiff
.visible .entry _Z26render_kernel_v6_fast_mathPKaPKfPfiiiiiff(
	.param .u64 .ptr .align 1 _Z26render_kernel_v6_fast_mathPKaPKfPfiiiiiff_param_0,
	.param .u64 .ptr .align 1 _Z26render_kernel_v6_fast_mathPKaPKfPfiiiiiff_param_1,
	.param .u64 .ptr .align 1 _Z26render_kernel_v6_fast_mathPKaPKfPfiiiiiff_param_2,
	.param .u32 _Z26render_kernel_v6_fast_mathPKaPKfPfiiiiiff_param_3,
	.param .u32 _Z26render_kernel_v6_fast_mathPKaPKfPfiiiiiff_param_4,
	.param .u32 _Z26render_kernel_v6_fast_mathPKaPKfPfiiiiiff_param_5,
	.param .u32 _Z26render_kernel_v6_fast_mathPKaPKfPfiiiiiff_param_6,
	.param .u32 _Z26render_kernel_v6_fast_mathPKaPKfPfiiiiiff_param_7,
	.param .f32 _Z26render_kernel_v6_fast_mathPKaPKfPfiiiiiff_param_8,
	.param .f32 _Z26render_kernel_v6_fast_mathPKaPKfPfiiiiiff_param_9
)
{
	.reg .pred 	%p<71>;
	.reg .b16 	%rs<9>;
	.reg .b32 	%r<81>;
	.reg .b32 	%f<154>;
	.reg .b64 	%rd<19>;

	ld.param.u64 	%rd4, [_Z26render_kernel_v6_fast_mathPKaPKfPfiiiiiff_param_1];
	ld.param.u64 	%rd5, [_Z26render_kernel_v6_fast_mathPKaPKfPfiiiiiff_param_2];
	ld.param.u32 	%r29, [_Z26render_kernel_v6_fast_mathPKaPKfPfiiiiiff_param_3];
	ld.param.u32 	%r25, [_Z26render_kernel_v6_fast_mathPKaPKfPfiiiiiff_param_4];
	ld.param.u32 	%r26, [_Z26render_kernel_v6_fast_mathPKaPKfPfiiiiiff_param_5];
	ld.param.u32 	%r27, [_Z26render_kernel_v6_fast_mathPKaPKfPfiiiiiff_param_6];
	ld.param.u32 	%r28, [_Z26render_kernel_v6_fast_mathPKaPKfPfiiiiiff_param_7];
	ld.param.f32 	%f44, [_Z26render_kernel_v6_fast_mathPKaPKfPfiiiiiff_param_8];
	ld.param.f32 	%f45, [_Z26render_kernel_v6_fast_mathPKaPKfPfiiiiiff_param_9];
	cvta.to.global.u64 	%rd1, %rd5;
	mov.u32 	%r30, %ctaid.x;
	mov.u32 	%r31, %ntid.x;
	mov.u32 	%r32, %tid.x;
	mad.lo.s32 	%r1, %r30, %r31, %r32;
	mul.lo.s32 	%r33, %r26, %r29;
	mul.lo.s32 	%r34, %r33, %r27;
	setp.ge.s32 	%p7, %r1, %r34;
	@%p7 bra 	$L__BB5_36;
	cvta.to.global.u64 	%rd6, %rd4;
	mul.lo.s32 	%r35, %r27, %r26;
	div.s32 	%r2, %r1, %r35;
	mul.lo.s32 	%r36, %r2, %r35;
	sub.s32 	%r37, %r1, %r36;
	div.s32 	%r3, %r37, %r26;
	mul.lo.s32 	%r38, %r3, %r26;
	sub.s32 	%r4, %r37, %r38;
	mul.lo.s32 	%r39, %r2, 5;
	mul.wide.s32 	%rd7, %r39, 4;
	add.s64 	%rd8, %rd6, %rd7;
	ld.global.nc.f32 	%f1, [%rd8];
	ld.global.nc.f32 	%f46, [%rd8+4];
	ld.global.nc.f32 	%f2, [%rd8+8];
	ld.global.nc.f32 	%f47, [%rd8+12];
	ld.global.nc.f32 	%f48, [%rd8+16];
	add.f32 	%f3, %f46, 0f3FCCCCCD;
	sin.approx.f32 	%f49, %f47;
	cos.approx.f32 	%f50, %f47;
	sin.approx.f32 	%f51, %f48;
	cos.approx.f32 	%f52, %f48;
	mul.f32 	%f53, %f50, %f52;
	mul.f32 	%f54, %f51, %f49;
	mul.f32 	%f55, %f51, %f50;
	mul.f32 	%f56, %f45, 0f40490FDB;
	div.rn.f32 	%f57, %f56, 0f43340000;
	cvt.rn.f32.s32 	%f58, %r26;
	cvt.rn.f32.s32 	%f59, %r27;
	div.rn.f32 	%f60, %f58, %f59;
	mul.f32 	%f61, %f57, 0f3F000000;
	sin.approx.f32 	%f62, %f61;
	cos.approx.f32 	%f63, %f61;
	div.approx.f32 	%f64, %f62, %f63;
	cvt.rn.f32.s32 	%f65, %r4;
	add.f32 	%f66, %f65, 0f3F000000;
	add.f32 	%f67, %f66, %f66;
	div.rn.f32 	%f68, %f67, %f58;
	add.f32 	%f69, %f68, 0fBF800000;
	mul.f32 	%f70, %f69, %f64;
	mul.f32 	%f71, %f60, %f70;
	cvt.rn.f32.s32 	%f72, %r3;
	add.f32 	%f73, %f72, 0f3F000000;
	add.f32 	%f74, %f73, %f73;
	div.rn.f32 	%f75, %f74, %f59;
	mov.f32 	%f76, 0f3F800000;
	sub.f32 	%f77, %f76, %f75;
	mul.f32 	%f78, %f77, %f64;
	mul.f32 	%f79, %f50, %f71;
	fma.rn.f32 	%f80, %f49, %f52, %f79;
	mul.f32 	%f81, %f54, %f78;
	sub.f32 	%f4, %f80, %f81;
	fma.rn.f32 	%f5, %f52, %f78, %f51;
	mul.f32 	%f82, %f49, %f71;
	sub.f32 	%f83, %f53, %f82;
	mul.f32 	%f84, %f55, %f78;
	sub.f32 	%f6, %f83, %f84;
	mul.f32 	%f85, %f4, %f4;
	fma.rn.f32 	%f86, %f5, %f5, %f85;
	fma.rn.f32 	%f87, %f6, %f6, %f86;
	abs.f32 	%f7, %f87;
	setp.lt.f32 	%p8, %f7, 0f00800000;
	mul.f32 	%f88, %f87, 0f4B800000;
	selp.f32 	%f8, %f88, %f87, %p8;
	mov.b32 	%r5, %f8;
	add.s32 	%r40, %r5, -8388608;
	setp.gt.u32 	%p9, %r40, 2130706431;
	@%p9 bra 	$L__BB5_3;
	setp.lt.f32 	%p10, %f7, 0f00800000;
	and.b32  	%r41, %r5, 16777215;
	or.b32  	%r42, %r41, 1056964608;
	mov.b32 	%f89, %r42;
	sub.s32 	%r43, %r42, %r5;
	add.s32 	%r44, %r43, 201326592;
	selp.b32 	%r45, %r44, %r43, %p10;
	rsqrt.approx.ftz.f32 	%f90, %f89;
	mul.f32 	%f91, %f90, %f90;
	neg.f32 	%f92, %f91;
	fma.rn.f32 	%f93, %f90, %f90, %f92;
	neg.f32 	%f94, %f89;
	fma.rn.f32 	%f95, %f91, %f94, 0f3F800000;
	fma.rn.f32 	%f96, %f93, %f94, %f95;
	fma.rn.f32 	%f97, %f96, 0f3EC00000, 0f3F000000;
	mul.f32 	%f98, %f90, %f96;
	fma.rn.f32 	%f99, %f97, %f98, %f90;
	shr.s32 	%r46, %r45, 1;
	mov.b32 	%r47, %f99;
	add.s32 	%r48, %r46, %r47;
	mov.b32 	%f140, %r48;
	bra.uni 	$L__BB5_4;
$L__BB5_3:
	rsqrt.approx.ftz.f32 	%f140, %f8;
$L__BB5_4:
	mul.f32 	%f12, %f4, %f140;
	mul.f32 	%f13, %f5, %f140;
	mul.f32 	%f14, %f6, %f140;
	mul.lo.s32 	%r6, %r25, %r25;
	cvt.rmi.f32.f32 	%f101, %f1;
	cvt.rzi.s32.f32 	%r76, %f101;
	cvt.rmi.f32.f32 	%f102, %f3;
	cvt.rzi.s32.f32 	%r77, %f102;
	cvt.rmi.f32.f32 	%f103, %f2;
	cvt.rzi.s32.f32 	%r78, %f103;
	abs.f32 	%f104, %f12;
	setp.leu.f32 	%p11, %f104, 0f358637BD;
	mov.f32 	%f141, 0f7149F2CA;
	@%p11 bra 	$L__BB5_6;
	rcp.rn.f32 	%f141, %f12;
$L__BB5_6:
	abs.f32 	%f106, %f13;
	setp.leu.f32 	%p12, %f106, 0f358637BD;
	mov.f32 	%f142, 0f7149F2CA;
	@%p12 bra 	$L__BB5_8;
	rcp.rn.f32 	%f142, %f13;
$L__BB5_8:
	abs.f32 	%f108, %f14;
	setp.leu.f32 	%p13, %f108, 0f358637BD;
	mov.f32 	%f143, 0f7149F2CA;
	@%p13 bra 	$L__BB5_10;
	rcp.rn.f32 	%f143, %f14;
$L__BB5_10:
	setp.lt.s32 	%p14, %r28, 1;
	setp.leu.f32 	%p15, %f44, 0f00000000;
	mov.b16 	%rs3, 255;
	mov.b32 	%r79, -1;
	mov.f32 	%f151, 0f00000000;
	or.pred  	%p16, %p14, %p15;
	mov.u16 	%rs8, %rs3;
	@%p16 bra 	$L__BB5_27;
	ld.param.u64 	%rd18, [_Z26render_kernel_v6_fast_mathPKaPKfPfiiiiiff_param_0];
	cvta.to.global.u64 	%rd2, %rd18;
	setp.ge.f32 	%p17, %f14, 0f00000000;
	selp.u32 	%r52, 1, 0, %p17;
	add.s32 	%r53, %r78, %r52;
	cvt.rn.f32.s32 	%f111, %r53;
	sub.f32 	%f112, %f111, %f2;
	mul.f32 	%f150, %f112, %f143;
	setp.ge.f32 	%p18, %f13, 0f00000000;
	selp.u32 	%r54, 1, 0, %p18;
	add.s32 	%r55, %r77, %r54;
	cvt.rn.f32.s32 	%f113, %r55;
	sub.f32 	%f114, %f113, %f3;
	mul.f32 	%f149, %f114, %f142;
	setp.ge.f32 	%p19, %f12, 0f00000000;
	selp.u32 	%r56, 1, 0, %p19;
	add.s32 	%r57, %r76, %r56;
	cvt.rn.f32.s32 	%f115, %r57;
	sub.f32 	%f116, %f115, %f1;
	mul.f32 	%f148, %f116, %f141;
	abs.f32 	%f24, %f143;
	abs.f32 	%f25, %f142;
	abs.f32 	%f26, %f141;
	mov.f32 	%f151, 0f00000000;
	mov.b32 	%r79, -1;
	mov.b32 	%r71, 0;
$L__BB5_12:
	mov.f32 	%f30, %f148;
	mov.f32 	%f29, %f149;
	mov.f32 	%f28, %f150;
	setp.ltu.f32 	%p21, %f12, 0f00000000;
	setp.lt.s32 	%p22, %r76, 0;
	mov.pred 	%p68, -1;
	and.pred  	%p23, %p22, %p21;
	@%p23 bra 	$L__BB5_14;
	setp.ge.f32 	%p24, %f12, 0f00000000;
	setp.ge.s32 	%p25, %r76, %r25;
	and.pred  	%p68, %p25, %p24;
$L__BB5_14:
	setp.ltu.f32 	%p27, %f13, 0f00000000;
	setp.lt.s32 	%p28, %r77, 0;
	mov.pred 	%p69, -1;
	and.pred  	%p29, %p28, %p27;
	@%p29 bra 	$L__BB5_16;
	setp.ge.f32 	%p30, %f13, 0f00000000;
	setp.ge.s32 	%p31, %r77, %r25;
	and.pred  	%p69, %p31, %p30;
$L__BB5_16:
	setp.ltu.f32 	%p33, %f14, 0f00000000;
	setp.lt.s32 	%p34, %r78, 0;
	mov.pred 	%p70, -1;
	and.pred  	%p35, %p34, %p33;
	@%p35 bra 	$L__BB5_18;
	setp.ge.f32 	%p36, %f14, 0f00000000;
	setp.ge.s32 	%p37, %r78, %r25;
	and.pred  	%p70, %p37, %p36;
$L__BB5_18:
	or.pred  	%p38, %p68, %p69;
	or.pred  	%p39, %p38, %p70;
	mov.u16 	%rs8, %rs3;
	@%p39 bra 	$L__BB5_27;
	setp.gt.s32 	%p40, %r78, -1;
	setp.gt.s32 	%p41, %r77, -1;
	setp.gt.s32 	%p42, %r76, -1;
	setp.lt.s32 	%p43, %r76, %r25;
	and.pred  	%p44, %p42, %p43;
	setp.lt.s32 	%p45, %r77, %r25;
	and.pred  	%p46, %p41, %p45;
	and.pred  	%p47, %p44, %p46;
	setp.lt.s32 	%p48, %r78, %r25;
	and.pred  	%p49, %p40, %p48;
	and.pred  	%p50, %p47, %p49;
	not.pred 	%p51, %p50;
	@%p51 bra 	$L__BB5_21;
	mad.lo.s32 	%r58, %r2, %r6, %r76;
	mad.lo.s32 	%r59, %r77, %r6, %r78;
	mad.lo.s32 	%r60, %r58, %r25, %r59;
	cvt.s64.s32 	%rd9, %r60;
	add.s64 	%rd10, %rd2, %rd9;
	ld.global.nc.u8 	%rs5, [%rd10];
	cvt.s16.s8 	%rs8, %rs5;
	setp.gt.s16 	%p52, %rs8, -1;
	@%p52 bra 	$L__BB5_27;
$L__BB5_21:
	setp.geu.f32 	%p53, %f30, %f29;
	setp.geu.f32 	%p54, %f30, %f28;
	or.pred  	%p55, %p53, %p54;
	@%p55 bra 	$L__BB5_23;
	add.f32 	%f148, %f26, %f30;
	setp.ge.f32 	%p59, %f12, 0f00000000;
	selp.b32 	%r66, 1, -1, %p59;
	add.s32 	%r76, %r76, %r66;
	mov.b32 	%r79, 0;
	mov.f32 	%f149, %f29;
	mov.f32 	%f150, %f28;
	mov.f32 	%f151, %f30;
	bra.uni 	$L__BB5_26;
$L__BB5_23:
	setp.geu.f32 	%p56, %f29, %f28;
	@%p56 bra 	$L__BB5_25;
	add.f32 	%f149, %f25, %f29;
	setp.ge.f32 	%p58, %f13, 0f00000000;
	selp.b32 	%r64, 1, -1, %p58;
	add.s32 	%r77, %r77, %r64;
	mov.b32 	%r79, 1;
	mov.f32 	%f148, %f30;
	mov.f32 	%f150, %f28;
	mov.f32 	%f151, %f29;
	bra.uni 	$L__BB5_26;
$L__BB5_25:
	add.f32 	%f150, %f24, %f28;
	selp.b32 	%r62, 1, -1, %p17;
	add.s32 	%r78, %r78, %r62;
	mov.b32 	%r79, 2;
	mov.f32 	%f148, %f30;
	mov.f32 	%f149, %f29;
	mov.f32 	%f151, %f28;
$L__BB5_26:
	add.s32 	%r71, %r71, 1;
	setp.lt.s32 	%p60, %r71, %r28;
	setp.lt.f32 	%p61, %f151, %f44;
	and.pred  	%p62, %p60, %p61;
	mov.u16 	%rs8, %rs3;
	@%p62 bra 	$L__BB5_12;
$L__BB5_27:
	mad.lo.s32 	%r67, %r2, %r27, %r3;
	mad.lo.s32 	%r68, %r67, %r26, %r4;
	mul.lo.s32 	%r24, %r68, 3;
	cvt.s16.s8 	%rs7, %rs8;
	setp.lt.s16 	%p63, %rs7, 0;
	@%p63 bra 	$L__BB5_35;
	cvt.u32.u16 	%r69, %rs8;
	and.b32  	%r70, %r69, 255;
	mul.wide.u32 	%rd13, %r70, 12;
	mov.u64 	%rd14, BLOCK_COLORS_OPT;
	add.s64 	%rd15, %rd14, %rd13;
	ld.const.f32 	%f39, [%rd15];
	ld.const.f32 	%f40, [%rd15+4];
	ld.const.f32 	%f41, [%rd15+8];
	mov.f32 	%f153, 0f3F4CCCCD;
	setp.eq.s32 	%p64, %r79, 0;
	@%p64 bra 	$L__BB5_34;
	setp.eq.s32 	%p65, %r79, 2;
	@%p65 bra 	$L__BB5_33;
	setp.ne.s32 	%p66, %r79, 1;
	@%p66 bra 	$L__BB5_32;
	setp.ge.f32 	%p67, %f13, 0f00000000;
	selp.f32 	%f153, 0f3F800000, 0f3F19999A, %p67;
	bra.uni 	$L__BB5_34;
$L__BB5_32:
	mov.f32 	%f153, 0f3F800000;
	bra.uni 	$L__BB5_34;
$L__BB5_33:
	mov.f32 	%f153, 0f3F666666;
$L__BB5_34:
	div.rn.f32 	%f123, %f151, %f44;
	min.f32 	%f124, %f123, 0f3F800000;
	mul.f32 	%f125, %f124, %f124;
	mul.f32 	%f126, %f39, %f153;
	mov.f32 	%f127, 0f3F800000;
	sub.f32 	%f128, %f127, %f125;
	ld.const.f32 	%f129, [SKY_COLOR_OPT];
	mul.f32 	%f130, %f125, %f129;
	fma.rn.f32 	%f131, %f128, %f126, %f130;
	mul.wide.s32 	%rd16, %r24, 4;
	add.s64 	%rd17, %rd1, %rd16;
	st.global.f32 	[%rd17], %f131;
	mul.f32 	%f132, %f40, %f153;
	ld.const.f32 	%f133, [SKY_COLOR_OPT+4];
	mul.f32 	%f134, %f125, %f133;
	fma.rn.f32 	%f135, %f128, %f132, %f134;
	st.global.f32 	[%rd17+4], %f135;
	mul.f32 	%f136, %f41, %f153;
	ld.const.f32 	%f137, [SKY_COLOR_OPT+8];
	mul.f32 	%f138, %f125, %f137;
	fma.rn.f32 	%f139, %f128, %f136, %f138;
	st.global.f32 	[%rd17+8], %f139;
	bra.uni 	$L__BB5_36;
$L__BB5_35:
	ld.const.f32 	%f117, [SKY_COLOR_OPT];
	mul.wide.s32 	%rd11, %r24, 4;
	add.s64 	%rd12, %rd1, %rd11;
	st.global.f32 	[%rd12], %f117;
	ld.const.f32 	%f118, [SKY_COLOR_OPT+4];
	st.global.f32 	[%rd12+4], %f118;
	ld.const.f32 	%f119, [SKY_COLOR_OPT+8];
	st.global.f32 	[%rd12+8], %f119;
$L__BB5_36:
	ret;

}
	// .globl	_Z21render_kernel_v7_fullPKaPKfPfiiiiiff
.visible .entry _Z21render_kernel_v7_fullPKaPKfPfiiiiiff(
	.param .u64 .ptr .align 1 _Z21render_kernel_v7_fullPKaPKfPfiiiiiff_param_0,
	.param .u64 .ptr .align 1 _Z21render_kernel_v7_fullPKaPKfPfiiiiiff_param_1,
	.param .u64 .ptr .align 1 _Z21render_kernel_v7_fullPKaPKfPfiiiiiff_param_2,
	.param .u32 _Z21render_kernel_v7_fullPKaPKfPfiiiiiff_param_3,
	.param .u32 _Z21render_kernel_v7_fullPKaPKfPfiiiiiff_param_4,
	.param .u32 _Z21render_kernel_v7_fullPKaPKfPfiiiiiff_param_5,
	.param .u32 _Z21render_kernel_v7_fullPKaPKfPfiiiiiff_param_6,
	.param .u32 _Z21render_kernel_v7_fullPKaPKfPfiiiiiff_param_7,
	.param .f32 _Z21render_kernel_v7_fullPKaPKfPfiiiiiff_param_8,
	.param .f32 _Z21render_kernel_v7_fullPKaPKfPfiiiiiff_param_9
)
{
	.reg .pred 	%p<73>;
	.reg .b16 	%rs<15>;
	.reg .b32 	%r<94>;
	.reg .b32 	%f<158>;
	.reg .b64 	%rd<25>;
	// demoted variable
	.shared .align 4 .b8 _ZZ21render_kernel_v7_fullPKaPKfPfiiiiiffE8s_colors[156];
	// demoted variable
	.shared .align 4 .b8 _ZZ21render_kernel_v7_fullPKaPKfPfiiiiiffE5s_sky[12];
	ld.param.u64 	%rd2, [_Z21render_kernel_v7_fullPKaPKfPfiiiiiff_param_0];
	ld.param.u64 	%rd3, [_Z21render_kernel_v7_fullPKaPKfPfiiiiiff_param_1];
	ld.param.u64 	%rd4, [_Z21render_kernel_v7_fullPKaPKfPfiiiiiff_param_2];
	ld.param.u32 	%r26, [_Z21render_kernel_v7_fullPKaPKfPfiiiiiff_param_3];
	ld.param.u32 	%r27, [_Z21render_kernel_v7_fullPKaPKfPfiiiiiff_param_4];
	ld.param.u32 	%r28, [_Z21render_kernel_v7_fullPKaPKfPfiiiiiff_param_5];
	ld.param.u32 	%r29, [_Z21render_kernel_v7_fullPKaPKfPfiiiiiff_param_6];
	ld.param.u32 	%r30, [_Z21render_kernel_v7_fullPKaPKfPfiiiiiff_param_7];
	ld.param.f32 	%f44, [_Z21render_kernel_v7_fullPKaPKfPfiiiiiff_param_8];
	ld.param.f32 	%f45, [_Z21render_kernel_v7_fullPKaPKfPfiiiiiff_param_9];
	cvta.to.global.u64 	%rd1, %rd4;
	mov.u32 	%r1, %tid.x;
	setp.gt.u32 	%p7, %r1, 38;
	@%p7 bra 	$L__BB6_3;
	cvt.u16.u32 	%rs3, %r1;
	mul.lo.s16 	%rs4, %rs3, 171;
	shr.u16 	%rs5, %rs4, 9;
	mul.lo.s16 	%rs6, %rs5, 3;
	sub.s16 	%rs7, %rs3, %rs6;
	cvt.u32.u16 	%r31, %rs5;
	mul.wide.u32 	%rd5, %r31, 12;
	mov.u64 	%rd6, BLOCK_COLORS_OPT;
	add.s64 	%rd7, %rd6, %rd5;
	cvt.u32.u16 	%r32, %rs7;
	and.b32  	%r33, %r32, 255;
	mul.wide.u32 	%rd8, %r33, 4;
	add.s64 	%rd9, %rd7, %rd8;
	ld.const.f32 	%f46, [%rd9];
	mul.wide.u16 	%r34, %rs5, 12;
	mov.u32 	%r35, _ZZ21render_kernel_v7_fullPKaPKfPfiiiiiffE8s_colors;
	add.s32 	%r36, %r35, %r34;
	and.b16  	%rs8, %rs7, 255;
	mul.wide.u16 	%r37, %rs8, 4;
	add.s32 	%r38, %r36, %r37;
	st.shared.f32 	[%r38], %f46;
	setp.gt.u32 	%p8, %r1, 2;
	@%p8 bra 	$L__BB6_3;
	mul.wide.u32 	%rd10, %r1, 4;
	mov.u64 	%rd11, SKY_COLOR_OPT;
	add.s64 	%rd12, %rd11, %rd10;
	ld.const.f32 	%f47, [%rd12];
	shl.b32 	%r39, %r1, 2;
	mov.u32 	%r40, _ZZ21render_kernel_v7_fullPKaPKfPfiiiiiffE5s_sky;
	add.s32 	%r41, %r40, %r39;
	st.shared.f32 	[%r41], %f47;
$L__BB6_3:
	bar.sync 	0;
	mov.u32 	%r42, %ctaid.x;
	mov.u32 	%r43, %ntid.x;
	mad.lo.s32 	%r2, %r42, %r43, %r1;
	mul.lo.s32 	%r44, %r28, %r26;
	mul.lo.s32 	%r45, %r44, %r29;
	setp.ge.s32 	%p9, %r2, %r45;
	@%p9 bra 	$L__BB6_39;
	mul.lo.s32 	%r46, %r29, %r28;
	div.s32 	%r3, %r2, %r46;
	mul.lo.s32 	%r47, %r3, %r46;
	sub.s32 	%r48, %r2, %r47;
	div.s32 	%r4, %r48, %r28;
	mul.lo.s32 	%r49, %r4, %r28;
	sub.s32 	%r5, %r48, %r49;
	mul.lo.s32 	%r50, %r3, 5;
	mul.wide.s32 	%rd18, %r50, 4;
	add.s64 	%rd13, %rd3, %rd18;
	// begin inline asm
	ld.global.nc.f32 %f48, [%rd13];
	// end inline asm
	add.s64 	%rd14, %rd13, 4;
	// begin inline asm
	ld.global.nc.f32 %f49, [%rd14];
	// end inline asm
	add.s64 	%rd15, %rd13, 8;
	// begin inline asm
	ld.global.nc.f32 %f50, [%rd15];
	// end inline asm
	add.s64 	%rd16, %rd13, 12;
	// begin inline asm
	ld.global.nc.f32 %f51, [%rd16];
	// end inline asm
	add.s64 	%rd17, %rd13, 16;
	// begin inline asm
	ld.global.nc.f32 %f52, [%rd17];
	// end inline asm
	add.f32 	%f3, %f49, 0f3FCCCCCD;
	sin.approx.f32 	%f53, %f51;
	cos.approx.f32 	%f54, %f51;
	sin.approx.f32 	%f55, %f52;
	cos.approx.f32 	%f56, %f52;
	mul.f32 	%f57, %f54, %f56;
	mul.f32 	%f58, %f55, %f53;
	mul.f32 	%f59, %f55, %f54;
	mul.f32 	%f60, %f45, 0f40490FDB;
	div.rn.f32 	%f61, %f60, 0f43340000;
	cvt.rn.f32.s32 	%f62, %r28;
	cvt.rn.f32.s32 	%f63, %r29;
	div.rn.f32 	%f64, %f62, %f63;
	mul.f32 	%f65, %f61, 0f3F000000;
	sin.approx.f32 	%f66, %f65;
	cos.approx.f32 	%f67, %f65;
	div.approx.f32 	%f68, %f66, %f67;
	cvt.rn.f32.s32 	%f69, %r5;
	add.f32 	%f70, %f69, 0f3F000000;
	add.f32 	%f71, %f70, %f70;
	div.rn.f32 	%f72, %f71, %f62;
	add.f32 	%f73, %f72, 0fBF800000;
	mul.f32 	%f74, %f73, %f68;
	mul.f32 	%f75, %f64, %f74;
	cvt.rn.f32.s32 	%f76, %r4;
	add.f32 	%f77, %f76, 0f3F000000;
	add.f32 	%f78, %f77, %f77;
	div.rn.f32 	%f79, %f78, %f63;
	mov.f32 	%f80, 0f3F800000;
	sub.f32 	%f81, %f80, %f79;
	mul.f32 	%f82, %f81, %f68;
	mul.f32 	%f83, %f54, %f75;
	fma.rn.f32 	%f84, %f53, %f56, %f83;
	mul.f32 	%f85, %f58, %f82;
	sub.f32 	%f4, %f84, %f85;
	fma.rn.f32 	%f5, %f56, %f82, %f55;
	mul.f32 	%f86, %f53, %f75;
	sub.f32 	%f87, %f57, %f86;
	mul.f32 	%f88, %f59, %f82;
	sub.f32 	%f6, %f87, %f88;
	mul.f32 	%f89, %f4, %f4;
	fma.rn.f32 	%f90, %f5, %f5, %f89;
	fma.rn.f32 	%f91, %f6, %f6, %f90;
	abs.f32 	%f7, %f91;
	setp.lt.f32 	%p10, %f7, 0f00800000;
	mul.f32 	%f92, %f91, 0f4B800000;
	selp.f32 	%f8, %f92, %f91, %p10;
	mov.b32 	%r6, %f8;
	add.s32 	%r51, %r6, -8388608;
	setp.gt.u32 	%p11, %r51, 2130706431;
	@%p11 bra 	$L__BB6_6;
	setp.lt.f32 	%p12, %f7, 0f00800000;
	and.b32  	%r52, %r6, 16777215;
	or.b32  	%r53, %r52, 1056964608;
	mov.b32 	%f93, %r53;
	sub.s32 	%r54, %r53, %r6;
	add.s32 	%r55, %r54, 201326592;
	selp.b32 	%r56, %r55, %r54, %p12;
	rsqrt.approx.ftz.f32 	%f94, %f93;
	mul.f32 	%f95, %f94, %f94;
	neg.f32 	%f96, %f95;
	fma.rn.f32 	%f97, %f94, %f94, %f96;
	neg.f32 	%f98, %f93;
	fma.rn.f32 	%f99, %f95, %f98, 0f3F800000;
	fma.rn.f32 	%f100, %f97, %f98, %f99;
	fma.rn.f32 	%f101, %f100, 0f3EC00000, 0f3F000000;
	mul.f32 	%f102, %f94, %f100;
	fma.rn.f32 	%f103, %f101, %f102, %f94;
	shr.s32 	%r57, %r56, 1;
	mov.b32 	%r58, %f103;
	add.s32 	%r59, %r57, %r58;
	mov.b32 	%f144, %r59;
	bra.uni 	$L__BB6_7;
$L__BB6_6:
	rsqrt.approx.ftz.f32 	%f144, %f8;
$L__BB6_7:
	mul.f32 	%f12, %f4, %f144;
	mul.f32 	%f13, %f5, %f144;
	mul.f32 	%f14, %f6, %f144;
	mul.lo.s32 	%r7, %r27, %r27;
	cvt.rmi.f32.f32 	%f105, %f48;
	cvt.rzi.s32.f32 	%r89, %f105;
	cvt.rmi.f32.f32 	%f106, %f3;
	cvt.rzi.s32.f32 	%r90, %f106;
	cvt.rmi.f32.f32 	%f107, %f50;
	cvt.rzi.s32.f32 	%r91, %f107;
	abs.f32 	%f108, %f12;
	setp.leu.f32 	%p13, %f108, 0f358637BD;
	mov.f32 	%f145, 0f7149F2CA;
	@%p13 bra 	$L__BB6_9;
	rcp.rn.f32 	%f145, %f12;
$L__BB6_9:
	abs.f32 	%f110, %f13;
	setp.leu.f32 	%p14, %f110, 0f358637BD;
	mov.f32 	%f146, 0f7149F2CA;
	@%p14 bra 	$L__BB6_11;
	rcp.rn.f32 	%f146, %f13;
$L__BB6_11:
	abs.f32 	%f112, %f14;
	setp.leu.f32 	%p15, %f112, 0f358637BD;
	mov.f32 	%f147, 0f7149F2CA;
	@%p15 bra 	$L__BB6_13;
	rcp.rn.f32 	%f147, %f14;
$L__BB6_13:
	setp.lt.s32 	%p16, %r30, 1;
	setp.leu.f32 	%p17, %f44, 0f00000000;
	mov.b16 	%rs9, 255;
	mov.b32 	%r92, -1;
	mov.f32 	%f155, 0f00000000;
	or.pred  	%p18, %p16, %p17;
	mov.u16 	%rs14, %rs9;
	@%p18 bra 	$L__BB6_30;
	setp.ge.f32 	%p19, %f14, 0f00000000;
	selp.u32 	%r63, 1, 0, %p19;
	add.s32 	%r64, %r91, %r63;
	cvt.rn.f32.s32 	%f115, %r64;
	sub.f32 	%f116, %f115, %f50;
	mul.f32 	%f154, %f116, %f147;
	setp.ge.f32 	%p20, %f13, 0f00000000;
	selp.u32 	%r65, 1, 0, %p20;
	add.s32 	%r66, %r90, %r65;
	cvt.rn.f32.s32 	%f117, %r66;
	sub.f32 	%f118, %f117, %f3;
	mul.f32 	%f153, %f118, %f146;
	setp.ge.f32 	%p21, %f12, 0f00000000;
	selp.u32 	%r67, 1, 0, %p21;
	add.s32 	%r68, %r89, %r67;
	cvt.rn.f32.s32 	%f119, %r68;
	sub.f32 	%f120, %f119, %f48;
	mul.f32 	%f152, %f120, %f145;
	abs.f32 	%f24, %f147;
	abs.f32 	%f25, %f146;
	abs.f32 	%f26, %f145;
	mov.f32 	%f155, 0f00000000;
	mov.b32 	%r92, -1;
	mov.b32 	%r84, 0;
$L__BB6_15:
	mov.f32 	%f30, %f152;
	mov.f32 	%f29, %f153;
	mov.f32 	%f28, %f154;
	setp.ltu.f32 	%p23, %f12, 0f00000000;
	setp.lt.s32 	%p24, %r89, 0;
	mov.pred 	%p70, -1;
	and.pred  	%p25, %p24, %p23;
	@%p25 bra 	$L__BB6_17;
	setp.ge.f32 	%p26, %f12, 0f00000000;
	setp.ge.s32 	%p27, %r89, %r27;
	and.pred  	%p70, %p27, %p26;
$L__BB6_17:
	setp.ltu.f32 	%p29, %f13, 0f00000000;
	setp.lt.s32 	%p30, %r90, 0;
	mov.pred 	%p71, -1;
	and.pred  	%p31, %p30, %p29;
	@%p31 bra 	$L__BB6_19;
	setp.ge.f32 	%p32, %f13, 0f00000000;
	setp.ge.s32 	%p33, %r90, %r27;
	and.pred  	%p71, %p33, %p32;
$L__BB6_19:
	setp.ltu.f32 	%p35, %f14, 0f00000000;
	setp.lt.s32 	%p36, %r91, 0;
	mov.pred 	%p72, -1;
	and.pred  	%p37, %p36, %p35;
	@%p37 bra 	$L__BB6_21;
	setp.ge.f32 	%p38, %f14, 0f00000000;
	setp.ge.s32 	%p39, %r91, %r27;
	and.pred  	%p72, %p39, %p38;
$L__BB6_21:
	or.pred  	%p40, %p70, %p71;
	or.pred  	%p41, %p40, %p72;
	mov.u16 	%rs14, %rs9;
	@%p41 bra 	$L__BB6_30;
	setp.gt.s32 	%p42, %r91, -1;
	setp.gt.s32 	%p43, %r90, -1;
	setp.gt.s32 	%p44, %r89, -1;
	setp.lt.s32 	%p45, %r89, %r27;
	and.pred  	%p46, %p44, %p45;
	setp.lt.s32 	%p47, %r90, %r27;
	and.pred  	%p48, %p43, %p47;
	and.pred  	%p49, %p46, %p48;
	setp.lt.s32 	%p50, %r91, %r27;
	and.pred  	%p51, %p42, %p50;
	and.pred  	%p52, %p49, %p51;
	not.pred 	%p53, %p52;
	@%p53 bra 	$L__BB6_24;
	mad.lo.s32 	%r70, %r3, %r7, %r89;
	mad.lo.s32 	%r71, %r90, %r7, %r91;
	mad.lo.s32 	%r72, %r70, %r27, %r71;
	cvt.s64.s32 	%rd20, %r72;
	add.s64 	%rd19, %rd2, %rd20;
	// begin inline asm
	ld.global.nc.s8 %r69, [%rd19];
	// end inline asm
	cvt.s8.s32 	%rs14, %r69;
	setp.gt.s16 	%p54, %rs14, -1;
	@%p54 bra 	$L__BB6_30;
$L__BB6_24:
	setp.geu.f32 	%p55, %f30, %f29;
	setp.geu.f32 	%p56, %f30, %f28;
	or.pred  	%p57, %p55, %p56;
	@%p57 bra 	$L__BB6_26;
	add.f32 	%f152, %f26, %f30;
	setp.ge.f32 	%p61, %f12, 0f00000000;
	selp.b32 	%r78, 1, -1, %p61;
	add.s32 	%r89, %r89, %r78;
	mov.b32 	%r92, 0;
	mov.f32 	%f153, %f29;
	mov.f32 	%f154, %f28;
	mov.f32 	%f155, %f30;
	bra.uni 	$L__BB6_29;
$L__BB6_26:
	setp.geu.f32 	%p58, %f29, %f28;
	@%p58 bra 	$L__BB6_28;
	add.f32 	%f153, %f25, %f29;
	setp.ge.f32 	%p60, %f13, 0f00000000;
	selp.b32 	%r76, 1, -1, %p60;
	add.s32 	%r90, %r90, %r76;
	mov.b32 	%r92, 1;
	mov.f32 	%f152, %f30;
	mov.f32 	%f154, %f28;
	mov.f32 	%f155, %f29;
	bra.uni 	$L__BB6_29;
$L__BB6_28:
	add.f32 	%f154, %f24, %f28;
	selp.b32 	%r74, 1, -1, %p19;
	add.s32 	%r91, %r91, %r74;
	mov.b32 	%r92, 2;
	mov.f32 	%f152, %f30;
	mov.f32 	%f153, %f29;
	mov.f32 	%f155, %f28;
$L__BB6_29:
	add.s32 	%r84, %r84, 1;
	setp.lt.s32 	%p62, %r84, %r30;
	setp.lt.f32 	%p63, %f155, %f44;
	and.pred  	%p64, %p62, %p63;
	mov.u16 	%rs14, %rs9;
	@%p64 bra 	$L__BB6_15;
$L__BB6_30:
	mad.lo.s32 	%r79, %r3, %r29, %r4;
	mad.lo.s32 	%r80, %r79, %r28, %r5;
	mul.lo.s32 	%r25, %r80, 3;
	cvt.s16.s8 	%rs12, %rs14;
	setp.lt.s16 	%p65, %rs12, 0;
	@%p65 bra 	$L__BB6_38;
	and.b16  	%rs13, %rs14, 255;
	mul.wide.u16 	%r81, %rs13, 12;
	mov.u32 	%r82, _ZZ21render_kernel_v7_fullPKaPKfPfiiiiiffE8s_colors;
	add.s32 	%r83, %r82, %r81;
	ld.shared.f32 	%f39, [%r83];
	ld.shared.f32 	%f40, [%r83+4];
	ld.shared.f32 	%f41, [%r83+8];
	mov.f32 	%f157, 0f3F4CCCCD;
	setp.eq.s32 	%p66, %r92, 0;
	@%p66 bra 	$L__BB6_37;
	setp.eq.s32 	%p67, %r92, 2;
	@%p67 bra 	$L__BB6_36;
	setp.ne.s32 	%p68, %r92, 1;
	@%p68 bra 	$L__BB6_35;
	setp.ge.f32 	%p69, %f13, 0f00000000;
	selp.f32 	%f157, 0f3F800000, 0f3F19999A, %p69;
	bra.uni 	$L__BB6_37;
$L__BB6_35:
	mov.f32 	%f157, 0f3F800000;
	bra.uni 	$L__BB6_37;
$L__BB6_36:
	mov.f32 	%f157, 0f3F666666;
$L__BB6_37:
	div.rn.f32 	%f127, %f155, %f44;
	min.f32 	%f128, %f127, 0f3F800000;
	mul.f32 	%f129, %f128, %f128;
	mul.f32 	%f130, %f39, %f157;
	mov.f32 	%f131, 0f3F800000;
	sub.f32 	%f132, %f131, %f129;
	ld.shared.f32 	%f133, [_ZZ21render_kernel_v7_fullPKaPKfPfiiiiiffE5s_sky];
	mul.f32 	%f134, %f129, %f133;
	fma.rn.f32 	%f135, %f132, %f130, %f134;
	mul.wide.s32 	%rd23, %r25, 4;
	add.s64 	%rd24, %rd1, %rd23;
	st.global.f32 	[%rd24], %f135;
	mul.f32 	%f136, %f40, %f157;
	ld.shared.f32 	%f137, [_ZZ21render_kernel_v7_fullPKaPKfPfiiiiiffE5s_sky+4];
	mul.f32 	%f138, %f129, %f137;
	fma.rn.f32 	%f139, %f132, %f136, %f138;
	st.global.f32 	[%rd24+4], %f139;
	mul.f32 	%f140, %f41, %f157;
	ld.shared.f32 	%f141, [_ZZ21render_kernel_v7_fullPKaPKfPfiiiiiffE5s_sky+8];
	mul.f32 	%f142, %f129, %f141;
	fma.rn.f32 	%f143, %f132, %f140, %f142;
	st.global.f32 	[%rd24+8], %f143;
	bra.uni 	$L__BB6_39;
$L__BB6_38:
	ld.shared.f32 	%f121, [_ZZ21render_kernel_v7_fullPKaPKfPfiiiiiffE5s_sky];
	mul.wide.s32 	%rd21, %r25, 4;
	add.s64 	%rd22, %rd1, %rd21;
	st.global.f32 	[%rd22], %f121;
	ld.shared.f32 	%f122, [_ZZ21render_kernel_v7_fullPKaPKfPfiiiiiffE5s_sky+4];
	st.global.f32 	[%rd22+4], %f122;
	ld.shared.f32 	%f123, [_ZZ21render_kernel_v7_fullPKaPKfPfiiiiiffE5s_sky+8];
	st.global.f32 	[%rd22+8], %f123;
$L__BB6_39:
	ret;

}
	// .globl	_Z29render_kernel_v8_unrolled_ldgPKaPKfPfiiiiiff
.visible .entry _Z29render_kernel_v8_unrolled_ldgPKaPKfPfiiiiiff(
	.param .u64 .ptr .align 1 _Z29render_kernel_v8_unrolled_ldgPKaPKfPfiiiiiff_param_0,
	.param .u64 .ptr .align 1 _Z29render_kernel_v8_unrolled_ldgPKaPKfPfiiiiiff_param_1,
	.param .u64 .ptr .align 1 _Z29render_kernel_v8_unrolled_ldgPKaPKfPfiiiiiff_param_2,
	.param .u32 _Z29render_kernel_v8_unrolled_ldgPKaPKfPfiiiiiff_param_3,
	.param .u32 _Z29render_kernel_v8_unrolled_ldgPKaPKfPfiiiiiff_param_4,
	.param .u32 _Z29render_kernel_v8_unrolled_ldgPKaPKfPfiiiiiff_param_5,
	.param .u32 _Z29render_kernel_v8_unrolled_ldgPKaPKfPfiiiiiff_param_6,
	.param .u32 _Z29render_kernel_v8_unrolled_ldgPKaPKfPfiiiiiff_param_7,
	.param .f32 _Z29render_kernel_v8_unrolled_ldgPKaPKfPfiiiiiff_param_8,
	.param .f32 _Z29render_kernel_v8_unrolled_ldgPKaPKfPfiiiiiff_param_9
)
{
	.local .align 4 .b8 	__local_depot7[28];
	.reg .b64 	%SP;
	.reg .b64 	%SPL;
	.reg .pred 	%p<374>;
	.reg .b16 	%rs<38>;
	.reg .b32 	%r<553>;
	.reg .b32 	%f<410>;
	.reg .b64 	%rd<151>;
	.reg .b64 	%fd<11>;

	mov.u64 	%SPL, __local_depot7;
	ld.param.u64 	%rd42, [_Z29render_kernel_v8_unrolled_ldgPKaPKfPfiiiiiff_param_0];
	ld.param.u64 	%rd43, [_Z29render_kernel_v8_unrolled_ldgPKaPKfPfiiiiiff_param_1];
	ld.param.u32 	%r204, [_Z29render_kernel_v8_unrolled_ldgPKaPKfPfiiiiiff_param_3];
	ld.param.u32 	%r200, [_Z29render_kernel_v8_unrolled_ldgPKaPKfPfiiiiiff_param_4];
	ld.param.u32 	%r201, [_Z29render_kernel_v8_unrolled_ldgPKaPKfPfiiiiiff_param_5];
	ld.param.u32 	%r202, [_Z29render_kernel_v8_unrolled_ldgPKaPKfPfiiiiiff_param_6];
	ld.param.u32 	%r203, [_Z29render_kernel_v8_unrolled_ldgPKaPKfPfiiiiiff_param_7];
	ld.param.f32 	%f161, [_Z29render_kernel_v8_unrolled_ldgPKaPKfPfiiiiiff_param_8];
	add.u64 	%rd1, %SPL, 0;
	add.u64 	%rd2, %SPL, 0;
	add.u64 	%rd3, %SPL, 0;
	add.u64 	%rd4, %SPL, 0;
	add.u64 	%rd5, %SPL, 0;
	mov.u32 	%r205, %ctaid.x;
	mov.u32 	%r206, %ntid.x;
	mov.u32 	%r207, %tid.x;
	mad.lo.s32 	%r1, %r205, %r206, %r207;
	mul.lo.s32 	%r208, %r201, %r204;
	mul.lo.s32 	%r209, %r208, %r202;
	setp.ge.s32 	%p1, %r1, %r209;
	@%p1 bra 	$L__BB7_181;
	mul.lo.s32 	%r210, %r202, %r201;
	div.s32 	%r2, %r1, %r210;
	mul.lo.s32 	%r211, %r2, %r210;
	sub.s32 	%r212, %r1, %r211;
	div.s32 	%r3, %r212, %r201;
	mul.lo.s32 	%r213, %r3, %r201;
	sub.s32 	%r4, %r212, %r213;
	mul.lo.s32 	%r214, %r2, 5;
	mul.wide.s32 	%rd55, %r214, 4;
	add.s64 	%rd50, %rd43, %rd55;
	// begin inline asm
	ld.global.nc.f32 %f163, [%rd50];
	// end inline asm
	add.s64 	%rd51, %rd50, 4;
	// begin inline asm
	ld.global.nc.f32 %f164, [%rd51];
	// end inline asm
	add.s64 	%rd52, %rd50, 8;
	// begin inline asm
	ld.global.nc.f32 %f165, [%rd52];
	// end inline asm
	add.s64 	%rd53, %rd50, 12;
	// begin inline asm
	ld.global.nc.f32 %f166, [%rd53];
	// end inline asm
	add.s64 	%rd54, %rd50, 16;
	// begin inline asm
	ld.global.nc.f32 %f167, [%rd54];
	// end inline asm
	mul.f32 	%f168, %f166, 0f3F22F983;
	cvt.rni.s32.f32 	%r470, %f168;
	cvt.rn.f32.s32 	%f169, %r470;
	fma.rn.f32 	%f170, %f169, 0fBFC90FDA, %f166;
	fma.rn.f32 	%f171, %f169, 0fB3A22168, %f170;
	fma.rn.f32 	%f336, %f169, 0fA7C234C5, %f171;
	abs.f32 	%f7, %f166;
	setp.ltu.f32 	%p2, %f7, 0f47CE4780;
	mov.u32 	%r466, %r470;
	mov.f32 	%f335, %f336;
	@%p2 bra 	$L__BB7_9;
	setp.neu.f32 	%p3, %f7, 0f7F800000;
	@%p3 bra 	$L__BB7_4;
	mov.f32 	%f174, 0f00000000;
	mul.rn.f32 	%f335, %f166, %f174;
	mov.b32 	%r466, 0;
	bra.uni 	$L__BB7_9;
$L__BB7_4:
	mov.b32 	%r6, %f166;
	mov.b64 	%rd138, 0;
	mov.b32 	%r463, 0;
	mov.u64 	%rd136, __cudart_i2opi_f;
	shl.b32 	%r217, %r6, 8;
	or.b32  	%r218, %r217, -2147483648;
	mov.u64 	%rd137, %rd5;
$L__BB7_5:
	.pragma "nounroll";
	ld.global.nc.u32 	%r216, [%rd136];
	mad.wide.u32 	%rd58, %r216, %r218, %rd138;
	shr.u64 	%rd138, %rd58, 32;
	st.local.u32 	[%rd137], %rd58;
	add.s32 	%r463, %r463, 1;
	add.s64 	%rd137, %rd137, 4;
	add.s64 	%rd136, %rd136, 4;
	setp.ne.s32 	%p4, %r463, 6;
	@%p4 bra 	$L__BB7_5;
	shr.u32 	%r219, %r6, 23;
	st.local.u32 	[%rd5+24], %rd138;
	and.b32  	%r9, %r219, 31;
	and.b32  	%r220, %r219, 224;
	add.s32 	%r221, %r220, -128;
	shr.u32 	%r222, %r221, 5;
	mul.wide.u32 	%rd59, %r222, 4;
	sub.s64 	%rd12, %rd5, %rd59;
	ld.local.u32 	%r464, [%rd12+24];
	ld.local.u32 	%r465, [%rd12+20];
	setp.eq.s32 	%p5, %r9, 0;
	@%p5 bra 	$L__BB7_8;
	shf.l.wrap.b32 	%r464, %r465, %r464, %r9;
	ld.local.u32 	%r223, [%rd12+16];
	shf.l.wrap.b32 	%r465, %r223, %r465, %r9;
$L__BB7_8:
	shr.u32 	%r224, %r464, 30;
	shf.l.wrap.b32 	%r225, %r465, %r464, 2;
	shl.b32 	%r226, %r465, 2;
	shr.u32 	%r227, %r225, 31;
	add.s32 	%r228, %r227, %r224;
	neg.s32 	%r229, %r228;
	setp.lt.s32 	%p6, %r6, 0;
	selp.b32 	%r466, %r229, %r228, %p6;
	xor.b32  	%r230, %r225, %r6;
	shr.s32 	%r231, %r225, 31;
	xor.b32  	%r232, %r231, %r225;
	xor.b32  	%r233, %r231, %r226;
	cvt.u64.u32 	%rd60, %r232;
	shl.b64 	%rd61, %rd60, 32;
	cvt.u64.u32 	%rd62, %r233;
	or.b64  	%rd63, %rd61, %rd62;
	cvt.rn.f64.s64 	%fd1, %rd63;
	mul.f64 	%fd2, %fd1, 0d3BF921FB54442D19;
	cvt.rn.f32.f64 	%f172, %fd2;
	neg.f32 	%f173, %f172;
	setp.lt.s32 	%p7, %r230, 0;
	selp.f32 	%f335, %f173, %f172, %p7;
$L__BB7_9:
	add.s32 	%r235, %r466, 1;
	mul.rn.f32 	%f175, %f335, %f335;
	and.b32  	%r236, %r466, 1;
	setp.eq.b32 	%p9, %r236, 1;
	selp.f32 	%f176, %f335, 0f3F800000, %p9;
	fma.rn.f32 	%f177, %f175, %f176, 0f00000000;
	fma.rn.f32 	%f178, %f175, 0f37CBAC00, 0fBAB607ED;
	selp.f32 	%f179, 0fB94D4153, %f178, %p9;
	selp.f32 	%f180, 0f3C0885E4, 0f3D2AAABB, %p9;
	fma.rn.f32 	%f181, %f179, %f175, %f180;
	selp.f32 	%f182, 0fBE2AAAA8, 0fBEFFFFFF, %p9;
	fma.rn.f32 	%f183, %f181, %f175, %f182;
	fma.rn.f32 	%f184, %f183, %f177, %f176;
	and.b32  	%r237, %r235, 2;
	setp.eq.s32 	%p10, %r237, 0;
	mov.f32 	%f185, 0f00000000;
	sub.f32 	%f186, %f185, %f184;
	selp.f32 	%f11, %f184, %f186, %p10;
	@%p2 bra 	$L__BB7_17;
	setp.neu.f32 	%p11, %f7, 0f7F800000;
	@%p11 bra 	$L__BB7_12;
	mov.f32 	%f189, 0f00000000;
	mul.rn.f32 	%f336, %f166, %f189;
	mov.b32 	%r470, 0;
	bra.uni 	$L__BB7_17;
$L__BB7_12:
	mov.b32 	%r18, %f166;
	shl.b32 	%r239, %r18, 8;
	or.b32  	%r19, %r239, -2147483648;
	mov.b64 	%rd141, 0;
	mov.b32 	%r467, 0;
	mov.u64 	%rd139, __cudart_i2opi_f;
	mov.u64 	%rd140, %rd4;
$L__BB7_13:
	.pragma "nounroll";
	ld.global.nc.u32 	%r240, [%rd139];
	mad.wide.u32 	%rd66, %r240, %r19, %rd141;
	shr.u64 	%rd141, %rd66, 32;
	st.local.u32 	[%rd140], %rd66;
	add.s32 	%r467, %r467, 1;
	add.s64 	%rd140, %rd140, 4;
	add.s64 	%rd139, %rd139, 4;
	setp.ne.s32 	%p12, %r467, 6;
	@%p12 bra 	$L__BB7_13;
	shr.u32 	%r241, %r18, 23;
	st.local.u32 	[%rd4+24], %rd141;
	and.b32  	%r22, %r241, 31;
	and.b32  	%r242, %r241, 224;
	add.s32 	%r243, %r242, -128;
	shr.u32 	%r244, %r243, 5;
	mul.wide.u32 	%rd67, %r244, 4;
	sub.s64 	%rd19, %rd4, %rd67;
	ld.local.u32 	%r468, [%rd19+24];
	ld.local.u32 	%r469, [%rd19+20];
	setp.eq.s32 	%p13, %r22, 0;
	@%p13 bra 	$L__BB7_16;
	shf.l.wrap.b32 	%r468, %r469, %r468, %r22;
	ld.local.u32 	%r245, [%rd19+16];
	shf.l.wrap.b32 	%r469, %r245, %r469, %r22;
$L__BB7_16:
	shr.u32 	%r246, %r468, 30;
	shf.l.wrap.b32 	%r247, %r469, %r468, 2;
	shl.b32 	%r248, %r469, 2;
	shr.u32 	%r249, %r247, 31;
	add.s32 	%r250, %r249, %r246;
	neg.s32 	%r251, %r250;
	setp.lt.s32 	%p14, %r18, 0;
	selp.b32 	%r470, %r251, %r250, %p14;
	xor.b32  	%r252, %r247, %r18;
	shr.s32 	%r253, %r247, 31;
	xor.b32  	%r254, %r253, %r247;
	xor.b32  	%r255, %r253, %r248;
	cvt.u64.u32 	%rd68, %r254;
	shl.b64 	%rd69, %rd68, 32;
	cvt.u64.u32 	%rd70, %r255;
	or.b64  	%rd71, %rd69, %rd70;
	cvt.rn.f64.s64 	%fd3, %rd71;
	mul.f64 	%fd4, %fd3, 0d3BF921FB54442D19;
	cvt.rn.f32.f64 	%f187, %fd4;
	neg.f32 	%f188, %f187;
	setp.lt.s32 	%p15, %r252, 0;
	selp.f32 	%f336, %f188, %f187, %p15;
$L__BB7_17:
	mul.rn.f32 	%f190, %f336, %f336;
	and.b32  	%r257, %r470, 1;
	setp.eq.b32 	%p16, %r257, 1;
	selp.f32 	%f191, 0f3F800000, %f336, %p16;
	fma.rn.f32 	%f192, %f190, %f191, 0f00000000;
	fma.rn.f32 	%f193, %f190, 0f37CBAC00, 0fBAB607ED;
	selp.f32 	%f194, %f193, 0fB94D4153, %p16;
	selp.f32 	%f195, 0f3D2AAABB, 0f3C0885E4, %p16;
	fma.rn.f32 	%f196, %f194, %f190, %f195;
	selp.f32 	%f197, 0fBEFFFFFF, 0fBE2AAAA8, %p16;
	fma.rn.f32 	%f198, %f196, %f190, %f197;
	fma.rn.f32 	%f199, %f198, %f192, %f191;
	and.b32  	%r258, %r470, 2;
	setp.eq.s32 	%p17, %r258, 0;
	mov.f32 	%f200, 0f00000000;
	sub.f32 	%f201, %f200, %f199;
	selp.f32 	%f15, %f199, %f201, %p17;
	mul.f32 	%f202, %f167, 0f3F22F983;
	cvt.rni.s32.f32 	%r478, %f202;
	cvt.rn.f32.s32 	%f203, %r478;
	fma.rn.f32 	%f204, %f203, 0fBFC90FDA, %f167;
	fma.rn.f32 	%f205, %f203, 0fB3A22168, %f204;
	fma.rn.f32 	%f338, %f203, 0fA7C234C5, %f205;
	abs.f32 	%f17, %f167;
	setp.ltu.f32 	%p18, %f17, 0f47CE4780;
	mov.u32 	%r474, %r478;
	mov.f32 	%f337, %f338;
	@%p18 bra 	$L__BB7_25;
	setp.neu.f32 	%p19, %f17, 0f7F800000;
	@%p19 bra 	$L__BB7_20;
	mov.f32 	%f208, 0f00000000;
	mul.rn.f32 	%f337, %f167, %f208;
	mov.b32 	%r474, 0;
	bra.uni 	$L__BB7_25;
$L__BB7_20:
	mov.b32 	%r32, %f167;
	shl.b32 	%r260, %r32, 8;
	or.b32  	%r33, %r260, -2147483648;
	mov.b64 	%rd144, 0;
	mov.b32 	%r471, 0;
	mov.u64 	%rd142, __cudart_i2opi_f;
	mov.u64 	%rd143, %rd3;
$L__BB7_21:
	.pragma "nounroll";
	ld.global.nc.u32 	%r261, [%rd142];
	mad.wide.u32 	%rd74, %r261, %r33, %rd144;
	shr.u64 	%rd144, %rd74, 32;
	st.local.u32 	[%rd143], %rd74;
	add.s32 	%r471, %r471, 1;
	add.s64 	%rd143, %rd143, 4;
	add.s64 	%rd142, %rd142, 4;
	setp.ne.s32 	%p20, %r471, 6;
	@%p20 bra 	$L__BB7_21;
	shr.u32 	%r262, %r32, 23;
	st.local.u32 	[%rd3+24], %rd144;
	and.b32  	%r36, %r262, 31;
	and.b32  	%r263, %r262, 224;
	add.s32 	%r264, %r263, -128;
	shr.u32 	%r265, %r264, 5;
	mul.wide.u32 	%rd75, %r265, 4;
	sub.s64 	%rd26, %rd3, %rd75;
	ld.local.u32 	%r472, [%rd26+24];
	ld.local.u32 	%r473, [%rd26+20];
	setp.eq.s32 	%p21, %r36, 0;
	@%p21 bra 	$L__BB7_24;
	shf.l.wrap.b32 	%r472, %r473, %r472, %r36;
	ld.local.u32 	%r266, [%rd26+16];
	shf.l.wrap.b32 	%r473, %r266, %r473, %r36;
$L__BB7_24:
	shr.u32 	%r267, %r472, 30;
	shf.l.wrap.b32 	%r268, %r473, %r472, 2;
	shl.b32 	%r269, %r473, 2;
	shr.u32 	%r270, %r268, 31;
	add.s32 	%r271, %r270, %r267;
	neg.s32 	%r272, %r271;
	setp.lt.s32 	%p22, %r32, 0;
	selp.b32 	%r474, %r272, %r271, %p22;
	xor.b32  	%r273, %r268, %r32;
	shr.s32 	%r274, %r268, 31;
	xor.b32  	%r275, %r274, %r268;
	xor.b32  	%r276, %r274, %r269;
	cvt.u64.u32 	%rd76, %r275;
	shl.b64 	%rd77, %rd76, 32;
	cvt.u64.u32 	%rd78, %r276;
	or.b64  	%rd79, %rd77, %rd78;
	cvt.rn.f64.s64 	%fd5, %rd79;
	mul.f64 	%fd6, %fd5, 0d3BF921FB54442D19;
	cvt.rn.f32.f64 	%f206, %fd6;
	neg.f32 	%f207, %f206;
	setp.lt.s32 	%p23, %r273, 0;
	selp.f32 	%f337, %f207, %f206, %p23;
$L__BB7_25:
	setp.ltu.f32 	%p24, %f17, 0f47CE4780;
	add.s32 	%r278, %r474, 1;
	mul.rn.f32 	%f209, %f337, %f337;
	and.b32  	%r279, %r474, 1;
	setp.eq.b32 	%p25, %r279, 1;
	selp.f32 	%f210, %f337, 0f3F800000, %p25;
	fma.rn.f32 	%f211, %f209, %f210, 0f00000000;
	fma.rn.f32 	%f212, %f209, 0f37CBAC00, 0fBAB607ED;
	selp.f32 	%f213, 0fB94D4153, %f212, %p25;
	selp.f32 	%f214, 0f3C0885E4, 0f3D2AAABB, %p25;
	fma.rn.f32 	%f215, %f213, %f209, %f214;
	selp.f32 	%f216, 0fBE2AAAA8, 0fBEFFFFFF, %p25;
	fma.rn.f32 	%f217, %f215, %f209, %f216;
	fma.rn.f32 	%f218, %f217, %f211, %f210;
	and.b32  	%r280, %r278, 2;
	setp.eq.s32 	%p26, %r280, 0;
	mov.f32 	%f219, 0f00000000;
	sub.f32 	%f220, %f219, %f218;
	selp.f32 	%f21, %f218, %f220, %p26;
	@%p24 bra 	$L__BB7_33;
	setp.neu.f32 	%p27, %f17, 0f7F800000;
	@%p27 bra 	$L__BB7_28;
	mov.f32 	%f223, 0f00000000;
	mul.rn.f32 	%f338, %f167, %f223;
	mov.b32 	%r478, 0;
	bra.uni 	$L__BB7_33;
$L__BB7_28:
	mov.b32 	%r45, %f167;
	shl.b32 	%r282, %r45, 8;
	or.b32  	%r46, %r282, -2147483648;
	mov.b64 	%rd147, 0;
	mov.b32 	%r475, 0;
	mov.u64 	%rd145, __cudart_i2opi_f;
	mov.u64 	%rd146, %rd2;
$L__BB7_29:
	.pragma "nounroll";
	ld.global.nc.u32 	%r283, [%rd145];
	mad.wide.u32 	%rd82, %r283, %r46, %rd147;
	shr.u64 	%rd147, %rd82, 32;
	st.local.u32 	[%rd146], %rd82;
	add.s32 	%r475, %r475, 1;
	add.s64 	%rd146, %rd146, 4;
	add.s64 	%rd145, %rd145, 4;
	setp.ne.s32 	%p28, %r475, 6;
	@%p28 bra 	$L__BB7_29;
	shr.u32 	%r284, %r45, 23;
	st.local.u32 	[%rd2+24], %rd147;
	and.b32  	%r49, %r284, 31;
	and.b32  	%r285, %r284, 224;
	add.s32 	%r286, %r285, -128;
	shr.u32 	%r287, %r286, 5;
	mul.wide.u32 	%rd83, %r287, 4;
	sub.s64 	%rd33, %rd2, %rd83;
	ld.local.u32 	%r476, [%rd33+24];
	ld.local.u32 	%r477, [%rd33+20];
	setp.eq.s32 	%p29, %r49, 0;
	@%p29 bra 	$L__BB7_32;
	shf.l.wrap.b32 	%r476, %r477, %r476, %r49;
	ld.local.u32 	%r288, [%rd33+16];
	shf.l.wrap.b32 	%r477, %r288, %r477, %r49;
$L__BB7_32:
	shr.u32 	%r289, %r476, 30;
	shf.l.wrap.b32 	%r290, %r477, %r476, 2;
	shl.b32 	%r291, %r477, 2;
	shr.u32 	%r292, %r290, 31;
	add.s32 	%r293, %r292, %r289;
	neg.s32 	%r294, %r293;
	setp.lt.s32 	%p30, %r45, 0;
	selp.b32 	%r478, %r294, %r293, %p30;
	xor.b32  	%r295, %r290, %r45;
	shr.s32 	%r296, %r290, 31;
	xor.b32  	%r297, %r296, %r290;
	xor.b32  	%r298, %r296, %r291;
	cvt.u64.u32 	%rd84, %r297;
	shl.b64 	%rd85, %rd84, 32;
	cvt.u64.u32 	%rd86, %r298;
	or.b64  	%rd87, %rd85, %rd86;
	cvt.rn.f64.s64 	%fd7, %rd87;
	mul.f64 	%fd8, %fd7, 0d3BF921FB54442D19;
	cvt.rn.f32.f64 	%f221, %fd8;
	neg.f32 	%f222, %f221;
	setp.lt.s32 	%p31, %r295, 0;
	selp.f32 	%f338, %f222, %f221, %p31;
$L__BB7_33:
	ld.param.f32 	%f334, [_Z29render_kernel_v8_unrolled_ldgPKaPKfPfiiiiiff_param_9];
	mul.rn.f32 	%f224, %f338, %f338;
	and.b32  	%r300, %r478, 1;
	setp.eq.b32 	%p32, %r300, 1;
	selp.f32 	%f225, 0f3F800000, %f338, %p32;
	fma.rn.f32 	%f226, %f224, %f225, 0f00000000;
	fma.rn.f32 	%f227, %f224, 0f37CBAC00, 0fBAB607ED;
	selp.f32 	%f228, %f227, 0fB94D4153, %p32;
	selp.f32 	%f229, 0f3D2AAABB, 0f3C0885E4, %p32;
	fma.rn.f32 	%f230, %f228, %f224, %f229;
	selp.f32 	%f231, 0fBEFFFFFF, 0fBE2AAAA8, %p32;
	fma.rn.f32 	%f232, %f230, %f224, %f231;
	fma.rn.f32 	%f233, %f232, %f226, %f225;
	and.b32  	%r301, %r478, 2;
	setp.eq.s32 	%p33, %r301, 0;
	mov.f32 	%f234, 0f00000000;
	sub.f32 	%f235, %f234, %f233;
	selp.f32 	%f25, %f233, %f235, %p33;
	mul.f32 	%f236, %f334, 0f40490FDB;
	div.rn.f32 	%f237, %f236, 0f43340000;
	mul.f32 	%f26, %f237, 0f3F000000;
	mul.f32 	%f238, %f26, 0f3F22F983;
	cvt.rni.s32.f32 	%r482, %f238;
	cvt.rn.f32.s32 	%f239, %r482;
	fma.rn.f32 	%f240, %f239, 0fBFC90FDA, %f26;
	fma.rn.f32 	%f241, %f239, 0fB3A22168, %f240;
	fma.rn.f32 	%f339, %f239, 0fA7C234C5, %f241;
	abs.f32 	%f28, %f26;
	setp.ltu.f32 	%p34, %f28, 0f47CE4780;
	@%p34 bra 	$L__BB7_41;
	setp.neu.f32 	%p35, %f28, 0f7F800000;
	@%p35 bra 	$L__BB7_36;
	mov.f32 	%f244, 0f00000000;
	mul.rn.f32 	%f339, %f26, %f244;
	mov.b32 	%r482, 0;
	bra.uni 	$L__BB7_41;
$L__BB7_36:
	mov.b32 	%r59, %f26;
	shl.b32 	%r303, %r59, 8;
	or.b32  	%r60, %r303, -2147483648;
	mov.b64 	%rd150, 0;
	mov.b32 	%r479, 0;
	mov.u64 	%rd148, __cudart_i2opi_f;
	mov.u64 	%rd149, %rd1;
$L__BB7_37:
	.pragma "nounroll";
	ld.global.nc.u32 	%r304, [%rd148];
	mad.wide.u32 	%rd90, %r304, %r60, %rd150;
	shr.u64 	%rd150, %rd90, 32;
	st.local.u32 	[%rd149], %rd90;
	add.s32 	%r479, %r479, 1;
	add.s64 	%rd149, %rd149, 4;
	add.s64 	%rd148, %rd148, 4;
	setp.ne.s32 	%p36, %r479, 6;
	@%p36 bra 	$L__BB7_37;
	shr.u32 	%r305, %r59, 23;
	st.local.u32 	[%rd1+24], %rd150;
	and.b32  	%r63, %r305, 31;
	and.b32  	%r306, %r305, 224;
	add.s32 	%r307, %r306, -128;
	shr.u32 	%r308, %r307, 5;
	mul.wide.u32 	%rd91, %r308, 4;
	sub.s64 	%rd40, %rd1, %rd91;
	ld.local.u32 	%r480, [%rd40+24];
	ld.local.u32 	%r481, [%rd40+20];
	setp.eq.s32 	%p37, %r63, 0;
	@%p37 bra 	$L__BB7_40;
	shf.l.wrap.b32 	%r480, %r481, %r480, %r63;
	ld.local.u32 	%r309, [%rd40+16];
	shf.l.wrap.b32 	%r481, %r309, %r481, %r63;
$L__BB7_40:
	shr.u32 	%r310, %r480, 30;
	shf.l.wrap.b32 	%r311, %r481, %r480, 2;
	shl.b32 	%r312, %r481, 2;
	shr.u32 	%r313, %r311, 31;
	add.s32 	%r314, %r313, %r310;
	neg.s32 	%r315, %r314;
	setp.lt.s32 	%p38, %r59, 0;
	selp.b32 	%r482, %r315, %r314, %p38;
	xor.b32  	%r316, %r311, %r59;
	shr.s32 	%r317, %r311, 31;
	xor.b32  	%r318, %r317, %r311;
	xor.b32  	%r319, %r317, %r312;
	cvt.u64.u32 	%rd92, %r318;
	shl.b64 	%rd93, %rd92, 32;
	cvt.u64.u32 	%rd94, %r319;
	or.b64  	%rd95, %rd93, %rd94;
	cvt.rn.f64.s64 	%fd9, %rd95;
	mul.f64 	%fd10, %fd9, 0d3BF921FB54442D19;
	cvt.rn.f32.f64 	%f242, %fd10;
	neg.f32 	%f243, %f242;
	setp.lt.s32 	%p39, %r316, 0;
	selp.f32 	%f339, %f243, %f242, %p39;
$L__BB7_41:
	cvt.rn.f32.s32 	%f246, %r201;
	cvt.rn.f32.s32 	%f247, %r202;
	add.f32 	%f248, %f164, 0f3FCCCCCD;
	mul.f32 	%f249, %f339, %f339;
	fma.rn.f32 	%f250, %f249, 0f3C190000, 0f3B560000;
	fma.rn.f32 	%f251, %f250, %f249, 0f3CC70000;
	fma.rn.f32 	%f252, %f251, %f249, 0f3D5B0000;
	fma.rn.f32 	%f253, %f252, %f249, 0f3E089438;
	fma.rn.f32 	%f254, %f253, %f249, 0f3EAAAA88;
	mul.rn.f32 	%f255, %f249, %f339;
	fma.rn.f32 	%f256, %f254, %f255, %f339;
	abs.f32 	%f257, %f339;
	setp.eq.f32 	%p40, %f257, 0f3A00B43C;
	selp.f32 	%f258, %f339, %f256, %p40;
	and.b32  	%r322, %r482, 1;
	setp.eq.b32 	%p41, %r322, 1;
	neg.f32 	%f259, %f258;
	rcp.approx.ftz.f32 	%f260, %f259;
	selp.f32 	%f261, %f260, %f258, %p41;
	cvt.rn.f32.s32 	%f262, %r4;
	add.f32 	%f263, %f262, 0f3F000000;
	add.f32 	%f264, %f263, %f263;
	div.rn.f32 	%f265, %f264, %f246;
	add.f32 	%f266, %f265, 0fBF800000;
	mul.f32 	%f267, %f266, %f261;
	div.rn.f32 	%f268, %f246, %f247;
	mul.f32 	%f269, %f268, %f267;
	cvt.rn.f32.s32 	%f270, %r3;
	add.f32 	%f271, %f270, 0f3F000000;
	add.f32 	%f272, %f271, %f271;
	div.rn.f32 	%f273, %f272, %f247;
	mov.f32 	%f274, 0f3F800000;
	sub.f32 	%f275, %f274, %f273;
	mul.f32 	%f276, %f275, %f261;
	mul.f32 	%f277, %f11, %f269;
	fma.rn.f32 	%f278, %f15, %f21, %f277;
	mul.f32 	%f279, %f25, %f15;
	mul.f32 	%f280, %f279, %f276;
	sub.f32 	%f281, %f278, %f280;
	fma.rn.f32 	%f282, %f21, %f276, %f25;
	mul.f32 	%f283, %f15, %f269;
	mul.f32 	%f284, %f11, %f21;
	sub.f32 	%f285, %f284, %f283;
	mul.f32 	%f286, %f25, %f11;
	mul.f32 	%f287, %f286, %f276;
	sub.f32 	%f288, %f285, %f287;
	mul.f32 	%f289, %f281, %f281;
	fma.rn.f32 	%f290, %f282, %f282, %f289;
	fma.rn.f32 	%f291, %f288, %f288, %f290;
	sqrt.rn.f32 	%f292, %f291;
	div.rn.f32 	%f293, %f281, %f292;
	div.rn.f32 	%f32, %f282, %f292;
	div.rn.f32 	%f294, %f288, %f292;
	mul.lo.s32 	%r72, %r200, %r200;
	mul.lo.s32 	%r323, %r72, %r200;
	cvt.rmi.f32.f32 	%f295, %f163;
	cvt.rzi.s32.f32 	%r548, %f295;
	cvt.rmi.f32.f32 	%f296, %f248;
	cvt.rzi.s32.f32 	%r549, %f296;
	cvt.rmi.f32.f32 	%f297, %f165;
	cvt.rzi.s32.f32 	%r550, %f297;
	setp.ge.f32 	%p42, %f293, 0f00000000;
	selp.b32 	%r76, 1, -1, %p42;
	setp.ltu.f32 	%p43, %f32, 0f00000000;
	selp.b32 	%r77, -1, 1, %p43;
	setp.ge.f32 	%p44, %f294, 0f00000000;
	selp.b32 	%r78, 1, -1, %p44;
	setp.neu.f32 	%p45, %f293, 0f00000000;
	rcp.rn.f32 	%f298, %f293;
	selp.f32 	%f299, %f298, 0f7149F2CA, %p45;
	setp.neu.f32 	%p46, %f32, 0f00000000;
	rcp.rn.f32 	%f300, %f32;
	selp.f32 	%f301, %f300, 0f7149F2CA, %p46;
	setp.neu.f32 	%p47, %f294, 0f00000000;
	rcp.rn.f32 	%f302, %f294;
	selp.f32 	%f303, %f302, 0f7149F2CA, %p47;
	abs.f32 	%f33, %f299;
	abs.f32 	%f34, %f301;
	abs.f32 	%f35, %f303;
	selp.u32 	%r324, 1, 0, %p42;
	add.s32 	%r325, %r548, %r324;
	cvt.rn.f32.s32 	%f304, %r325;
	sub.f32 	%f305, %f304, %f163;
	mul.f32 	%f404, %f299, %f305;
	setp.ge.f32 	%p48, %f32, 0f00000000;
	selp.u32 	%r326, 1, 0, %p48;
	add.s32 	%r327, %r549, %r326;
	cvt.rn.f32.s32 	%f306, %r327;
	sub.f32 	%f307, %f306, %f248;
	mul.f32 	%f405, %f301, %f307;
	selp.u32 	%r328, 1, 0, %p44;
	add.s32 	%r329, %r550, %r328;
	cvt.rn.f32.s32 	%f308, %r329;
	sub.f32 	%f309, %f308, %f165;
	mul.f32 	%f406, %f303, %f309;
	mul.lo.s32 	%r79, %r2, %r323;
	setp.lt.s32 	%p49, %r203, 1;
	mov.b16 	%rs18, 255;
	mov.b32 	%r552, -1;
	mov.f32 	%f408, 0f00000000;
	mov.u16 	%rs37, %rs18;
	@%p49 bra 	$L__BB7_172;
	mov.f32 	%f408, 0f00000000;
	mov.b32 	%r552, -1;
	mov.b32 	%r483, 0;
$L__BB7_43:
	.pragma "nounroll";
	setp.ge.f32 	%p50, %f408, %f161;
	mov.u16 	%rs37, %rs18;
	@%p50 bra 	$L__BB7_172;
	setp.gt.s32 	%p51, %r548, -1;
	setp.lt.s32 	%p52, %r548, %r200;
	and.pred  	%p53, %p51, %p52;
	setp.gt.s32 	%p54, %r549, -1;
	setp.lt.s32 	%p55, %r549, %r200;
	and.pred  	%p56, %p54, %p55;
	and.pred  	%p57, %p53, %p56;
	setp.gt.s32 	%p58, %r550, -1;
	setp.lt.s32 	%p59, %r550, %r200;
	and.pred  	%p60, %p58, %p59;
	and.pred  	%p61, %p57, %p60;
	not.pred 	%p62, %p61;
	@%p62 bra 	$L__BB7_46;
	mad.lo.s32 	%r333, %r548, %r200, %r79;
	mad.lo.s32 	%r334, %r549, %r72, %r333;
	add.s32 	%r335, %r334, %r550;
	cvt.s64.s32 	%rd97, %r335;
	add.s64 	%rd96, %rd42, %rd97;
	// begin inline asm
	ld.global.nc.s8 %r332, [%rd96];
	// end inline asm
	cvt.s8.s32 	%rs37, %r332;
	setp.gt.s16 	%p63, %rs37, -1;
	@%p63 bra 	$L__BB7_172;
$L__BB7_46:
	setp.geu.f32 	%p64, %f404, %f405;
	setp.geu.f32 	%p65, %f404, %f406;
	or.pred  	%p66, %p64, %p65;
	@%p66 bra 	$L__BB7_48;
	add.f32 	%f344, %f33, %f404;
	add.s32 	%r548, %r548, %r76;
	mov.b32 	%r552, 0;
	mov.f32 	%f345, %f405;
	mov.f32 	%f346, %f406;
	mov.f32 	%f408, %f404;
	bra.uni 	$L__BB7_51;
$L__BB7_48:
	setp.geu.f32 	%p67, %f405, %f406;
	@%p67 bra 	$L__BB7_50;
	add.f32 	%f345, %f34, %f405;
	add.s32 	%r549, %r549, %r77;
	mov.b32 	%r552, 1;
	mov.f32 	%f344, %f404;
	mov.f32 	%f346, %f406;
	mov.f32 	%f408, %f405;
	bra.uni 	$L__BB7_51;
$L__BB7_50:
	add.f32 	%f346, %f35, %f406;
	add.s32 	%r550, %r550, %r78;
	mov.b32 	%r552, 2;
	mov.f32 	%f344, %f404;
	mov.f32 	%f345, %f405;
	mov.f32 	%f408, %f406;
$L__BB7_51:
	add.s32 	%r339, %r483, 1;
	setp.ge.s32 	%p68, %r339, %r203;
	setp.ge.f32 	%p69, %f408, %f161;
	or.pred  	%p70, %p68, %p69;
	mov.u16 	%rs37, %rs18;
	@%p70 bra 	$L__BB7_172;
	setp.gt.s32 	%p71, %r548, -1;
	setp.lt.s32 	%p72, %r548, %r200;
	and.pred  	%p73, %p71, %p72;
	setp.gt.s32 	%p74, %r549, -1;
	setp.lt.s32 	%p75, %r549, %r200;
	and.pred  	%p76, %p74, %p75;
	and.pred  	%p77, %p73, %p76;
	setp.gt.s32 	%p78, %r550, -1;
	setp.lt.s32 	%p79, %r550, %r200;
	and.pred  	%p80, %p78, %p79;
	and.pred  	%p81, %p77, %p80;
	not.pred 	%p82, %p81;
	@%p82 bra 	$L__BB7_54;
	mad.lo.s32 	%r341, %r548, %r200, %r79;
	mad.lo.s32 	%r342, %r549, %r72, %r341;
	add.s32 	%r343, %r342, %r550;
	cvt.s64.s32 	%rd99, %r343;
	add.s64 	%rd98, %rd42, %rd99;
	// begin inline asm
	ld.global.nc.s8 %r340, [%rd98];
	// end inline asm
	cvt.s8.s32 	%rs37, %r340;
	setp.gt.s16 	%p83, %rs37, -1;
	@%p83 bra 	$L__BB7_172;
$L__BB7_54:
	setp.geu.f32 	%p84, %f344, %f345;
	setp.geu.f32 	%p85, %f344, %f346;
	or.pred  	%p86, %p84, %p85;
	@%p86 bra 	$L__BB7_56;
	add.f32 	%f348, %f33, %f344;
	add.s32 	%r548, %r548, %r76;
	mov.b32 	%r552, 0;
	mov.f32 	%f349, %f345;
	mov.f32 	%f350, %f346;
	mov.f32 	%f408, %f344;
	bra.uni 	$L__BB7_59;
$L__BB7_56:
	setp.geu.f32 	%p87, %f345, %f346;
	@%p87 bra 	$L__BB7_58;
	add.f32 	%f349, %f34, %f345;
	add.s32 	%r549, %r549, %r77;
	mov.b32 	%r552, 1;
	mov.f32 	%f348, %f344;
	mov.f32 	%f350, %f346;
	mov.f32 	%f408, %f345;
	bra.uni 	$L__BB7_59;
$L__BB7_58:
	add.f32 	%f350, %f35, %f346;
	add.s32 	%r550, %r550, %r78;
	mov.b32 	%r552, 2;
	mov.f32 	%f348, %f344;
	mov.f32 	%f349, %f345;
	mov.f32 	%f408, %f346;
$L__BB7_59:
	add.s32 	%r347, %r483, 2;
	setp.ge.s32 	%p88, %r347, %r203;
	setp.ge.f32 	%p89, %f408, %f161;
	or.pred  	%p90, %p88, %p89;
	mov.u16 	%rs37, %rs18;
	@%p90 bra 	$L__BB7_172;
	setp.gt.s32 	%p91, %r548, -1;
	setp.lt.s32 	%p92, %r548, %r200;
	and.pred  	%p93, %p91, %p92;
	setp.gt.s32 	%p94, %r549, -1;
	setp.lt.s32 	%p95, %r549, %r200;
	and.pred  	%p96, %p94, %p95;
	and.pred  	%p97, %p93, %p96;
	setp.gt.s32 	%p98, %r550, -1;
	setp.lt.s32 	%p99, %r550, %r200;
	and.pred  	%p100, %p98, %p99;
	and.pred  	%p101, %p97, %p100;
	not.pred 	%p102, %p101;
	@%p102 bra 	$L__BB7_62;
	mad.lo.s32 	%r349, %r548, %r200, %r79;
	mad.lo.s32 	%r350, %r549, %r72, %r349;
	add.s32 	%r351, %r350, %r550;
	cvt.s64.s32 	%rd101, %r351;
	add.s64 	%rd100, %rd42, %rd101;
	// begin inline asm
	ld.global.nc.s8 %r348, [%rd100];
	// end inline asm
	cvt.s8.s32 	%rs37, %r348;
	setp.gt.s16 	%p103, %rs37, -1;
	@%p103 bra 	$L__BB7_172;
$L__BB7_62:
	setp.geu.f32 	%p104, %f348, %f349;
	setp.geu.f32 	%p105, %f348, %f350;
	or.pred  	%p106, %p104, %p105;
	@%p106 bra 	$L__BB7_64;
	add.f32 	%f352, %f33, %f348;
	add.s32 	%r548, %r548, %r76;
	mov.b32 	%r552, 0;
	mov.f32 	%f353, %f349;
	mov.f32 	%f354, %f350;
	mov.f32 	%f408, %f348;
	bra.uni 	$L__BB7_67;
$L__BB7_64:
	setp.geu.f32 	%p107, %f349, %f350;
	@%p107 bra 	$L__BB7_66;
	add.f32 	%f353, %f34, %f349;
	add.s32 	%r549, %r549, %r77;
	mov.b32 	%r552, 1;
	mov.f32 	%f352, %f348;
	mov.f32 	%f354, %f350;
	mov.f32 	%f408, %f349;
	bra.uni 	$L__BB7_67;
$L__BB7_66:
	add.f32 	%f354, %f35, %f350;
	add.s32 	%r550, %r550, %r78;
	mov.b32 	%r552, 2;
	mov.f32 	%f352, %f348;
	mov.f32 	%f353, %f349;
	mov.f32 	%f408, %f350;
$L__BB7_67:
	add.s32 	%r355, %r483, 3;
	setp.ge.s32 	%p108, %r355, %r203;
	setp.ge.f32 	%p109, %f408, %f161;
	or.pred  	%p110, %p108, %p109;
	mov.u16 	%rs37, %rs18;
	@%p110 bra 	$L__BB7_172;
	setp.gt.s32 	%p111, %r548, -1;
	setp.lt.s32 	%p112, %r548, %r200;
	and.pred  	%p113, %p111, %p112;
	setp.gt.s32 	%p114, %r549, -1;
	setp.lt.s32 	%p115, %r549, %r200;
	and.pred  	%p116, %p114, %p115;
	and.pred  	%p117, %p113, %p116;
	setp.gt.s32 	%p118, %r550, -1;
	setp.lt.s32 	%p119, %r550, %r200;
	and.pred  	%p120, %p118, %p119;
	and.pred  	%p121, %p117, %p120;
	not.pred 	%p122, %p121;
	@%p122 bra 	$L__BB7_70;
	mad.lo.s32 	%r357, %r548, %r200, %r79;
	mad.lo.s32 	%r358, %r549, %r72, %r357;
	add.s32 	%r359, %r358, %r550;
	cvt.s64.s32 	%rd103, %r359;
	add.s64 	%rd102, %rd42, %rd103;
	// begin inline asm
	ld.global.nc.s8 %r356, [%rd102];
	// end inline asm
	cvt.s8.s32 	%rs37, %r356;
	setp.gt.s16 	%p123, %rs37, -1;
	@%p123 bra 	$L__BB7_172;
$L__BB7_70:
	setp.geu.f32 	%p124, %f352, %f353;
	setp.geu.f32 	%p125, %f352, %f354;
	or.pred  	%p126, %p124, %p125;
	@%p126 bra 	$L__BB7_72;
	add.f32 	%f356, %f33, %f352;
	add.s32 	%r548, %r548, %r76;
	mov.b32 	%r552, 0;
	mov.f32 	%f357, %f353;
	mov.f32 	%f358, %f354;
	mov.f32 	%f408, %f352;
	bra.uni 	$L__BB7_75;
$L__BB7_72:
	setp.geu.f32 	%p127, %f353, %f354;
	@%p127 bra 	$L__BB7_74;
	add.f32 	%f357, %f34, %f353;
	add.s32 	%r549, %r549, %r77;
	mov.b32 	%r552, 1;
	mov.f32 	%f356, %f352;
	mov.f32 	%f358, %f354;
	mov.f32 	%f408, %f353;
	bra.uni 	$L__BB7_75;
$L__BB7_74:
	add.f32 	%f358, %f35, %f354;
	add.s32 	%r550, %r550, %r78;
	mov.b32 	%r552, 2;
	mov.f32 	%f356, %f352;
	mov.f32 	%f357, %f353;
	mov.f32 	%f408, %f354;
$L__BB7_75:
	add.s32 	%r363, %r483, 4;
	setp.ge.s32 	%p128, %r363, %r203;
	setp.ge.f32 	%p129, %f408, %f161;
	or.pred  	%p130, %p128, %p129;
	mov.u16 	%rs37, %rs18;
	@%p130 bra 	$L__BB7_172;
	setp.gt.s32 	%p131, %r548, -1;
	setp.lt.s32 	%p132, %r548, %r200;
	and.pred  	%p133, %p131, %p132;
	setp.gt.s32 	%p134, %r549, -1;
	setp.lt.s32 	%p135, %r549, %r200;
	and.pred  	%p136, %p134, %p135;
	and.pred  	%p137, %p133, %p136;
	setp.gt.s32 	%p138, %r550, -1;
	setp.lt.s32 	%p139, %r550, %r200;
	and.pred  	%p140, %p138, %p139;
	and.pred  	%p141, %p137, %p140;
	not.pred 	%p142, %p141;
	@%p142 bra 	$L__BB7_78;
	mad.lo.s32 	%r365, %r548, %r200, %r79;
	mad.lo.s32 	%r366, %r549, %r72, %r365;
	add.s32 	%r367, %r366, %r550;
	cvt.s64.s32 	%rd105, %r367;
	add.s64 	%rd104, %rd42, %rd105;
	// begin inline asm
	ld.global.nc.s8 %r364, [%rd104];
	// end inline asm
	cvt.s8.s32 	%rs37, %r364;
	setp.gt.s16 	%p143, %rs37, -1;
	@%p143 bra 	$L__BB7_172;
$L__BB7_78:
	setp.lt.f32 	%p144, %f356, %f357;
	setp.lt.f32 	%p145, %f356, %f358;
	and.pred  	%p146, %p144, %p145;
	@%p146 bra 	$L__BB7_82;
	setp.lt.f32 	%p147, %f357, %f358;
	@%p147 bra 	$L__BB7_81;
	add.f32 	%f362, %f35, %f358;
	add.s32 	%r550, %r550, %r78;
	mov.b32 	%r552, 2;
	mov.f32 	%f360, %f356;
	mov.f32 	%f361, %f357;
	mov.f32 	%f408, %f358;
	bra.uni 	$L__BB7_83;
$L__BB7_81:
	add.f32 	%f361, %f34, %f357;
	add.s32 	%r549, %r549, %r77;
	mov.b32 	%r552, 1;
	mov.f32 	%f360, %f356;
	mov.f32 	%f362, %f358;
	mov.f32 	%f408, %f357;
	bra.uni 	$L__BB7_83;
$L__BB7_82:
	add.f32 	%f360, %f33, %f356;
	add.s32 	%r548, %r548, %r76;
	mov.b32 	%r552, 0;
	mov.f32 	%f361, %f357;
	mov.f32 	%f362, %f358;
	mov.f32 	%f408, %f356;
$L__BB7_83:
	add.s32 	%r371, %r483, 5;
	setp.ge.s32 	%p148, %r371, %r203;
	setp.ge.f32 	%p149, %f408, %f161;
	or.pred  	%p150, %p148, %p149;
	mov.u16 	%rs37, %rs18;
	@%p150 bra 	$L__BB7_172;
	setp.gt.s32 	%p151, %r548, -1;
	setp.lt.s32 	%p152, %r548, %r200;
	and.pred  	%p153, %p151, %p152;
	setp.gt.s32 	%p154, %r549, -1;
	setp.lt.s32 	%p155, %r549, %r200;
	and.pred  	%p156, %p154, %p155;
	and.pred  	%p157, %p153, %p156;
	setp.gt.s32 	%p158, %r550, -1;
	setp.lt.s32 	%p159, %r550, %r200;
	and.pred  	%p160, %p158, %p159;
	and.pred  	%p161, %p157, %p160;
	not.pred 	%p162, %p161;
	@%p162 bra 	$L__BB7_86;
	mad.lo.s32 	%r373, %r548, %r200, %r79;
	mad.lo.s32 	%r374, %r549, %r72, %r373;
	add.s32 	%r375, %r374, %r550;
	cvt.s64.s32 	%rd107, %r375;
	add.s64 	%rd106, %rd42, %rd107;
	// begin inline asm
	ld.global.nc.s8 %r372, [%rd106];
	// end inline asm
	cvt.s8.s32 	%rs37, %r372;
	setp.gt.s16 	%p163, %rs37, -1;
	@%p163 bra 	$L__BB7_172;
$L__BB7_86:
	setp.lt.f32 	%p164, %f360, %f361;
	setp.lt.f32 	%p165, %f360, %f362;
	and.pred  	%p166, %p164, %p165;
	@%p166 bra 	$L__BB7_90;
	setp.lt.f32 	%p167, %f361, %f362;
	@%p167 bra 	$L__BB7_89;
	add.f32 	%f366, %f35, %f362;
	add.s32 	%r550, %r550, %r78;
	mov.b32 	%r552, 2;
	mov.f32 	%f364, %f360;
	mov.f32 	%f365, %f361;
	mov.f32 	%f408, %f362;
	bra.uni 	$L__BB7_91;
$L__BB7_89:
	add.f32 	%f365, %f34, %f361;
	add.s32 	%r549, %r549, %r77;
	mov.b32 	%r552, 1;
	mov.f32 	%f364, %f360;
	mov.f32 	%f366, %f362;
	mov.f32 	%f408, %f361;
	bra.uni 	$L__BB7_91;
$L__BB7_90:
	add.f32 	%f364, %f33, %f360;
	add.s32 	%r548, %r548, %r76;
	mov.b32 	%r552, 0;
	mov.f32 	%f365, %f361;
	mov.f32 	%f366, %f362;
	mov.f32 	%f408, %f360;
$L__BB7_91:
	add.s32 	%r379, %r483, 6;
	setp.ge.s32 	%p168, %r379, %r203;
	setp.ge.f32 	%p169, %f408, %f161;
	or.pred  	%p170, %p168, %p169;
	mov.u16 	%rs37, %rs18;
	@%p170 bra 	$L__BB7_172;
	setp.gt.s32 	%p171, %r548, -1;
	setp.lt.s32 	%p172, %r548, %r200;
	and.pred  	%p173, %p171, %p172;
	setp.gt.s32 	%p174, %r549, -1;
	setp.lt.s32 	%p175, %r549, %r200;
	and.pred  	%p176, %p174, %p175;
	and.pred  	%p177, %p173, %p176;
	setp.gt.s32 	%p178, %r550, -1;
	setp.lt.s32 	%p179, %r550, %r200;
	and.pred  	%p180, %p178, %p179;
	and.pred  	%p181, %p177, %p180;
	not.pred 	%p182, %p181;
	@%p182 bra 	$L__BB7_94;
	mad.lo.s32 	%r381, %r548, %r200, %r79;
	mad.lo.s32 	%r382, %r549, %r72, %r381;
	add.s32 	%r383, %r382, %r550;
	cvt.s64.s32 	%rd109, %r383;
	add.s64 	%rd108, %rd42, %rd109;
	// begin inline asm
	ld.global.nc.s8 %r380, [%rd108];
	// end inline asm
	cvt.s8.s32 	%rs37, %r380;
	setp.gt.s16 	%p183, %rs37, -1;
	@%p183 bra 	$L__BB7_172;
$L__BB7_94:
	setp.lt.f32 	%p184, %f364, %f365;
	setp.lt.f32 	%p185, %f364, %f366;
	and.pred  	%p186, %p184, %p185;
	@%p186 bra 	$L__BB7_98;
	setp.lt.f32 	%p187, %f365, %f366;
	@%p187 bra 	$L__BB7_97;
	add.f32 	%f370, %f35, %f366;
	add.s32 	%r550, %r550, %r78;
	mov.b32 	%r552, 2;
	mov.f32 	%f368, %f364;
	mov.f32 	%f369, %f365;
	mov.f32 	%f408, %f366;
	bra.uni 	$L__BB7_99;
$L__BB7_97:
	add.f32 	%f369, %f34, %f365;
	add.s32 	%r549, %r549, %r77;
	mov.b32 	%r552, 1;
	mov.f32 	%f368, %f364;
	mov.f32 	%f370, %f366;
	mov.f32 	%f408, %f365;
	bra.uni 	$L__BB7_99;
$L__BB7_98:
	add.f32 	%f368, %f33, %f364;
	add.s32 	%r548, %r548, %r76;
	mov.b32 	%r552, 0;
	mov.f32 	%f369, %f365;
	mov.f32 	%f370, %f366;
	mov.f32 	%f408, %f364;
$L__BB7_99:
	add.s32 	%r387, %r483, 7;
	setp.ge.s32 	%p188, %r387, %r203;
	setp.ge.f32 	%p189, %f408, %f161;
	or.pred  	%p190, %p188, %p189;
	mov.u16 	%rs37, %rs18;
	@%p190 bra 	$L__BB7_172;
	setp.gt.s32 	%p191, %r548, -1;
	setp.lt.s32 	%p192, %r548, %r200;
	and.pred  	%p193, %p191, %p192;
	setp.gt.s32 	%p194, %r549, -1;
	setp.lt.s32 	%p195, %r549, %r200;
	and.pred  	%p196, %p194, %p195;
	and.pred  	%p197, %p193, %p196;
	setp.gt.s32 	%p198, %r550, -1;
	setp.lt.s32 	%p199, %r550, %r200;
	and.pred  	%p200, %p198, %p199;
	and.pred  	%p201, %p197, %p200;
	not.pred 	%p202, %p201;
	@%p202 bra 	$L__BB7_102;
	mad.lo.s32 	%r389, %r548, %r200, %r79;
	mad.lo.s32 	%r390, %r549, %r72, %r389;
	add.s32 	%r391, %r390, %r550;
	cvt.s64.s32 	%rd111, %r391;
	add.s64 	%rd110, %rd42, %rd111;
	// begin inline asm
	ld.global.nc.s8 %r388, [%rd110];
	// end inline asm
	cvt.s8.s32 	%rs37, %r388;
	setp.gt.s16 	%p203, %rs37, -1;
	@%p203 bra 	$L__BB7_172;
$L__BB7_102:
	setp.lt.f32 	%p204, %f368, %f369;
	setp.lt.f32 	%p205, %f368, %f370;
	and.pred  	%p206, %p204, %p205;
	@%p206 bra 	$L__BB7_106;
	setp.lt.f32 	%p207, %f369, %f370;
	@%p207 bra 	$L__BB7_105;
	add.f32 	%f374, %f35, %f370;
	add.s32 	%r550, %r550, %r78;
	mov.b32 	%r552, 2;
	mov.f32 	%f372, %f368;
	mov.f32 	%f373, %f369;
	mov.f32 	%f408, %f370;
	bra.uni 	$L__BB7_107;
$L__BB7_105:
	add.f32 	%f373, %f34, %f369;
	add.s32 	%r549, %r549, %r77;
	mov.b32 	%r552, 1;
	mov.f32 	%f372, %f368;
	mov.f32 	%f374, %f370;
	mov.f32 	%f408, %f369;
	bra.uni 	$L__BB7_107;
$L__BB7_106:
	add.f32 	%f372, %f33, %f368;
	add.s32 	%r548, %r548, %r76;
	mov.b32 	%r552, 0;
	mov.f32 	%f373, %f369;
	mov.f32 	%f374, %f370;
	mov.f32 	%f408, %f368;
$L__BB7_107:
	add.s32 	%r395, %r483, 8;
	setp.ge.s32 	%p208, %r395, %r203;
	setp.ge.f32 	%p209, %f408, %f161;
	or.pred  	%p210, %p208, %p209;
	mov.u16 	%rs37, %rs18;
	@%p210 bra 	$L__BB7_172;
	setp.gt.s32 	%p211, %r548, -1;
	setp.lt.s32 	%p212, %r548, %r200;
	and.pred  	%p213, %p211, %p212;
	setp.gt.s32 	%p214, %r549, -1;
	setp.lt.s32 	%p215, %r549, %r200;
	and.pred  	%p216, %p214, %p215;
	and.pred  	%p217, %p213, %p216;
	setp.gt.s32 	%p218, %r550, -1;
	setp.lt.s32 	%p219, %r550, %r200;
	and.pred  	%p220, %p218, %p219;
	and.pred  	%p221, %p217, %p220;
	not.pred 	%p222, %p221;
	@%p222 bra 	$L__BB7_110;
	mad.lo.s32 	%r397, %r548, %r200, %r79;
	mad.lo.s32 	%r398, %r549, %r72, %r397;
	add.s32 	%r399, %r398, %r550;
	cvt.s64.s32 	%rd113, %r399;
	add.s64 	%rd112, %rd42, %rd113;
	// begin inline asm
	ld.global.nc.s8 %r396, [%rd112];
	// end inline asm
	cvt.s8.s32 	%rs37, %r396;
	setp.gt.s16 	%p223, %rs37, -1;
	@%p223 bra 	$L__BB7_172;
$L__BB7_110:
	setp.lt.f32 	%p224, %f372, %f373;
	setp.lt.f32 	%p225, %f372, %f374;
	and.pred  	%p226, %p224, %p225;
	@%p226 bra 	$L__BB7_114;
	setp.lt.f32 	%p227, %f373, %f374;
	@%p227 bra 	$L__BB7_113;
	add.f32 	%f378, %f35, %f374;
	add.s32 	%r550, %r550, %r78;
	mov.b32 	%r552, 2;
	mov.f32 	%f376, %f372;
	mov.f32 	%f377, %f373;
	mov.f32 	%f408, %f374;
	bra.uni 	$L__BB7_115;
$L__BB7_113:
	add.f32 	%f377, %f34, %f373;
	add.s32 	%r549, %r549, %r77;
	mov.b32 	%r552, 1;
	mov.f32 	%f376, %f372;
	mov.f32 	%f378, %f374;
	mov.f32 	%f408, %f373;
	bra.uni 	$L__BB7_115;
$L__BB7_114:
	add.f32 	%f376, %f33, %f372;
	add.s32 	%r548, %r548, %r76;
	mov.b32 	%r552, 0;
	mov.f32 	%f377, %f373;
	mov.f32 	%f378, %f374;
	mov.f32 	%f408, %f372;
$L__BB7_115:
	add.s32 	%r403, %r483, 9;
	setp.ge.s32 	%p228, %r403, %r203;
	setp.ge.f32 	%p229, %f408, %f161;
	or.pred  	%p230, %p228, %p229;
	mov.u16 	%rs37, %rs18;
	@%p230 bra 	$L__BB7_172;
	setp.gt.s32 	%p231, %r548, -1;
	setp.lt.s32 	%p232, %r548, %r200;
	and.pred  	%p233, %p231, %p232;
	setp.gt.s32 	%p234, %r549, -1;
	setp.lt.s32 	%p235, %r549, %r200;
	and.pred  	%p236, %p234, %p235;
	and.pred  	%p237, %p233, %p236;
	setp.gt.s32 	%p238, %r550, -1;
	setp.lt.s32 	%p239, %r550, %r200;
	and.pred  	%p240, %p238, %p239;
	and.pred  	%p241, %p237, %p240;
	not.pred 	%p242, %p241;
	@%p242 bra 	$L__BB7_118;
	mad.lo.s32 	%r405, %r548, %r200, %r79;
	mad.lo.s32 	%r406, %r549, %r72, %r405;
	add.s32 	%r407, %r406, %r550;
	cvt.s64.s32 	%rd115, %r407;
	add.s64 	%rd114, %rd42, %rd115;
	// begin inline asm
	ld.global.nc.s8 %r404, [%rd114];
	// end inline asm
	cvt.s8.s32 	%rs37, %r404;
	setp.gt.s16 	%p243, %rs37, -1;
	@%p243 bra 	$L__BB7_172;
$L__BB7_118:
	setp.lt.f32 	%p244, %f376, %f377;
	setp.lt.f32 	%p245, %f376, %f378;
	and.pred  	%p246, %p244, %p245;
	@%p246 bra 	$L__BB7_122;
	setp.lt.f32 	%p247, %f377, %f378;
	@%p247 bra 	$L__BB7_121;
	add.f32 	%f382, %f35, %f378;
	add.s32 	%r550, %r550, %r78;
	mov.b32 	%r552, 2;
	mov.f32 	%f380, %f376;
	mov.f32 	%f381, %f377;
	mov.f32 	%f408, %f378;
	bra.uni 	$L__BB7_123;
$L__BB7_121:
	add.f32 	%f381, %f34, %f377;
	add.s32 	%r549, %r549, %r77;
	mov.b32 	%r552, 1;
	mov.f32 	%f380, %f376;
	mov.f32 	%f382, %f378;
	mov.f32 	%f408, %f377;
	bra.uni 	$L__BB7_123;
$L__BB7_122:
	add.f32 	%f380, %f33, %f376;
	add.s32 	%r548, %r548, %r76;
	mov.b32 	%r552, 0;
	mov.f32 	%f381, %f377;
	mov.f32 	%f382, %f378;
	mov.f32 	%f408, %f376;
$L__BB7_123:
	add.s32 	%r411, %r483, 10;
	setp.ge.s32 	%p248, %r411, %r203;
	setp.ge.f32 	%p249, %f408, %f161;
	or.pred  	%p250, %p248, %p249;
	mov.u16 	%rs37, %rs18;
	@%p250 bra 	$L__BB7_172;
	setp.gt.s32 	%p251, %r548, -1;
	setp.lt.s32 	%p252, %r548, %r200;
	and.pred  	%p253, %p251, %p252;
	setp.gt.s32 	%p254, %r549, -1;
	setp.lt.s32 	%p255, %r549, %r200;
	and.pred  	%p256, %p254, %p255;
	and.pred  	%p257, %p253, %p256;
	setp.gt.s32 	%p258, %r550, -1;
	setp.lt.s32 	%p259, %r550, %r200;
	and.pred  	%p260, %p258, %p259;
	and.pred  	%p261, %p257, %p260;
	not.pred 	%p262, %p261;
	@%p262 bra 	$L__BB7_126;
	mad.lo.s32 	%r413, %r548, %r200, %r79;
	mad.lo.s32 	%r414, %r549, %r72, %r413;
	add.s32 	%r415, %r414, %r550;
	cvt.s64.s32 	%rd117, %r415;
	add.s64 	%rd116, %rd42, %rd117;
	// begin inline asm
	ld.global.nc.s8 %r412, [%rd116];
	// end inline asm
	cvt.s8.s32 	%rs37, %r412;
	setp.gt.s16 	%p263, %rs37, -1;
	@%p263 bra 	$L__BB7_172;
$L__BB7_126:
	setp.lt.f32 	%p264, %f380, %f381;
	setp.lt.f32 	%p265, %f380, %f382;
	and.pred  	%p266, %p264, %p265;
	@%p266 bra 	$L__BB7_130;
	setp.lt.f32 	%p267, %f381, %f382;
	@%p267 bra 	$L__BB7_129;
	add.f32 	%f386, %f35, %f382;
	add.s32 	%r550, %r550, %r78;
	mov.b32 	%r552, 2;
	mov.f32 	%f384, %f380;
	mov.f32 	%f385, %f381;
	mov.f32 	%f408, %f382;
	bra.uni 	$L__BB7_131;
$L__BB7_129:
	add.f32 	%f385, %f34, %f381;
	add.s32 	%r549, %r549, %r77;
	mov.b32 	%r552, 1;
	mov.f32 	%f384, %f380;
	mov.f32 	%f386, %f382;
	mov.f32 	%f408, %f381;
	bra.uni 	$L__BB7_131;
$L__BB7_130:
	add.f32 	%f384, %f33, %f380;
	add.s32 	%r548, %r548, %r76;
	mov.b32 	%r552, 0;
	mov.f32 	%f385, %f381;
	mov.f32 	%f386, %f382;
	mov.f32 	%f408, %f380;
$L__BB7_131:
	add.s32 	%r419, %r483, 11;
	setp.ge.s32 	%p268, %r419, %r203;
	setp.ge.f32 	%p269, %f408, %f161;
	or.pred  	%p270, %p268, %p269;
	mov.u16 	%rs37, %rs18;
	@%p270 bra 	$L__BB7_172;
	setp.gt.s32 	%p271, %r548, -1;
	setp.lt.s32 	%p272, %r548, %r200;
	and.pred  	%p273, %p271, %p272;
	setp.gt.s32 	%p274, %r549, -1;
	setp.lt.s32 	%p275, %r549, %r200;
	and.pred  	%p276, %p274, %p275;
	and.pred  	%p277, %p273, %p276;
	setp.gt.s32 	%p278, %r550, -1;
	setp.lt.s32 	%p279, %r550, %r200;
	and.pred  	%p280, %p278, %p279;
	and.pred  	%p281, %p277, %p280;
	not.pred 	%p282, %p281;
	@%p282 bra 	$L__BB7_134;
	mad.lo.s32 	%r421, %r548, %r200, %r79;
	mad.lo.s32 	%r422, %r549, %r72, %r421;
	add.s32 	%r423, %r422, %r550;
	cvt.s64.s32 	%rd119, %r423;
	add.s64 	%rd118, %rd42, %rd119;
	// begin inline asm
	ld.global.nc.s8 %r420, [%rd118];
	// end inline asm
	cvt.s8.s32 	%rs37, %r420;
	setp.gt.s16 	%p283, %rs37, -1;
	@%p283 bra 	$L__BB7_172;
$L__BB7_134:
	setp.lt.f32 	%p284, %f384, %f385;
	setp.lt.f32 	%p285, %f384, %f386;
	and.pred  	%p286, %p284, %p285;
	@%p286 bra 	$L__BB7_138;
	setp.lt.f32 	%p287, %f385, %f386;
	@%p287 bra 	$L__BB7_137;
	add.f32 	%f390, %f35, %f386;
	add.s32 	%r550, %r550, %r78;
	mov.b32 	%r552, 2;
	mov.f32 	%f388, %f384;
	mov.f32 	%f389, %f385;
	mov.f32 	%f408, %f386;
	bra.uni 	$L__BB7_139;
$L__BB7_137:
	add.f32 	%f389, %f34, %f385;
	add.s32 	%r549, %r549, %r77;
	mov.b32 	%r552, 1;
	mov.f32 	%f388, %f384;
	mov.f32 	%f390, %f386;
	mov.f32 	%f408, %f385;
	bra.uni 	$L__BB7_139;
$L__BB7_138:
	add.f32 	%f388, %f33, %f384;
	add.s32 	%r548, %r548, %r76;
	mov.b32 	%r552, 0;
	mov.f32 	%f389, %f385;
	mov.f32 	%f390, %f386;
	mov.f32 	%f408, %f384;
$L__BB7_139:
	add.s32 	%r427, %r483, 12;
	setp.ge.s32 	%p288, %r427, %r203;
	setp.ge.f32 	%p289, %f408, %f161;
	or.pred  	%p290, %p288, %p289;
	mov.u16 	%rs37, %rs18;
	@%p290 bra 	$L__BB7_172;
	setp.gt.s32 	%p291, %r548, -1;
	setp.lt.s32 	%p292, %r548, %r200;
	and.pred  	%p293, %p291, %p292;
	setp.gt.s32 	%p294, %r549, -1;
	setp.lt.s32 	%p295, %r549, %r200;
	and.pred  	%p296, %p294, %p295;
	and.pred  	%p297, %p293, %p296;
	setp.gt.s32 	%p298, %r550, -1;
	setp.lt.s32 	%p299, %r550, %r200;
	and.pred  	%p300, %p298, %p299;
	and.pred  	%p301, %p297, %p300;
	not.pred 	%p302, %p301;
	@%p302 bra 	$L__BB7_142;
	mad.lo.s32 	%r429, %r548, %r200, %r79;
	mad.lo.s32 	%r430, %r549, %r72, %r429;
	add.s32 	%r431, %r430, %r550;
	cvt.s64.s32 	%rd121, %r431;
	add.s64 	%rd120, %rd42, %rd121;
	// begin inline asm
	ld.global.nc.s8 %r428, [%rd120];
	// end inline asm
	cvt.s8.s32 	%rs37, %r428;
	setp.gt.s16 	%p303, %rs37, -1;
	@%p303 bra 	$L__BB7_172;
$L__BB7_142:
	setp.lt.f32 	%p304, %f388, %f389;
	setp.lt.f32 	%p305, %f388, %f390;
	and.pred  	%p306, %p304, %p305;
	@%p306 bra 	$L__BB7_146;
	setp.lt.f32 	%p307, %f389, %f390;
	@%p307 bra 	$L__BB7_145;
	add.f32 	%f394, %f35, %f390;
	add.s32 	%r550, %r550, %r78;
	mov.b32 	%r552, 2;
	mov.f32 	%f392, %f388;
	mov.f32 	%f393, %f389;
	mov.f32 	%f408, %f390;
	bra.uni 	$L__BB7_147;
$L__BB7_145:
	add.f32 	%f393, %f34, %f389;
	add.s32 	%r549, %r549, %r77;
	mov.b32 	%r552, 1;
	mov.f32 	%f392, %f388;
	mov.f32 	%f394, %f390;
	mov.f32 	%f408, %f389;
	bra.uni 	$L__BB7_147;
$L__BB7_146:
	add.f32 	%f392, %f33, %f388;
	add.s32 	%r548, %r548, %r76;
	mov.b32 	%r552, 0;
	mov.f32 	%f393, %f389;
	mov.f32 	%f394, %f390;
	mov.f32 	%f408, %f388;
$L__BB7_147:
	add.s32 	%r435, %r483, 13;
	setp.ge.s32 	%p308, %r435, %r203;
	setp.ge.f32 	%p309, %f408, %f161;
	or.pred  	%p310, %p308, %p309;
	mov.u16 	%rs37, %rs18;
	@%p310 bra 	$L__BB7_172;
	setp.gt.s32 	%p311, %r548, -1;
	setp.lt.s32 	%p312, %r548, %r200;
	and.pred  	%p313, %p311, %p312;
	setp.gt.s32 	%p314, %r549, -1;
	setp.lt.s32 	%p315, %r549, %r200;
	and.pred  	%p316, %p314, %p315;
	and.pred  	%p317, %p313, %p316;
	setp.gt.s32 	%p318, %r550, -1;
	setp.lt.s32 	%p319, %r550, %r200;
	and.pred  	%p320, %p318, %p319;
	and.pred  	%p321, %p317, %p320;
	not.pred 	%p322, %p321;
	@%p322 bra 	$L__BB7_150;
	mad.lo.s32 	%r437, %r548, %r200, %r79;
	mad.lo.s32 	%r438, %r549, %r72, %r437;
	add.s32 	%r439, %r438, %r550;
	cvt.s64.s32 	%rd123, %r439;
	add.s64 	%rd122, %rd42, %rd123;
	// begin inline asm
	ld.global.nc.s8 %r436, [%rd122];
	// end inline asm
	cvt.s8.s32 	%rs37, %r436;
	setp.gt.s16 	%p323, %rs37, -1;
	@%p323 bra 	$L__BB7_172;
$L__BB7_150:
	setp.lt.f32 	%p324, %f392, %f393;
	setp.lt.f32 	%p325, %f392, %f394;
	and.pred  	%p326, %p324, %p325;
	@%p326 bra 	$L__BB7_154;
	setp.lt.f32 	%p327, %f393, %f394;
	@%p327 bra 	$L__BB7_153;
	add.f32 	%f398, %f35, %f394;
	add.s32 	%r550, %r550, %r78;
	mov.b32 	%r552, 2;
	mov.f32 	%f396, %f392;
	mov.f32 	%f397, %f393;
	mov.f32 	%f408, %f394;
	bra.uni 	$L__BB7_155;
$L__BB7_153:
	add.f32 	%f397, %f34, %f393;
	add.s32 	%r549, %r549, %r77;
	mov.b32 	%r552, 1;
	mov.f32 	%f396, %f392;
	mov.f32 	%f398, %f394;
	mov.f32 	%f408, %f393;
	bra.uni 	$L__BB7_155;
$L__BB7_154:
	add.f32 	%f396, %f33, %f392;
	add.s32 	%r548, %r548, %r76;
	mov.b32 	%r552, 0;
	mov.f32 	%f397, %f393;
	mov.f32 	%f398, %f394;
	mov.f32 	%f408, %f392;
$L__BB7_155:
	add.s32 	%r443, %r483, 14;
	setp.ge.s32 	%p328, %r443, %r203;
	setp.ge.f32 	%p329, %f408, %f161;
	or.pred  	%p330, %p328, %p329;
	mov.u16 	%rs37, %rs18;
	@%p330 bra 	$L__BB7_172;
	setp.gt.s32 	%p331, %r548, -1;
	setp.lt.s32 	%p332, %r548, %r200;
	and.pred  	%p333, %p331, %p332;
	setp.gt.s32 	%p334, %r549, -1;
	setp.lt.s32 	%p335, %r549, %r200;
	and.pred  	%p336, %p334, %p335;
	and.pred  	%p337, %p333, %p336;
	setp.gt.s32 	%p338, %r550, -1;
	setp.lt.s32 	%p339, %r550, %r200;
	and.pred  	%p340, %p338, %p339;
	and.pred  	%p341, %p337, %p340;
	not.pred 	%p342, %p341;
	@%p342 bra 	$L__BB7_158;
	mad.lo.s32 	%r445, %r548, %r200, %r79;
	mad.lo.s32 	%r446, %r549, %r72, %r445;
	add.s32 	%r447, %r446, %r550;
	cvt.s64.s32 	%rd125, %r447;
	add.s64 	%rd124, %rd42, %rd125;
	// begin inline asm
	ld.global.nc.s8 %r444, [%rd124];
	// end inline asm
	cvt.s8.s32 	%rs37, %r444;
	setp.gt.s16 	%p343, %rs37, -1;
	@%p343 bra 	$L__BB7_172;
$L__BB7_158:
	setp.lt.f32 	%p344, %f396, %f397;
	setp.lt.f32 	%p345, %f396, %f398;
	and.pred  	%p346, %p344, %p345;
	@%p346 bra 	$L__BB7_162;
	setp.lt.f32 	%p347, %f397, %f398;
	@%p347 bra 	$L__BB7_161;
	add.f32 	%f402, %f35, %f398;
	add.s32 	%r550, %r550, %r78;
	mov.b32 	%r552, 2;
	mov.f32 	%f400, %f396;
	mov.f32 	%f401, %f397;
	mov.f32 	%f408, %f398;
	bra.uni 	$L__BB7_163;
$L__BB7_161:
	add.f32 	%f401, %f34, %f397;
	add.s32 	%r549, %r549, %r77;
	mov.b32 	%r552, 1;
	mov.f32 	%f400, %f396;
	mov.f32 	%f402, %f398;
	mov.f32 	%f408, %f397;
	bra.uni 	$L__BB7_163;
$L__BB7_162:
	add.f32 	%f400, %f33, %f396;
	add.s32 	%r548, %r548, %r76;
	mov.b32 	%r552, 0;
	mov.f32 	%f401, %f397;
	mov.f32 	%f402, %f398;
	mov.f32 	%f408, %f396;
$L__BB7_163:
	add.s32 	%r451, %r483, 15;
	setp.ge.s32 	%p348, %r451, %r203;
	setp.ge.f32 	%p349, %f408, %f161;
	or.pred  	%p350, %p348, %p349;
	mov.u16 	%rs37, %rs18;
	@%p350 bra 	$L__BB7_172;
	setp.gt.s32 	%p351, %r548, -1;
	setp.lt.s32 	%p352, %r548, %r200;
	and.pred  	%p353, %p351, %p352;
	setp.gt.s32 	%p354, %r549, -1;
	setp.lt.s32 	%p355, %r549, %r200;
	and.pred  	%p356, %p354, %p355;
	and.pred  	%p357, %p353, %p356;
	setp.gt.s32 	%p358, %r550, -1;
	setp.lt.s32 	%p359, %r550, %r200;
	and.pred  	%p360, %p358, %p359;
	and.pred  	%p361, %p357, %p360;
	not.pred 	%p362, %p361;
	@%p362 bra 	$L__BB7_166;
	mad.lo.s32 	%r453, %r548, %r200, %r79;
	mad.lo.s32 	%r454, %r549, %r72, %r453;
	add.s32 	%r455, %r454, %r550;
	cvt.s64.s32 	%rd127, %r455;
	add.s64 	%rd126, %rd42, %rd127;
	// begin inline asm
	ld.global.nc.s8 %r452, [%rd126];
	// end inline asm
	cvt.s8.s32 	%rs37, %r452;
	setp.gt.s16 	%p363, %rs37, -1;
	@%p363 bra 	$L__BB7_172;
$L__BB7_166:
	setp.lt.f32 	%p364, %f400, %f401;
	setp.lt.f32 	%p365, %f400, %f402;
	and.pred  	%p366, %p364, %p365;
	@%p366 bra 	$L__BB7_170;
	setp.lt.f32 	%p367, %f401, %f402;
	@%p367 bra 	$L__BB7_169;
	add.f32 	%f406, %f35, %f402;
	add.s32 	%r550, %r550, %r78;
	mov.b32 	%r552, 2;
	mov.f32 	%f404, %f400;
	mov.f32 	%f405, %f401;
	mov.f32 	%f408, %f402;
	bra.uni 	$L__BB7_171;
$L__BB7_169:
	add.f32 	%f405, %f34, %f401;
	add.s32 	%r549, %r549, %r77;
	mov.b32 	%r552, 1;
	mov.f32 	%f404, %f400;
	mov.f32 	%f406, %f402;
	mov.f32 	%f408, %f401;
	bra.uni 	$L__BB7_171;
$L__BB7_170:
	add.f32 	%f404, %f33, %f400;
	add.s32 	%r548, %r548, %r76;
	mov.b32 	%r552, 0;
	mov.f32 	%f405, %f401;
	mov.f32 	%f406, %f402;
	mov.f32 	%f408, %f400;
$L__BB7_171:
	add.s32 	%r483, %r483, 16;
	setp.lt.s32 	%p368, %r483, %r203;
	mov.u16 	%rs37, %rs18;
	@%p368 bra 	$L__BB7_43;
$L__BB7_172:
	ld.param.u64 	%rd135, [_Z29render_kernel_v8_unrolled_ldgPKaPKfPfiiiiiff_param_2];
	cvta.to.global.u64 	%rd41, %rd135;
	mad.lo.s32 	%r459, %r2, %r202, %r3;
	mad.lo.s32 	%r460, %r459, %r201, %r4;
	mul.lo.s32 	%r199, %r460, 3;
	cvt.s16.s8 	%rs36, %rs37;
	setp.lt.s16 	%p369, %rs36, 0;
	@%p369 bra 	$L__BB7_180;
	cvt.u32.u16 	%r461, %rs37;
	and.b32  	%r462, %r461, 255;
	mul.wide.u32 	%rd130, %r462, 12;
	mov.u64 	%rd131, BLOCK_COLORS_OPT;
	add.s64 	%rd132, %rd131, %rd130;
	ld.const.f32 	%f156, [%rd132];
	ld.const.f32 	%f157, [%rd132+4];
	ld.const.f32 	%f158, [%rd132+8];
	mov.f32 	%f409, 0f3F4CCCCD;
	setp.eq.s32 	%p370, %r552, 0;
	@%p370 bra 	$L__BB7_179;
	setp.eq.s32 	%p371, %r552, 2;
	@%p371 bra 	$L__BB7_178;
	setp.ne.s32 	%p372, %r552, 1;
	@%p372 bra 	$L__BB7_177;
	setp.ltu.f32 	%p373, %f32, 0f00000000;
	selp.f32 	%f409, 0f3F19999A, 0f3F800000, %p373;
	bra.uni 	$L__BB7_179;
$L__BB7_177:
	mov.f32 	%f409, 0f3F800000;
	bra.uni 	$L__BB7_179;
$L__BB7_178:
	mov.f32 	%f409, 0f3F666666;
$L__BB7_179:
	div.rn.f32 	%f317, %f408, %f161;
	min.f32 	%f318, %f317, 0f3F800000;
	mul.f32 	%f319, %f318, %f318;
	mul.f32 	%f320, %f156, %f409;
	mov.f32 	%f321, 0f3F800000;
	sub.f32 	%f322, %f321, %f319;
	ld.const.f32 	%f323, [SKY_COLOR_OPT];
	mul.f32 	%f324, %f319, %f323;
	fma.rn.f32 	%f325, %f322, %f320, %f324;
	mul.wide.s32 	%rd133, %r199, 4;
	add.s64 	%rd134, %rd41, %rd133;
	st.global.f32 	[%rd134], %f325;
	mul.f32 	%f326, %f157, %f409;
	ld.const.f32 	%f327, [SKY_COLOR_OPT+4];
	mul.f32 	%f328, %f319, %f327;
	fma.rn.f32 	%f329, %f322, %f326, %f328;
	st.global.f32 	[%rd134+4], %f329;
	mul.f32 	%f330, %f158, %f409;
	ld.const.f32 	%f331, [SKY_COLOR_OPT+8];
	mul.f32 	%f332, %f319, %f331;
	fma.rn.f32 	%f333, %f322, %f330, %f332;
	st.global.f32 	[%rd134+8], %f333;
	bra.uni 	$L__BB7_181;
$L__BB7_180:
	ld.const.f32 	%f311, [SKY_COLOR_OPT];
	mul.wide.s32 	%rd128, %r199, 4;
	add.s64 	%rd129, %rd41, %rd128;
	st.global.f32 	[%rd129], %f311;
	ld.const.f32 	%f312, [SKY_COLOR_OPT+4];
	st.global.f32 	[%rd129+4], %f312;
	ld.const.f32 	%f313, [SKY_COLOR_OPT+8];
	st.global.f32 	[%rd129+8], %f313;
$L__BB7_181:
	ret;

}
	// .globl	_Z21render_kernel_v9_bestPKaPKfPfiiiiiff
.visible .entry _Z21render_kernel_v9_bestPKaPKfPfiiiiiff(
	.param .u64 .ptr .align 1 _Z21render_kernel_v9_bestPKaPKfPfiiiiiff_param_0,
	.param .u64 .ptr .align 1 _Z21render_kernel_v9_bestPKaPKfPfiiiiiff_param_1,
	.param .u64 .ptr .align 1 _Z21render_kernel_v9_bestPKaPKfPfiiiiiff_param_2,
	.param .u32 _Z21render_kernel_v9_bestPKaPKfPfiiiiiff_param_3,
	.param .u32 _Z21render_kernel_v9_bestPKaPKfPfiiiiiff_param_4,
	.param .u32 _Z21render_kernel_v9_bestPKaPKfPfiiiiiff_param_5,
	.param .u32 _Z21render_kernel_v9_bestPKaPKfPfiiiiiff_param_6,
	.param .u32 _Z21render_kernel_v9_bestPKaPKfPfiiiiiff_param_7,
	.param .f32 _Z21render_kernel_v9_bestPKaPKfPfiiiiiff_param_8,
	.param .f32 _Z21render_kernel_v9_bestPKaPKfPfiiiiiff_param_9
)
{
	.reg .pred 	%p<339>;
	.reg .b16 	%rs<38>;
	.reg .b32 	%r<369>;
	.reg .b32 	%f<321>;
	.reg .b64 	%rd<51>;

	ld.param.u64 	%rd2, [_Z21render_kernel_v9_bestPKaPKfPfiiiiiff_param_0];
	ld.param.u64 	%rd3, [_Z21render_kernel_v9_bestPKaPKfPfiiiiiff_param_1];
	ld.param.u32 	%r138, [_Z21render_kernel_v9_bestPKaPKfPfiiiiiff_param_3];
	ld.param.u32 	%r134, [_Z21render_kernel_v9_bestPKaPKfPfiiiiiff_param_4];
	ld.param.u32 	%r135, [_Z21render_kernel_v9_bestPKaPKfPfiiiiiff_param_5];
	ld.param.u32 	%r136, [_Z21render_kernel_v9_bestPKaPKfPfiiiiiff_param_6];
	ld.param.u32 	%r137, [_Z21render_kernel_v9_bestPKaPKfPfiiiiiff_param_7];
	ld.param.f32 	%f149, [_Z21render_kernel_v9_bestPKaPKfPfiiiiiff_param_8];
	ld.param.f32 	%f150, [_Z21render_kernel_v9_bestPKaPKfPfiiiiiff_param_9];
	mov.u32 	%r139, %ctaid.x;
	mov.u32 	%r140, %ntid.x;
	mov.u32 	%r141, %tid.x;
	mad.lo.s32 	%r1, %r139, %r140, %r141;
	mul.lo.s32 	%r142, %r135, %r138;
	mul.lo.s32 	%r143, %r142, %r136;
	setp.ge.s32 	%p1, %r1, %r143;
	@%p1 bra 	$L__BB8_150;
	mul.lo.s32 	%r144, %r136, %r135;
	div.s32 	%r2, %r1, %r144;
	mul.lo.s32 	%r145, %r2, %r144;
	sub.s32 	%r146, %r1, %r145;
	div.s32 	%r3, %r146, %r135;
	mul.lo.s32 	%r147, %r3, %r135;
	sub.s32 	%r4, %r146, %r147;
	mul.lo.s32 	%r148, %r2, 5;
	mul.wide.s32 	%rd10, %r148, 4;
	add.s64 	%rd5, %rd3, %rd10;
	// begin inline asm
	ld.global.nc.f32 %f151, [%rd5];
	// end inline asm
	add.s64 	%rd6, %rd5, 4;
	// begin inline asm
	ld.global.nc.f32 %f152, [%rd6];
	// end inline asm
	add.s64 	%rd7, %rd5, 8;
	// begin inline asm
	ld.global.nc.f32 %f153, [%rd7];
	// end inline asm
	add.s64 	%rd8, %rd5, 12;
	// begin inline asm
	ld.global.nc.f32 %f154, [%rd8];
	// end inline asm
	add.s64 	%rd9, %rd5, 16;
	// begin inline asm
	ld.global.nc.f32 %f155, [%rd9];
	// end inline asm
	add.f32 	%f3, %f152, 0f3FCCCCCD;
	sin.approx.f32 	%f156, %f154;
	cos.approx.f32 	%f157, %f154;
	sin.approx.f32 	%f158, %f155;
	cos.approx.f32 	%f159, %f155;
	mul.f32 	%f160, %f157, %f159;
	mul.f32 	%f161, %f158, %f156;
	mul.f32 	%f162, %f158, %f157;
	mul.f32 	%f163, %f150, 0f40490FDB;
	div.rn.f32 	%f164, %f163, 0f43340000;
	cvt.rn.f32.s32 	%f165, %r135;
	cvt.rn.f32.s32 	%f166, %r136;
	div.rn.f32 	%f167, %f165, %f166;
	mul.f32 	%f168, %f164, 0f3F000000;
	sin.approx.f32 	%f169, %f168;
	cos.approx.f32 	%f170, %f168;
	div.approx.f32 	%f171, %f169, %f170;
	cvt.rn.f32.s32 	%f172, %r4;
	add.f32 	%f173, %f172, 0f3F000000;
	add.f32 	%f174, %f173, %f173;
	div.rn.f32 	%f175, %f174, %f165;
	add.f32 	%f176, %f175, 0fBF800000;
	mul.f32 	%f177, %f176, %f171;
	mul.f32 	%f178, %f167, %f177;
	cvt.rn.f32.s32 	%f179, %r3;
	add.f32 	%f180, %f179, 0f3F000000;
	add.f32 	%f181, %f180, %f180;
	div.rn.f32 	%f182, %f181, %f166;
	mov.f32 	%f183, 0f3F800000;
	sub.f32 	%f184, %f183, %f182;
	mul.f32 	%f185, %f184, %f171;
	mul.f32 	%f186, %f157, %f178;
	fma.rn.f32 	%f187, %f156, %f159, %f186;
	mul.f32 	%f188, %f161, %f185;
	sub.f32 	%f4, %f187, %f188;
	fma.rn.f32 	%f5, %f159, %f185, %f158;
	mul.f32 	%f189, %f156, %f178;
	sub.f32 	%f190, %f160, %f189;
	mul.f32 	%f191, %f162, %f185;
	sub.f32 	%f6, %f190, %f191;
	mul.f32 	%f192, %f4, %f4;
	fma.rn.f32 	%f193, %f5, %f5, %f192;
	fma.rn.f32 	%f194, %f6, %f6, %f193;
	abs.f32 	%f7, %f194;
	setp.lt.f32 	%p2, %f7, 0f00800000;
	mul.f32 	%f195, %f194, 0f4B800000;
	selp.f32 	%f8, %f195, %f194, %p2;
	mov.b32 	%r5, %f8;
	add.s32 	%r149, %r5, -8388608;
	setp.gt.u32 	%p3, %r149, 2130706431;
	@%p3 bra 	$L__BB8_3;
	setp.lt.f32 	%p4, %f7, 0f00800000;
	and.b32  	%r150, %r5, 16777215;
	or.b32  	%r151, %r150, 1056964608;
	mov.b32 	%f196, %r151;
	sub.s32 	%r152, %r151, %r5;
	add.s32 	%r153, %r152, 201326592;
	selp.b32 	%r154, %r153, %r152, %p4;
	rsqrt.approx.ftz.f32 	%f197, %f196;
	mul.f32 	%f198, %f197, %f197;
	neg.f32 	%f199, %f198;
	fma.rn.f32 	%f200, %f197, %f197, %f199;
	neg.f32 	%f201, %f196;
	fma.rn.f32 	%f202, %f198, %f201, 0f3F800000;
	fma.rn.f32 	%f203, %f200, %f201, %f202;
	fma.rn.f32 	%f204, %f203, 0f3EC00000, 0f3F000000;
	mul.f32 	%f205, %f197, %f203;
	fma.rn.f32 	%f206, %f204, %f205, %f197;
	shr.s32 	%r155, %r154, 1;
	mov.b32 	%r156, %f206;
	add.s32 	%r157, %r155, %r156;
	mov.b32 	%f247, %r157;
	bra.uni 	$L__BB8_4;
$L__BB8_3:
	rsqrt.approx.ftz.f32 	%f247, %f8;
$L__BB8_4:
	mul.f32 	%f12, %f4, %f247;
	mul.f32 	%f13, %f5, %f247;
	mul.f32 	%f14, %f6, %f247;
	mul.lo.s32 	%r6, %r134, %r134;
	cvt.rmi.f32.f32 	%f208, %f151;
	cvt.rzi.s32.f32 	%r364, %f208;
	cvt.rmi.f32.f32 	%f209, %f3;
	cvt.rzi.s32.f32 	%r365, %f209;
	cvt.rmi.f32.f32 	%f210, %f153;
	cvt.rzi.s32.f32 	%r366, %f210;
	setp.ge.f32 	%p5, %f12, 0f00000000;
	selp.b32 	%r10, 1, -1, %p5;
	setp.ge.f32 	%p6, %f13, 0f00000000;
	selp.b32 	%r11, 1, -1, %p6;
	setp.ge.f32 	%p7, %f14, 0f00000000;
	selp.b32 	%r12, 1, -1, %p7;
	abs.f32 	%f211, %f12;
	setp.leu.f32 	%p8, %f211, 0f358637BD;
	mov.f32 	%f248, 0f7149F2CA;
	@%p8 bra 	$L__BB8_6;
	rcp.rn.f32 	%f248, %f12;
$L__BB8_6:
	abs.f32 	%f213, %f13;
	setp.leu.f32 	%p9, %f213, 0f358637BD;
	mov.f32 	%f249, 0f7149F2CA;
	@%p9 bra 	$L__BB8_8;
	rcp.rn.f32 	%f249, %f13;
$L__BB8_8:
	abs.f32 	%f215, %f14;
	setp.leu.f32 	%p10, %f215, 0f358637BD;
	mov.f32 	%f250, 0f7149F2CA;
	@%p10 bra 	$L__BB8_10;
	rcp.rn.f32 	%f250, %f14;
$L__BB8_10:
	setp.ge.f32 	%p11, %f14, 0f00000000;
	setp.ge.f32 	%p12, %f13, 0f00000000;
	setp.ge.f32 	%p13, %f12, 0f00000000;
	abs.f32 	%f21, %f248;
	abs.f32 	%f22, %f249;
	abs.f32 	%f23, %f250;
	selp.u32 	%r159, 1, 0, %p13;
	add.s32 	%r160, %r364, %r159;
	cvt.rn.f32.s32 	%f217, %r160;
	sub.f32 	%f218, %f217, %f151;
	mul.f32 	%f315, %f218, %f248;
	selp.u32 	%r161, 1, 0, %p12;
	add.s32 	%r162, %r365, %r161;
	cvt.rn.f32.s32 	%f219, %r162;
	sub.f32 	%f220, %f219, %f3;
	mul.f32 	%f316, %f220, %f249;
	selp.u32 	%r163, 1, 0, %p11;
	add.s32 	%r164, %r366, %r163;
	cvt.rn.f32.s32 	%f221, %r164;
	sub.f32 	%f222, %f221, %f153;
	mul.f32 	%f317, %f222, %f250;
	mul.lo.s32 	%r165, %r6, %r134;
	mul.lo.s32 	%r13, %r2, %r165;
	setp.lt.s32 	%p14, %r137, 1;
	mov.b16 	%rs18, 255;
	mov.b32 	%r368, -1;
	mov.f32 	%f319, 0f00000000;
	mov.u16 	%rs37, %rs18;
	@%p14 bra 	$L__BB8_141;
	mov.f32 	%f319, 0f00000000;
	mov.b32 	%r368, -1;
	mov.b32 	%r299, 0;
$L__BB8_12:
	.pragma "nounroll";
	setp.ge.f32 	%p15, %f319, %f149;
	mov.u16 	%rs37, %rs18;
	@%p15 bra 	$L__BB8_141;
	setp.gt.s32 	%p16, %r364, -1;
	setp.lt.s32 	%p17, %r364, %r134;
	and.pred  	%p18, %p16, %p17;
	setp.gt.s32 	%p19, %r365, -1;
	setp.lt.s32 	%p20, %r365, %r134;
	and.pred  	%p21, %p19, %p20;
	and.pred  	%p22, %p18, %p21;
	setp.gt.s32 	%p23, %r366, -1;
	setp.lt.s32 	%p24, %r366, %r134;
	and.pred  	%p25, %p23, %p24;
	and.pred  	%p26, %p22, %p25;
	not.pred 	%p27, %p26;
	@%p27 bra 	$L__BB8_15;
	mad.lo.s32 	%r169, %r364, %r134, %r13;
	mad.lo.s32 	%r170, %r365, %r6, %r169;
	add.s32 	%r171, %r170, %r366;
	cvt.s64.s32 	%rd12, %r171;
	add.s64 	%rd11, %rd2, %rd12;
	// begin inline asm
	ld.global.nc.s8 %r168, [%rd11];
	// end inline asm
	cvt.s8.s32 	%rs37, %r168;
	setp.gt.s16 	%p28, %rs37, -1;
	@%p28 bra 	$L__BB8_141;
$L__BB8_15:
	setp.geu.f32 	%p29, %f315, %f316;
	setp.geu.f32 	%p30, %f315, %f317;
	or.pred  	%p31, %p29, %p30;
	@%p31 bra 	$L__BB8_17;
	add.f32 	%f255, %f21, %f315;
	add.s32 	%r364, %r364, %r10;
	mov.b32 	%r368, 0;
	mov.f32 	%f256, %f316;
	mov.f32 	%f257, %f317;
	mov.f32 	%f319, %f315;
	bra.uni 	$L__BB8_20;
$L__BB8_17:
	setp.geu.f32 	%p32, %f316, %f317;
	@%p32 bra 	$L__BB8_19;
	add.f32 	%f256, %f22, %f316;
	add.s32 	%r365, %r365, %r11;
	mov.b32 	%r368, 1;
	mov.f32 	%f255, %f315;
	mov.f32 	%f257, %f317;
	mov.f32 	%f319, %f316;
	bra.uni 	$L__BB8_20;
$L__BB8_19:
	add.f32 	%f257, %f23, %f317;
	add.s32 	%r366, %r366, %r12;
	mov.b32 	%r368, 2;
	mov.f32 	%f255, %f315;
	mov.f32 	%f256, %f316;
	mov.f32 	%f319, %f317;
$L__BB8_20:
	add.s32 	%r175, %r299, 1;
	setp.ge.s32 	%p33, %r175, %r137;
	setp.ge.f32 	%p34, %f319, %f149;
	or.pred  	%p35, %p33, %p34;
	mov.u16 	%rs37, %rs18;
	@%p35 bra 	$L__BB8_141;
	setp.gt.s32 	%p36, %r364, -1;
	setp.lt.s32 	%p37, %r364, %r134;
	and.pred  	%p38, %p36, %p37;
	setp.gt.s32 	%p39, %r365, -1;
	setp.lt.s32 	%p40, %r365, %r134;
	and.pred  	%p41, %p39, %p40;
	and.pred  	%p42, %p38, %p41;
	setp.gt.s32 	%p43, %r366, -1;
	setp.lt.s32 	%p44, %r366, %r134;
	and.pred  	%p45, %p43, %p44;
	and.pred  	%p46, %p42, %p45;
	not.pred 	%p47, %p46;
	@%p47 bra 	$L__BB8_23;
	mad.lo.s32 	%r177, %r364, %r134, %r13;
	mad.lo.s32 	%r178, %r365, %r6, %r177;
	add.s32 	%r179, %r178, %r366;
	cvt.s64.s32 	%rd14, %r179;
	add.s64 	%rd13, %rd2, %rd14;
	// begin inline asm
	ld.global.nc.s8 %r176, [%rd13];
	// end inline asm
	cvt.s8.s32 	%rs37, %r176;
	setp.gt.s16 	%p48, %rs37, -1;
	@%p48 bra 	$L__BB8_141;
$L__BB8_23:
	setp.geu.f32 	%p49, %f255, %f256;
	setp.geu.f32 	%p50, %f255, %f257;
	or.pred  	%p51, %p49, %p50;
	@%p51 bra 	$L__BB8_25;
	add.f32 	%f259, %f21, %f255;
	add.s32 	%r364, %r364, %r10;
	mov.b32 	%r368, 0;
	mov.f32 	%f260, %f256;
	mov.f32 	%f261, %f257;
	mov.f32 	%f319, %f255;
	bra.uni 	$L__BB8_28;
$L__BB8_25:
	setp.geu.f32 	%p52, %f256, %f257;
	@%p52 bra 	$L__BB8_27;
	add.f32 	%f260, %f22, %f256;
	add.s32 	%r365, %r365, %r11;
	mov.b32 	%r368, 1;
	mov.f32 	%f259, %f255;
	mov.f32 	%f261, %f257;
	mov.f32 	%f319, %f256;
	bra.uni 	$L__BB8_28;
$L__BB8_27:
	add.f32 	%f261, %f23, %f257;
	add.s32 	%r366, %r366, %r12;
	mov.b32 	%r368, 2;
	mov.f32 	%f259, %f255;
	mov.f32 	%f260, %f256;
	mov.f32 	%f319, %f257;
$L__BB8_28:
	add.s32 	%r183, %r299, 2;
	setp.ge.s32 	%p53, %r183, %r137;
	setp.ge.f32 	%p54, %f319, %f149;
	or.pred  	%p55, %p53, %p54;
	mov.u16 	%rs37, %rs18;
	@%p55 bra 	$L__BB8_141;
	setp.gt.s32 	%p56, %r364, -1;
	setp.lt.s32 	%p57, %r364, %r134;
	and.pred  	%p58, %p56, %p57;
	setp.gt.s32 	%p59, %r365, -1;
	setp.lt.s32 	%p60, %r365, %r134;
	and.pred  	%p61, %p59, %p60;
	and.pred  	%p62, %p58, %p61;
	setp.gt.s32 	%p63, %r366, -1;
	setp.lt.s32 	%p64, %r366, %r134;
	and.pred  	%p65, %p63, %p64;
	and.pred  	%p66, %p62, %p65;
	not.pred 	%p67, %p66;
	@%p67 bra 	$L__BB8_31;
	mad.lo.s32 	%r185, %r364, %r134, %r13;
	mad.lo.s32 	%r186, %r365, %r6, %r185;
	add.s32 	%r187, %r186, %r366;
	cvt.s64.s32 	%rd16, %r187;
	add.s64 	%rd15, %rd2, %rd16;
	// begin inline asm
	ld.global.nc.s8 %r184, [%rd15];
	// end inline asm
	cvt.s8.s32 	%rs37, %r184;
	setp.gt.s16 	%p68, %rs37, -1;
	@%p68 bra 	$L__BB8_141;
$L__BB8_31:
	setp.geu.f32 	%p69, %f259, %f260;
	setp.geu.f32 	%p70, %f259, %f261;
	or.pred  	%p71, %p69, %p70;
	@%p71 bra 	$L__BB8_33;
	add.f32 	%f263, %f21, %f259;
	add.s32 	%r364, %r364, %r10;
	mov.b32 	%r368, 0;
	mov.f32 	%f264, %f260;
	mov.f32 	%f265, %f261;
	mov.f32 	%f319, %f259;
	bra.uni 	$L__BB8_36;
$L__BB8_33:
	setp.geu.f32 	%p72, %f260, %f261;
	@%p72 bra 	$L__BB8_35;
	add.f32 	%f264, %f22, %f260;
	add.s32 	%r365, %r365, %r11;
	mov.b32 	%r368, 1;
	mov.f32 	%f263, %f259;
	mov.f32 	%f265, %f261;
	mov.f32 	%f319, %f260;
	bra.uni 	$L__BB8_36;
$L__BB8_35:
	add.f32 	%f265, %f23, %f261;
	add.s32 	%r366, %r366, %r12;
	mov.b32 	%r368, 2;
	mov.f32 	%f263, %f259;
	mov.f32 	%f264, %f260;
	mov.f32 	%f319, %f261;
$L__BB8_36:
	add.s32 	%r191, %r299, 3;
	setp.ge.s32 	%p73, %r191, %r137;
	setp.ge.f32 	%p74, %f319, %f149;
	or.pred  	%p75, %p73, %p74;
	mov.u16 	%rs37, %rs18;
	@%p75 bra 	$L__BB8_141;
	setp.gt.s32 	%p76, %r364, -1;
	setp.lt.s32 	%p77, %r364, %r134;
	and.pred  	%p78, %p76, %p77;
	setp.gt.s32 	%p79, %r365, -1;
	setp.lt.s32 	%p80, %r365, %r134;
	and.pred  	%p81, %p79, %p80;
	and.pred  	%p82, %p78, %p81;
	setp.gt.s32 	%p83, %r366, -1;
	setp.lt.s32 	%p84, %r366, %r134;
	and.pred  	%p85, %p83, %p84;
	and.pred  	%p86, %p82, %p85;
	not.pred 	%p87, %p86;
	@%p87 bra 	$L__BB8_39;
	mad.lo.s32 	%r193, %r364, %r134, %r13;
	mad.lo.s32 	%r194, %r365, %r6, %r193;
	add.s32 	%r195, %r194, %r366;
	cvt.s64.s32 	%rd18, %r195;
	add.s64 	%rd17, %rd2, %rd18;
	// begin inline asm
	ld.global.nc.s8 %r192, [%rd17];
	// end inline asm
	cvt.s8.s32 	%rs37, %r192;
	setp.gt.s16 	%p88, %rs37, -1;
	@%p88 bra 	$L__BB8_141;
$L__BB8_39:
	setp.geu.f32 	%p89, %f263, %f264;
	setp.geu.f32 	%p90, %f263, %f265;
	or.pred  	%p91, %p89, %p90;
	@%p91 bra 	$L__BB8_41;
	add.f32 	%f267, %f21, %f263;
	add.s32 	%r364, %r364, %r10;
	mov.b32 	%r368, 0;
	mov.f32 	%f268, %f264;
	mov.f32 	%f269, %f265;
	mov.f32 	%f319, %f263;
	bra.uni 	$L__BB8_44;
$L__BB8_41:
	setp.geu.f32 	%p92, %f264, %f265;
	@%p92 bra 	$L__BB8_43;
	add.f32 	%f268, %f22, %f264;
	add.s32 	%r365, %r365, %r11;
	mov.b32 	%r368, 1;
	mov.f32 	%f267, %f263;
	mov.f32 	%f269, %f265;
	mov.f32 	%f319, %f264;
	bra.uni 	$L__BB8_44;
$L__BB8_43:
	add.f32 	%f269, %f23, %f265;
	add.s32 	%r366, %r366, %r12;
	mov.b32 	%r368, 2;
	mov.f32 	%f267, %f263;
	mov.f32 	%f268, %f264;
	mov.f32 	%f319, %f265;
$L__BB8_44:
	add.s32 	%r199, %r299, 4;
	setp.ge.s32 	%p93, %r199, %r137;
	setp.ge.f32 	%p94, %f319, %f149;
	or.pred  	%p95, %p93, %p94;
	mov.u16 	%rs37, %rs18;
	@%p95 bra 	$L__BB8_141;
	setp.gt.s32 	%p96, %r364, -1;
	setp.lt.s32 	%p97, %r364, %r134;
	and.pred  	%p98, %p96, %p97;
	setp.gt.s32 	%p99, %r365, -1;
	setp.lt.s32 	%p100, %r365, %r134;
	and.pred  	%p101, %p99, %p100;
	and.pred  	%p102, %p98, %p101;
	setp.gt.s32 	%p103, %r366, -1;
	setp.lt.s32 	%p104, %r366, %r134;
	and.pred  	%p105, %p103, %p104;
	and.pred  	%p106, %p102, %p105;
	not.pred 	%p107, %p106;
	@%p107 bra 	$L__BB8_47;
	mad.lo.s32 	%r201, %r364, %r134, %r13;
	mad.lo.s32 	%r202, %r365, %r6, %r201;
	add.s32 	%r203, %r202, %r366;
	cvt.s64.s32 	%rd20, %r203;
	add.s64 	%rd19, %rd2, %rd20;
	// begin inline asm
	ld.global.nc.s8 %r200, [%rd19];
	// end inline asm
	cvt.s8.s32 	%rs37, %r200;
	setp.gt.s16 	%p108, %rs37, -1;
	@%p108 bra 	$L__BB8_141;
$L__BB8_47:
	setp.lt.f32 	%p109, %f267, %f268;
	setp.lt.f32 	%p110, %f267, %f269;
	and.pred  	%p111, %p109, %p110;
	@%p111 bra 	$L__BB8_51;
	setp.lt.f32 	%p112, %f268, %f269;
	@%p112 bra 	$L__BB8_50;
	add.f32 	%f273, %f23, %f269;
	add.s32 	%r366, %r366, %r12;
	mov.b32 	%r368, 2;
	mov.f32 	%f271, %f267;
	mov.f32 	%f272, %f268;
	mov.f32 	%f319, %f269;
	bra.uni 	$L__BB8_52;
$L__BB8_50:
	add.f32 	%f272, %f22, %f268;
	add.s32 	%r365, %r365, %r11;
	mov.b32 	%r368, 1;
	mov.f32 	%f271, %f267;
	mov.f32 	%f273, %f269;
	mov.f32 	%f319, %f268;
	bra.uni 	$L__BB8_52;
$L__BB8_51:
	add.f32 	%f271, %f21, %f267;
	add.s32 	%r364, %r364, %r10;
	mov.b32 	%r368, 0;
	mov.f32 	%f272, %f268;
	mov.f32 	%f273, %f269;
	mov.f32 	%f319, %f267;
$L__BB8_52:
	add.s32 	%r207, %r299, 5;
	setp.ge.s32 	%p113, %r207, %r137;
	setp.ge.f32 	%p114, %f319, %f149;
	or.pred  	%p115, %p113, %p114;
	mov.u16 	%rs37, %rs18;
	@%p115 bra 	$L__BB8_141;
	setp.gt.s32 	%p116, %r364, -1;
	setp.lt.s32 	%p117, %r364, %r134;
	and.pred  	%p118, %p116, %p117;
	setp.gt.s32 	%p119, %r365, -1;
	setp.lt.s32 	%p120, %r365, %r134;
	and.pred  	%p121, %p119, %p120;
	and.pred  	%p122, %p118, %p121;
	setp.gt.s32 	%p123, %r366, -1;
	setp.lt.s32 	%p124, %r366, %r134;
	and.pred  	%p125, %p123, %p124;
	and.pred  	%p126, %p122, %p125;
	not.pred 	%p127, %p126;
	@%p127 bra 	$L__BB8_55;
	mad.lo.s32 	%r209, %r364, %r134, %r13;
	mad.lo.s32 	%r210, %r365, %r6, %r209;
	add.s32 	%r211, %r210, %r366;
	cvt.s64.s32 	%rd22, %r211;
	add.s64 	%rd21, %rd2, %rd22;
	// begin inline asm
	ld.global.nc.s8 %r208, [%rd21];
	// end inline asm
	cvt.s8.s32 	%rs37, %r208;
	setp.gt.s16 	%p128, %rs37, -1;
	@%p128 bra 	$L__BB8_141;
$L__BB8_55:
	setp.lt.f32 	%p129, %f271, %f272;
	setp.lt.f32 	%p130, %f271, %f273;
	and.pred  	%p131, %p129, %p130;
	@%p131 bra 	$L__BB8_59;
	setp.lt.f32 	%p132, %f272, %f273;
	@%p132 bra 	$L__BB8_58;
	add.f32 	%f277, %f23, %f273;
	add.s32 	%r366, %r366, %r12;
	mov.b32 	%r368, 2;
	mov.f32 	%f275, %f271;
	mov.f32 	%f276, %f272;
	mov.f32 	%f319, %f273;
	bra.uni 	$L__BB8_60;
$L__BB8_58:
	add.f32 	%f276, %f22, %f272;
	add.s32 	%r365, %r365, %r11;
	mov.b32 	%r368, 1;
	mov.f32 	%f275, %f271;
	mov.f32 	%f277, %f273;
	mov.f32 	%f319, %f272;
	bra.uni 	$L__BB8_60;
$L__BB8_59:
	add.f32 	%f275, %f21, %f271;
	add.s32 	%r364, %r364, %r10;
	mov.b32 	%r368, 0;
	mov.f32 	%f276, %f272;
	mov.f32 	%f277, %f273;
	mov.f32 	%f319, %f271;
$L__BB8_60:
	add.s32 	%r215, %r299, 6;
	setp.ge.s32 	%p133, %r215, %r137;
	setp.ge.f32 	%p134, %f319, %f149;
	or.pred  	%p135, %p133, %p134;
	mov.u16 	%rs37, %rs18;
	@%p135 bra 	$L__BB8_141;
	setp.gt.s32 	%p136, %r364, -1;
	setp.lt.s32 	%p137, %r364, %r134;
	and.pred  	%p138, %p136, %p137;
	setp.gt.s32 	%p139, %r365, -1;
	setp.lt.s32 	%p140, %r365, %r134;
	and.pred  	%p141, %p139, %p140;
	and.pred  	%p142, %p138, %p141;
	setp.gt.s32 	%p143, %r366, -1;
	setp.lt.s32 	%p144, %r366, %r134;
	and.pred  	%p145, %p143, %p144;
	and.pred  	%p146, %p142, %p145;
	not.pred 	%p147, %p146;
	@%p147 bra 	$L__BB8_63;
	mad.lo.s32 	%r217, %r364, %r134, %r13;
	mad.lo.s32 	%r218, %r365, %r6, %r217;
	add.s32 	%r219, %r218, %r366;
	cvt.s64.s32 	%rd24, %r219;
	add.s64 	%rd23, %rd2, %rd24;
	// begin inline asm
	ld.global.nc.s8 %r216, [%rd23];
	// end inline asm
	cvt.s8.s32 	%rs37, %r216;
	setp.gt.s16 	%p148, %rs37, -1;
	@%p148 bra 	$L__BB8_141;
$L__BB8_63:
	setp.lt.f32 	%p149, %f275, %f276;
	setp.lt.f32 	%p150, %f275, %f277;
	and.pred  	%p151, %p149, %p150;
	@%p151 bra 	$L__BB8_67;
	setp.lt.f32 	%p152, %f276, %f277;
	@%p152 bra 	$L__BB8_66;
	add.f32 	%f281, %f23, %f277;
	add.s32 	%r366, %r366, %r12;
	mov.b32 	%r368, 2;
	mov.f32 	%f279, %f275;
	mov.f32 	%f280, %f276;
	mov.f32 	%f319, %f277;
	bra.uni 	$L__BB8_68;
$L__BB8_66:
	add.f32 	%f280, %f22, %f276;
	add.s32 	%r365, %r365, %r11;
	mov.b32 	%r368, 1;
	mov.f32 	%f279, %f275;
	mov.f32 	%f281, %f277;
	mov.f32 	%f319, %f276;
	bra.uni 	$L__BB8_68;
$L__BB8_67:
	add.f32 	%f279, %f21, %f275;
	add.s32 	%r364, %r364, %r10;
	mov.b32 	%r368, 0;
	mov.f32 	%f280, %f276;
	mov.f32 	%f281, %f277;
	mov.f32 	%f319, %f275;
$L__BB8_68:
	add.s32 	%r223, %r299, 7;
	setp.ge.s32 	%p153, %r223, %r137;
	setp.ge.f32 	%p154, %f319, %f149;
	or.pred  	%p155, %p153, %p154;
	mov.u16 	%rs37, %rs18;
	@%p155 bra 	$L__BB8_141;
	setp.gt.s32 	%p156, %r364, -1;
	setp.lt.s32 	%p157, %r364, %r134;
	and.pred  	%p158, %p156, %p157;
	setp.gt.s32 	%p159, %r365, -1;
	setp.lt.s32 	%p160, %r365, %r134;
	and.pred  	%p161, %p159, %p160;
	and.pred  	%p162, %p158, %p161;
	setp.gt.s32 	%p163, %r366, -1;
	setp.lt.s32 	%p164, %r366, %r134;
	and.pred  	%p165, %p163, %p164;
	and.pred  	%p166, %p162, %p165;
	not.pred 	%p167, %p166;
	@%p167 bra 	$L__BB8_71;
	mad.lo.s32 	%r225, %r364, %r134, %r13;
	mad.lo.s32 	%r226, %r365, %r6, %r225;
	add.s32 	%r227, %r226, %r366;
	cvt.s64.s32 	%rd26, %r227;
	add.s64 	%rd25, %rd2, %rd26;
	// begin inline asm
	ld.global.nc.s8 %r224, [%rd25];
	// end inline asm
	cvt.s8.s32 	%rs37, %r224;
	setp.gt.s16 	%p168, %rs37, -1;
	@%p168 bra 	$L__BB8_141;
$L__BB8_71:
	setp.lt.f32 	%p169, %f279, %f280;
	setp.lt.f32 	%p170, %f279, %f281;
	and.pred  	%p171, %p169, %p170;
	@%p171 bra 	$L__BB8_75;
	setp.lt.f32 	%p172, %f280, %f281;
	@%p172 bra 	$L__BB8_74;
	add.f32 	%f285, %f23, %f281;
	add.s32 	%r366, %r366, %r12;
	mov.b32 	%r368, 2;
	mov.f32 	%f283, %f279;
	mov.f32 	%f284, %f280;
	mov.f32 	%f319, %f281;
	bra.uni 	$L__BB8_76;
$L__BB8_74:
	add.f32 	%f284, %f22, %f280;
	add.s32 	%r365, %r365, %r11;
	mov.b32 	%r368, 1;
	mov.f32 	%f283, %f279;
	mov.f32 	%f285, %f281;
	mov.f32 	%f319, %f280;
	bra.uni 	$L__BB8_76;
$L__BB8_75:
	add.f32 	%f283, %f21, %f279;
	add.s32 	%r364, %r364, %r10;
	mov.b32 	%r368, 0;
	mov.f32 	%f284, %f280;
	mov.f32 	%f285, %f281;
	mov.f32 	%f319, %f279;
$L__BB8_76:
	add.s32 	%r231, %r299, 8;
	setp.ge.s32 	%p173, %r231, %r137;
	setp.ge.f32 	%p174, %f319, %f149;
	or.pred  	%p175, %p173, %p174;
	mov.u16 	%rs37, %rs18;
	@%p175 bra 	$L__BB8_141;
	setp.gt.s32 	%p176, %r364, -1;
	setp.lt.s32 	%p177, %r364, %r134;
	and.pred  	%p178, %p176, %p177;
	setp.gt.s32 	%p179, %r365, -1;
	setp.lt.s32 	%p180, %r365, %r134;
	and.pred  	%p181, %p179, %p180;
	and.pred  	%p182, %p178, %p181;
	setp.gt.s32 	%p183, %r366, -1;
	setp.lt.s32 	%p184, %r366, %r134;
	and.pred  	%p185, %p183, %p184;
	and.pred  	%p186, %p182, %p185;
	not.pred 	%p187, %p186;
	@%p187 bra 	$L__BB8_79;
	mad.lo.s32 	%r233, %r364, %r134, %r13;
	mad.lo.s32 	%r234, %r365, %r6, %r233;
	add.s32 	%r235, %r234, %r366;
	cvt.s64.s32 	%rd28, %r235;
	add.s64 	%rd27, %rd2, %rd28;
	// begin inline asm
	ld.global.nc.s8 %r232, [%rd27];
	// end inline asm
	cvt.s8.s32 	%rs37, %r232;
	setp.gt.s16 	%p188, %rs37, -1;
	@%p188 bra 	$L__BB8_141;
$L__BB8_79:
	setp.lt.f32 	%p189, %f283, %f284;
	setp.lt.f32 	%p190, %f283, %f285;
	and.pred  	%p191, %p189, %p190;
	@%p191 bra 	$L__BB8_83;
	setp.lt.f32 	%p192, %f284, %f285;
	@%p192 bra 	$L__BB8_82;
	add.f32 	%f289, %f23, %f285;
	add.s32 	%r366, %r366, %r12;
	mov.b32 	%r368, 2;
	mov.f32 	%f287, %f283;
	mov.f32 	%f288, %f284;
	mov.f32 	%f319, %f285;
	bra.uni 	$L__BB8_84;
$L__BB8_82:
	add.f32 	%f288, %f22, %f284;
	add.s32 	%r365, %r365, %r11;
	mov.b32 	%r368, 1;
	mov.f32 	%f287, %f283;
	mov.f32 	%f289, %f285;
	mov.f32 	%f319, %f284;
	bra.uni 	$L__BB8_84;
$L__BB8_83:
	add.f32 	%f287, %f21, %f283;
	add.s32 	%r364, %r364, %r10;
	mov.b32 	%r368, 0;
	mov.f32 	%f288, %f284;
	mov.f32 	%f289, %f285;
	mov.f32 	%f319, %f283;
$L__BB8_84:
	add.s32 	%r239, %r299, 9;
	setp.ge.s32 	%p193, %r239, %r137;
	setp.ge.f32 	%p194, %f319, %f149;
	or.pred  	%p195, %p193, %p194;
	mov.u16 	%rs37, %rs18;
	@%p195 bra 	$L__BB8_141;
	setp.gt.s32 	%p196, %r364, -1;
	setp.lt.s32 	%p197, %r364, %r134;
	and.pred  	%p198, %p196, %p197;
	setp.gt.s32 	%p199, %r365, -1;
	setp.lt.s32 	%p200, %r365, %r134;
	and.pred  	%p201, %p199, %p200;
	and.pred  	%p202, %p198, %p201;
	setp.gt.s32 	%p203, %r366, -1;
	setp.lt.s32 	%p204, %r366, %r134;
	and.pred  	%p205, %p203, %p204;
	and.pred  	%p206, %p202, %p205;
	not.pred 	%p207, %p206;
	@%p207 bra 	$L__BB8_87;
	mad.lo.s32 	%r241, %r364, %r134, %r13;
	mad.lo.s32 	%r242, %r365, %r6, %r241;
	add.s32 	%r243, %r242, %r366;
	cvt.s64.s32 	%rd30, %r243;
	add.s64 	%rd29, %rd2, %rd30;
	// begin inline asm
	ld.global.nc.s8 %r240, [%rd29];
	// end inline asm
	cvt.s8.s32 	%rs37, %r240;
	setp.gt.s16 	%p208, %rs37, -1;
	@%p208 bra 	$L__BB8_141;
$L__BB8_87:
	setp.lt.f32 	%p209, %f287, %f288;
	setp.lt.f32 	%p210, %f287, %f289;
	and.pred  	%p211, %p209, %p210;
	@%p211 bra 	$L__BB8_91;
	setp.lt.f32 	%p212, %f288, %f289;
	@%p212 bra 	$L__BB8_90;
	add.f32 	%f293, %f23, %f289;
	add.s32 	%r366, %r366, %r12;
	mov.b32 	%r368, 2;
	mov.f32 	%f291, %f287;
	mov.f32 	%f292, %f288;
	mov.f32 	%f319, %f289;
	bra.uni 	$L__BB8_92;
$L__BB8_90:
	add.f32 	%f292, %f22, %f288;
	add.s32 	%r365, %r365, %r11;
	mov.b32 	%r368, 1;
	mov.f32 	%f291, %f287;
	mov.f32 	%f293, %f289;
	mov.f32 	%f319, %f288;
	bra.uni 	$L__BB8_92;
$L__BB8_91:
	add.f32 	%f291, %f21, %f287;
	add.s32 	%r364, %r364, %r10;
	mov.b32 	%r368, 0;
	mov.f32 	%f292, %f288;
	mov.f32 	%f293, %f289;
	mov.f32 	%f319, %f287;
$L__BB8_92:
	add.s32 	%r247, %r299, 10;
	setp.ge.s32 	%p213, %r247, %r137;
	setp.ge.f32 	%p214, %f319, %f149;
	or.pred  	%p215, %p213, %p214;
	mov.u16 	%rs37, %rs18;
	@%p215 bra 	$L__BB8_141;
	setp.gt.s32 	%p216, %r364, -1;
	setp.lt.s32 	%p217, %r364, %r134;
	and.pred  	%p218, %p216, %p217;
	setp.gt.s32 	%p219, %r365, -1;
	setp.lt.s32 	%p220, %r365, %r134;
	and.pred  	%p221, %p219, %p220;
	and.pred  	%p222, %p218, %p221;
	setp.gt.s32 	%p223, %r366, -1;
	setp.lt.s32 	%p224, %r366, %r134;
	and.pred  	%p225, %p223, %p224;
	and.pred  	%p226, %p222, %p225;
	not.pred 	%p227, %p226;
	@%p227 bra 	$L__BB8_95;
	mad.lo.s32 	%r249, %r364, %r134, %r13;
	mad.lo.s32 	%r250, %r365, %r6, %r249;
	add.s32 	%r251, %r250, %r366;
	cvt.s64.s32 	%rd32, %r251;
	add.s64 	%rd31, %rd2, %rd32;
	// begin inline asm
	ld.global.nc.s8 %r248, [%rd31];
	// end inline asm
	cvt.s8.s32 	%rs37, %r248;
	setp.gt.s16 	%p228, %rs37, -1;
	@%p228 bra 	$L__BB8_141;
$L__BB8_95:
	setp.lt.f32 	%p229, %f291, %f292;
	setp.lt.f32 	%p230, %f291, %f293;
	and.pred  	%p231, %p229, %p230;
	@%p231 bra 	$L__BB8_99;
	setp.lt.f32 	%p232, %f292, %f293;
	@%p232 bra 	$L__BB8_98;
	add.f32 	%f297, %f23, %f293;
	add.s32 	%r366, %r366, %r12;
	mov.b32 	%r368, 2;
	mov.f32 	%f295, %f291;
	mov.f32 	%f296, %f292;
	mov.f32 	%f319, %f293;
	bra.uni 	$L__BB8_100;
$L__BB8_98:
	add.f32 	%f296, %f22, %f292;
	add.s32 	%r365, %r365, %r11;
	mov.b32 	%r368, 1;
	mov.f32 	%f295, %f291;
	mov.f32 	%f297, %f293;
	mov.f32 	%f319, %f292;
	bra.uni 	$L__BB8_100;
$L__BB8_99:
	add.f32 	%f295, %f21, %f291;
	add.s32 	%r364, %r364, %r10;
	mov.b32 	%r368, 0;
	mov.f32 	%f296, %f292;
	mov.f32 	%f297, %f293;
	mov.f32 	%f319, %f291;
$L__BB8_100:
	add.s32 	%r255, %r299, 11;
	setp.ge.s32 	%p233, %r255, %r137;
	setp.ge.f32 	%p234, %f319, %f149;
	or.pred  	%p235, %p233, %p234;
	mov.u16 	%rs37, %rs18;
	@%p235 bra 	$L__BB8_141;
	setp.gt.s32 	%p236, %r364, -1;
	setp.lt.s32 	%p237, %r364, %r134;
	and.pred  	%p238, %p236, %p237;
	setp.gt.s32 	%p239, %r365, -1;
	setp.lt.s32 	%p240, %r365, %r134;
	and.pred  	%p241, %p239, %p240;
	and.pred  	%p242, %p238, %p241;
	setp.gt.s32 	%p243, %r366, -1;
	setp.lt.s32 	%p244, %r366, %r134;
	and.pred  	%p245, %p243, %p244;
	and.pred  	%p246, %p242, %p245;
	not.pred 	%p247, %p246;
	@%p247 bra 	$L__BB8_103;
	mad.lo.s32 	%r257, %r364, %r134, %r13;
	mad.lo.s32 	%r258, %r365, %r6, %r257;
	add.s32 	%r259, %r258, %r366;
	cvt.s64.s32 	%rd34, %r259;
	add.s64 	%rd33, %rd2, %rd34;
	// begin inline asm
	ld.global.nc.s8 %r256, [%rd33];
	// end inline asm
	cvt.s8.s32 	%rs37, %r256;
	setp.gt.s16 	%p248, %rs37, -1;
	@%p248 bra 	$L__BB8_141;
$L__BB8_103:
	setp.lt.f32 	%p249, %f295, %f296;
	setp.lt.f32 	%p250, %f295, %f297;
	and.pred  	%p251, %p249, %p250;
	@%p251 bra 	$L__BB8_107;
	setp.lt.f32 	%p252, %f296, %f297;
	@%p252 bra 	$L__BB8_106;
	add.f32 	%f301, %f23, %f297;
	add.s32 	%r366, %r366, %r12;
	mov.b32 	%r368, 2;
	mov.f32 	%f299, %f295;
	mov.f32 	%f300, %f296;
	mov.f32 	%f319, %f297;
	bra.uni 	$L__BB8_108;
$L__BB8_106:
	add.f32 	%f300, %f22, %f296;
	add.s32 	%r365, %r365, %r11;
	mov.b32 	%r368, 1;
	mov.f32 	%f299, %f295;
	mov.f32 	%f301, %f297;
	mov.f32 	%f319, %f296;
	bra.uni 	$L__BB8_108;
$L__BB8_107:
	add.f32 	%f299, %f21, %f295;
	add.s32 	%r364, %r364, %r10;
	mov.b32 	%r368, 0;
	mov.f32 	%f300, %f296;
	mov.f32 	%f301, %f297;
	mov.f32 	%f319, %f295;
$L__BB8_108:
	add.s32 	%r263, %r299, 12;
	setp.ge.s32 	%p253, %r263, %r137;
	setp.ge.f32 	%p254, %f319, %f149;
	or.pred  	%p255, %p253, %p254;
	mov.u16 	%rs37, %rs18;
	@%p255 bra 	$L__BB8_141;
	setp.gt.s32 	%p256, %r364, -1;
	setp.lt.s32 	%p257, %r364, %r134;
	and.pred  	%p258, %p256, %p257;
	setp.gt.s32 	%p259, %r365, -1;
	setp.lt.s32 	%p260, %r365, %r134;
	and.pred  	%p261, %p259, %p260;
	and.pred  	%p262, %p258, %p261;
	setp.gt.s32 	%p263, %r366, -1;
	setp.lt.s32 	%p264, %r366, %r134;
	and.pred  	%p265, %p263, %p264;
	and.pred  	%p266, %p262, %p265;
	not.pred 	%p267, %p266;
	@%p267 bra 	$L__BB8_111;
	mad.lo.s32 	%r265, %r364, %r134, %r13;
	mad.lo.s32 	%r266, %r365, %r6, %r265;
	add.s32 	%r267, %r266, %r366;
	cvt.s64.s32 	%rd36, %r267;
	add.s64 	%rd35, %rd2, %rd36;
	// begin inline asm
	ld.global.nc.s8 %r264, [%rd35];
	// end inline asm
	cvt.s8.s32 	%rs37, %r264;
	setp.gt.s16 	%p268, %rs37, -1;
	@%p268 bra 	$L__BB8_141;
$L__BB8_111:
	setp.lt.f32 	%p269, %f299, %f300;
	setp.lt.f32 	%p270, %f299, %f301;
	and.pred  	%p271, %p269, %p270;
	@%p271 bra 	$L__BB8_115;
	setp.lt.f32 	%p272, %f300, %f301;
	@%p272 bra 	$L__BB8_114;
	add.f32 	%f305, %f23, %f301;
	add.s32 	%r366, %r366, %r12;
	mov.b32 	%r368, 2;
	mov.f32 	%f303, %f299;
	mov.f32 	%f304, %f300;
	mov.f32 	%f319, %f301;
	bra.uni 	$L__BB8_116;
$L__BB8_114:
	add.f32 	%f304, %f22, %f300;
	add.s32 	%r365, %r365, %r11;
	mov.b32 	%r368, 1;
	mov.f32 	%f303, %f299;
	mov.f32 	%f305, %f301;
	mov.f32 	%f319, %f300;
	bra.uni 	$L__BB8_116;
$L__BB8_115:
	add.f32 	%f303, %f21, %f299;
	add.s32 	%r364, %r364, %r10;
	mov.b32 	%r368, 0;
	mov.f32 	%f304, %f300;
	mov.f32 	%f305, %f301;
	mov.f32 	%f319, %f299;
$L__BB8_116:
	add.s32 	%r271, %r299, 13;
	setp.ge.s32 	%p273, %r271, %r137;
	setp.ge.f32 	%p274, %f319, %f149;
	or.pred  	%p275, %p273, %p274;
	mov.u16 	%rs37, %rs18;
	@%p275 bra 	$L__BB8_141;
	setp.gt.s32 	%p276, %r364, -1;
	setp.lt.s32 	%p277, %r364, %r134;
	and.pred  	%p278, %p276, %p277;
	setp.gt.s32 	%p279, %r365, -1;
	setp.lt.s32 	%p280, %r365, %r134;
	and.pred  	%p281, %p279, %p280;
	and.pred  	%p282, %p278, %p281;
	setp.gt.s32 	%p283, %r366, -1;
	setp.lt.s32 	%p284, %r366, %r134;
	and.pred  	%p285, %p283, %p284;
	and.pred  	%p286, %p282, %p285;
	not.pred 	%p287, %p286;
	@%p287 bra 	$L__BB8_119;
	mad.lo.s32 	%r273, %r364, %r134, %r13;
	mad.lo.s32 	%r274, %r365, %r6, %r273;
	add.s32 	%r275, %r274, %r366;
	cvt.s64.s32 	%rd38, %r275;
	add.s64 	%rd37, %rd2, %rd38;
	// begin inline asm
	ld.global.nc.s8 %r272, [%rd37];
	// end inline asm
	cvt.s8.s32 	%rs37, %r272;
	setp.gt.s16 	%p288, %rs37, -1;
	@%p288 bra 	$L__BB8_141;
$L__BB8_119:
	setp.lt.f32 	%p289, %f303, %f304;
	setp.lt.f32 	%p290, %f303, %f305;
	and.pred  	%p291, %p289, %p290;
	@%p291 bra 	$L__BB8_123;
	setp.lt.f32 	%p292, %f304, %f305;
	@%p292 bra 	$L__BB8_122;
	add.f32 	%f309, %f23, %f305;
	add.s32 	%r366, %r366, %r12;
	mov.b32 	%r368, 2;
	mov.f32 	%f307, %f303;
	mov.f32 	%f308, %f304;
	mov.f32 	%f319, %f305;
	bra.uni 	$L__BB8_124;
$L__BB8_122:
	add.f32 	%f308, %f22, %f304;
	add.s32 	%r365, %r365, %r11;
	mov.b32 	%r368, 1;
	mov.f32 	%f307, %f303;
	mov.f32 	%f309, %f305;
	mov.f32 	%f319, %f304;
	bra.uni 	$L__BB8_124;
$L__BB8_123:
	add.f32 	%f307, %f21, %f303;
	add.s32 	%r364, %r364, %r10;
	mov.b32 	%r368, 0;
	mov.f32 	%f308, %f304;
	mov.f32 	%f309, %f305;
	mov.f32 	%f319, %f303;
$L__BB8_124:
	add.s32 	%r279, %r299, 14;
	setp.ge.s32 	%p293, %r279, %r137;
	setp.ge.f32 	%p294, %f319, %f149;
	or.pred  	%p295, %p293, %p294;
	mov.u16 	%rs37, %rs18;
	@%p295 bra 	$L__BB8_141;
	setp.gt.s32 	%p296, %r364, -1;
	setp.lt.s32 	%p297, %r364, %r134;
	and.pred  	%p298, %p296, %p297;
	setp.gt.s32 	%p299, %r365, -1;
	setp.lt.s32 	%p300, %r365, %r134;
	and.pred  	%p301, %p299, %p300;
	and.pred  	%p302, %p298, %p301;
	setp.gt.s32 	%p303, %r366, -1;
	setp.lt.s32 	%p304, %r366, %r134;
	and.pred  	%p305, %p303, %p304;
	and.pred  	%p306, %p302, %p305;
	not.pred 	%p307, %p306;
	@%p307 bra 	$L__BB8_127;
	mad.lo.s32 	%r281, %r364, %r134, %r13;
	mad.lo.s32 	%r282, %r365, %r6, %r281;
	add.s32 	%r283, %r282, %r366;
	cvt.s64.s32 	%rd40, %r283;
	add.s64 	%rd39, %rd2, %rd40;
	// begin inline asm
	ld.global.nc.s8 %r280, [%rd39];
	// end inline asm
	cvt.s8.s32 	%rs37, %r280;
	setp.gt.s16 	%p308, %rs37, -1;
	@%p308 bra 	$L__BB8_141;
$L__BB8_127:
	setp.lt.f32 	%p309, %f307, %f308;
	setp.lt.f32 	%p310, %f307, %f309;
	and.pred  	%p311, %p309, %p310;
	@%p311 bra 	$L__BB8_131;
	setp.lt.f32 	%p312, %f308, %f309;
	@%p312 bra 	$L__BB8_130;
	add.f32 	%f313, %f23, %f309;
	add.s32 	%r366, %r366, %r12;
	mov.b32 	%r368, 2;
	mov.f32 	%f311, %f307;
	mov.f32 	%f312, %f308;
	mov.f32 	%f319, %f309;
	bra.uni 	$L__BB8_132;
$L__BB8_130:
	add.f32 	%f312, %f22, %f308;
	add.s32 	%r365, %r365, %r11;
	mov.b32 	%r368, 1;
	mov.f32 	%f311, %f307;
	mov.f32 	%f313, %f309;
	mov.f32 	%f319, %f308;
	bra.uni 	$L__BB8_132;
$L__BB8_131:
	add.f32 	%f311, %f21, %f307;
	add.s32 	%r364, %r364, %r10;
	mov.b32 	%r368, 0;
	mov.f32 	%f312, %f308;
	mov.f32 	%f313, %f309;
	mov.f32 	%f319, %f307;
$L__BB8_132:
	add.s32 	%r287, %r299, 15;
	setp.ge.s32 	%p313, %r287, %r137;
	setp.ge.f32 	%p314, %f319, %f149;
	or.pred  	%p315, %p313, %p314;
	mov.u16 	%rs37, %rs18;
	@%p315 bra 	$L__BB8_141;
	setp.gt.s32 	%p316, %r364, -1;
	setp.lt.s32 	%p317, %r364, %r134;
	and.pred  	%p318, %p316, %p317;
	setp.gt.s32 	%p319, %r365, -1;
	setp.lt.s32 	%p320, %r365, %r134;
	and.pred  	%p321, %p319, %p320;
	and.pred  	%p322, %p318, %p321;
	setp.gt.s32 	%p323, %r366, -1;
	setp.lt.s32 	%p324, %r366, %r134;
	and.pred  	%p325, %p323, %p324;
	and.pred  	%p326, %p322, %p325;
	not.pred 	%p327, %p326;
	@%p327 bra 	$L__BB8_135;
	mad.lo.s32 	%r289, %r364, %r134, %r13;
	mad.lo.s32 	%r290, %r365, %r6, %r289;
	add.s32 	%r291, %r290, %r366;
	cvt.s64.s32 	%rd42, %r291;
	add.s64 	%rd41, %rd2, %rd42;
	// begin inline asm
	ld.global.nc.s8 %r288, [%rd41];
	// end inline asm
	cvt.s8.s32 	%rs37, %r288;
	setp.gt.s16 	%p328, %rs37, -1;
	@%p328 bra 	$L__BB8_141;
$L__BB8_135:
	setp.lt.f32 	%p329, %f311, %f312;
	setp.lt.f32 	%p330, %f311, %f313;
	and.pred  	%p331, %p329, %p330;
	@%p331 bra 	$L__BB8_139;
	setp.lt.f32 	%p332, %f312, %f313;
	@%p332 bra 	$L__BB8_138;
	add.f32 	%f317, %f23, %f313;
	add.s32 	%r366, %r366, %r12;
	mov.b32 	%r368, 2;
	mov.f32 	%f315, %f311;
	mov.f32 	%f316, %f312;
	mov.f32 	%f319, %f313;
	bra.uni 	$L__BB8_140;
$L__BB8_138:
	add.f32 	%f316, %f22, %f312;
	add.s32 	%r365, %r365, %r11;
	mov.b32 	%r368, 1;
	mov.f32 	%f315, %f311;
	mov.f32 	%f317, %f313;
	mov.f32 	%f319, %f312;
	bra.uni 	$L__BB8_140;
$L__BB8_139:
	add.f32 	%f315, %f21, %f311;
	add.s32 	%r364, %r364, %r10;
	mov.b32 	%r368, 0;
	mov.f32 	%f316, %f312;
	mov.f32 	%f317, %f313;
	mov.f32 	%f319, %f311;
$L__BB8_140:
	add.s32 	%r299, %r299, 16;
	setp.lt.s32 	%p333, %r299, %r137;
	mov.u16 	%rs37, %rs18;
	@%p333 bra 	$L__BB8_12;
$L__BB8_141:
	ld.param.u64 	%rd50, [_Z21render_kernel_v9_bestPKaPKfPfiiiiiff_param_2];
	cvta.to.global.u64 	%rd1, %rd50;
	mad.lo.s32 	%r295, %r2, %r136, %r3;
	mad.lo.s32 	%r296, %r295, %r135, %r4;
	mul.lo.s32 	%r133, %r296, 3;
	cvt.s16.s8 	%rs36, %rs37;
	setp.lt.s16 	%p334, %rs36, 0;
	@%p334 bra 	$L__BB8_149;
	cvt.u32.u16 	%r297, %rs37;
	and.b32  	%r298, %r297, 255;
	mul.wide.u32 	%rd45, %r298, 12;
	mov.u64 	%rd46, BLOCK_COLORS_OPT;
	add.s64 	%rd47, %rd46, %rd45;
	ld.const.f32 	%f144, [%rd47];
	ld.const.f32 	%f145, [%rd47+4];
	ld.const.f32 	%f146, [%rd47+8];
	mov.f32 	%f320, 0f3F4CCCCD;
	setp.eq.s32 	%p335, %r368, 0;
	@%p335 bra 	$L__BB8_148;
	setp.eq.s32 	%p336, %r368, 2;
	@%p336 bra 	$L__BB8_147;
	setp.ne.s32 	%p337, %r368, 1;
	@%p337 bra 	$L__BB8_146;
	setp.ge.f32 	%p338, %f13, 0f00000000;
	selp.f32 	%f320, 0f3F800000, 0f3F19999A, %p338;
	bra.uni 	$L__BB8_148;
$L__BB8_146:
	mov.f32 	%f320, 0f3F800000;
	bra.uni 	$L__BB8_148;
$L__BB8_147:
	mov.f32 	%f320, 0f3F666666;
$L__BB8_148:
	div.rn.f32 	%f230, %f319, %f149;
	min.f32 	%f231, %f230, 0f3F800000;
	mul.f32 	%f232, %f231, %f231;
	mul.f32 	%f233, %f144, %f320;
	mov.f32 	%f234, 0f3F800000;
	sub.f32 	%f235, %f234, %f232;
	ld.const.f32 	%f236, [SKY_COLOR_OPT];
	mul.f32 	%f237, %f232, %f236;
	fma.rn.f32 	%f238, %f235, %f233, %f237;
	mul.wide.s32 	%rd48, %r133, 4;
	add.s64 	%rd49, %rd1, %rd48;
	st.global.f32 	[%rd49], %f238;
	mul.f32 	%f239, %f145, %f320;
	ld.const.f32 	%f240, [SKY_COLOR_OPT+4];
	mul.f32 	%f241, %f232, %f240;
	fma.rn.f32 	%f242, %f235, %f239, %f241;
	st.global.f32 	[%rd49+4], %f242;
	mul.f32 	%f243, %f146, %f320;
	ld.const.f32 	%f244, [SKY_COLOR_OPT+8];
	mul.f32 	%f245, %f232, %f244;
	fma.rn.f32 	%f246, %f235, %f243, %f245;
	st.global.f32 	[%rd49+8], %f246;
	bra.uni 	$L__BB8_150;
$L__BB8_149:
	ld.const.f32 	%f224, [SKY_COLOR_OPT];
	mul.wide.s32 	%rd43, %r133, 4;
	add.s64 	%rd44, %rd1, %rd43;
	st.global.f32 	[%rd44], %f224;
	ld.const.f32 	%f225, [SKY_COLOR_OPT+4];
	st.global.f32 	[%rd44+4], %f225;
	ld.const.f32 	%f226, [SKY_COLOR_OPT+8];
	st.global.f32 	[%rd44+8], %f226;
$L__BB8_150:
	ret;

}


// ===== COMPILED SASS (sm_100) =====

	.target	sm_100

	.elftype	@"ET_EXEC"


//--------------------- .note.nv.tkinfo           --------------------------
	.section	.note.nv.tkinfo,"",@"SHT_NOTE"
	.sectionflags	@"SHF_NOTE_NV_TKINFO"
	.tkinfo
        /*0018*/ 	.word	0x00000002
        /*0030*/ 	.string	""
        /*0030*/ 	.string	"ptxas"
        /*0030*/ 	.string	"Cuda compilation tools, release 13.0, V13.0.88"
        /*0030*/ 	.string	"Build cuda_13.0.r13.0/compiler.36424714_0"
        /*0030*/ 	.string	"-arch sm_100 -m 64 "



//--------------------- .note.nv.cuinfo           --------------------------
	.section	.note.nv.cuinfo,"",@"SHT_NOTE"
	.sectionflags	@"SHF_NOTE_NV_CUINFO"
        /*0018*/ 	.short	0x0002
        /*001a*/ 	.short	0x0064
        /*001c*/ 	.short	0x0082
	.zero		2


//--------------------- .nv.info                  --------------------------
	.section	.nv.info,"",@"SHT_CUDA_INFO"
	.align	4


	//----- nvinfo : EIATTR_REGCOUNT
	.align		4
        /*0000*/ 	.byte	0x04, 0x2f
        /*0002*/ 	.short	(.L_4 - .L_3)
	.align		4
.L_3:
        /*0004*/ 	.word	index@(_Z30render_kernel_v1_shared_colorsPKaPKfPfiiiiiff)
        /*0008*/ 	.word	0x0000001e


	//----- nvinfo : EIATTR_FRAME_SIZE
	.align		4
.L_4:
        /*000c*/ 	.byte	0x04, 0x11
        /*000e*/ 	.short	(.L_6 - .L_5)
	.align		4
.L_5:
        /*0010*/ 	.word	index@($__internal_23_$__cuda_sm3x_div_rn_noftz_f32_slowpath)
        /*0014*/ 	.word	0x00000020


	//----- nvinfo : EIATTR_FRAME_SIZE
	.align		4
.L_6:
        /*0018*/ 	.byte	0x04, 0x11
        /*001a*/ 	.short	(.L_8 - .L_7)
	.align		4
.L_7:
        /*001c*/ 	.word	index@($__internal_22_$__cuda_sm20_sqrt_rn_f32_slowpath)
        /*0020*/ 	.word	0x00000020


	//----- nvinfo : EIATTR_FRAME_SIZE
	.align		4
.L_8:
        /*0024*/ 	.byte	0x04, 0x11
        /*0026*/ 	.short	(.L_10 - .L_9)
	.align		4
.L_9:
        /*0028*/ 	.word	index@($__internal_21_$__cuda_sm20_rcp_rn_f32_slowpath)
        /*002c*/ 	.word	0x00000020


	//----- nvinfo : EIATTR_FRAME_SIZE
	.align		4
.L_10:
        /*0030*/ 	.byte	0x04, 0x11
        /*0032*/ 	.short	(.L_12 - .L_11)
	.align		4
.L_11:
        /*0034*/ 	.word	index@(_Z30render_kernel_v1_shared_colorsPKaPKfPfiiiiiff)
        /*0038*/ 	.word	0x00000020


	//----- nvinfo : EIATTR_REGCOUNT
	.align		4
.L_12:
        /*003c*/ 	.byte	0x04, 0x2f
        /*003e*/ 	.short	(.L_14 - .L_13)
	.align		4
.L_13:
        /*0040*/ 	.word	index@(_Z20render_kernel_v2_ldgPKaPKfPfiiiiiff)
        /*0044*/ 	.word	0x0000001e


	//----- nvinfo : EIATTR_FRAME_SIZE
	.align		4
.L_14:
        /*0048*/ 	.byte	0x04, 0x11
        /*004a*/ 	.short	(.L_16 - .L_15)
	.align		4
.L_15:
        /*004c*/ 	.word	index@($__internal_20_$__cuda_sm3x_div_rn_noftz_f32_slowpath)
        /*0050*/ 	.word	0x00000020


	//----- nvinfo : EIATTR_FRAME_SIZE
	.align		4
.L_16:
        /*0054*/ 	.byte	0x04, 0x11
        /*0056*/ 	.short	(.L_18 - .L_17)
	.align		4
.L_17:
        /*0058*/ 	.word	index@($__internal_19_$__cuda_sm20_sqrt_rn_f32_slowpath)
        /*005c*/ 	.word	0x00000020


	//----- nvinfo : EIATTR_FRAME_SIZE
	.align		4
.L_18:
        /*0060*/ 	.byte	0x04, 0x11
        /*0062*/ 	.short	(.L_20 - .L_19)
	.align		4
.L_19:
        /*0064*/ 	.word	index@($__internal_18_$__cuda_sm20_rcp_rn_f32_slowpath)
        /*0068*/ 	.word	0x00000020


	//----- nvinfo : EIATTR_FRAME_SIZE
	.align		4
.L_20:
        /*006c*/ 	.byte	0x04, 0x11
        /*006e*/ 	.short	(.L_22 - .L_21)
	.align		4
.L_21:
        /*0070*/ 	.word	index@(_Z20render_kernel_v2_ldgPKaPKfPfiiiiiff)
        /*0074*/ 	.word	0x00000020


	//----- nvinfo : EIATTR_REGCOUNT
	.align		4
.L_22:
        /*0078*/ 	.byte	0x04, 0x2f
        /*007a*/ 	.short	(.L_24 - .L_23)
	.align		4
.L_23:
        /*007c*/ 	.word	index@(_Z27render_kernel_v3_branchlessPKaPKfPfiiiiiff)
        /*0080*/ 	.word	0x0000001e


	//----- nvinfo : EIATTR_FRAME_SIZE
	.align		4
.L_24:
        /*0084*/ 	.byte	0x04, 0x11
        /*0086*/ 	.short	(.L_26 - .L_25)
	.align		4
.L_25:
        /*0088*/ 	.word	index@($__internal_17_$__cuda_sm3x_div_rn_noftz_f32_slowpath)
        /*008c*/ 	.word	0x00000020


	//----- nvinfo : EIATTR_FRAME_SIZE
	.align		4
.L_26:
        /*0090*/ 	.byte	0x04, 0x11
        /*0092*/ 	.short	(.L_28 - .L_27)
	.align		4
.L_27:
        /*0094*/ 	.word	index@($__internal_16_$__cuda_sm20_sqrt_rn_f32_slowpath)
        /*0098*/ 	.word	0x00000020


	//----- nvinfo : EIATTR_FRAME_SIZE
	.align		4
.L_28:
        /*009c*/ 	.byte	0x04, 0x11
        /*009e*/ 	.short	(.L_30 - .L_29)
	.align		4
.L_29:
        /*00a0*/ 	.word	index@($__internal_15_$__cuda_sm20_rcp_rn_f32_slowpath)
        /*00a4*/ 	.word	0x00000020


	//----- nvinfo : EIATTR_FRAME_SIZE
	.align		4
.L_30:
        /*00a8*/ 	.byte	0x04, 0x11
        /*00aa*/ 	.short	(.L_32 - .L_31)
	.align		4
.L_31:
        /*00ac*/ 	.word	index@(_Z27render_kernel_v3_branchlessPKaPKfPfiiiiiff)
        /*00b0*/ 	.word	0x00000020


	//----- nvinfo : EIATTR_REGCOUNT
	.align		4
.L_32:
        /*00b4*/ 	.byte	0x04, 0x2f
        /*00b6*/ 	.short	(.L_34 - .L_33)
	.align		4
.L_33:
        /*00b8*/ 	.word	index@(_Z25render_kernel_v4_unrolledPKaPKfPfiiiiiff)
        /*00bc*/ 	.word	0x0000001e


	//----- nvinfo : EIATTR_FRAME_SIZE
	.align		4
.L_34:
        /*00c0*/ 	.byte	0x04, 0x11
        /*00c2*/ 	.short	(.L_36 - .L_35)
	.align		4
.L_35:
        /*00c4*/ 	.word	index@($__internal_14_$__cuda_sm3x_div_rn_noftz_f32_slowpath)
        /*00c8*/ 	.word	0x00000020


	//----- nvinfo : EIATTR_FRAME_SIZE
	.align		4
.L_36:
        /*00cc*/ 	.byte	0x04, 0x11
        /*00ce*/ 	.short	(.L_38 - .L_37)
	.align		4
.L_37:
        /*00d0*/ 	.word	index@($__internal_13_$__cuda_sm20_sqrt_rn_f32_slowpath)
        /*00d4*/ 	.word	0x00000020


	//----- nvinfo : EIATTR_FRAME_SIZE
	.align		4
.L_38:
        /*00d8*/ 	.byte	0x04, 0x11
        /*00da*/ 	.short	(.L_40 - .L_39)
	.align		4
.L_39:
        /*00dc*/ 	.word	index@($__internal_12_$__cuda_sm20_rcp_rn_f32_slowpath)
        /*00e0*/ 	.word	0x00000020


	//----- nvinfo : EIATTR_FRAME_SIZE
	.align		4
.L_40:
        /*00e4*/ 	.byte	0x04, 0x11
        /*00e6*/ 	.short	(.L_42 - .L_41)
	.align		4
.L_41:
        /*00e8*/ 	.word	index@(_Z25render_kernel_v4_unrolledPKaPKfPfiiiiiff)
        /*00ec*/ 	.word	0x00000020


	//----- nvinfo : EIATTR_REGCOUNT
	.align		4
.L_42:
        /*00f0*/ 	.byte	0x04, 0x2f
        /*00f2*/ 	.short	(.L_44 - .L_43)
	.align		4
.L_43:
        /*00f4*/ 	.word	index@(_Z25render_kernel_v5_combinedPKaPKfPfiiiiiff)
        /*00f8*/ 	.word	0x0000001e


	//----- nvinfo : EIATTR_FRAME_SIZE
	.align		4
.L_44:
        /*00fc*/ 	.byte	0x04, 0x11
        /*00fe*/ 	.short	(.L_46 - .L_45)
	.align		4
.L_45:
        /*0100*/ 	.word	index@($__internal_11_$__cuda_sm3x_div_rn_noftz_f32_slowpath)
        /*0104*/ 	.word	0x00000020


	//----- nvinfo : EIATTR_FRAME_SIZE
	.align		4
.L_46:
        /*0108*/ 	.byte	0x04, 0x11
        /*010a*/ 	.short	(.L_48 - .L_47)
	.align		4
.L_47:
        /*010c*/ 	.word	index@($__internal_10_$__cuda_sm20_sqrt_rn_f32_slowpath)
        /*0110*/ 	.word	0x00000020


	//----- nvinfo : EIATTR_FRAME_SIZE
	.align		4
.L_48:
        /*0114*/ 	.byte	0x04, 0x11
        /*0116*/ 	.short	(.L_50 - .L_49)
	.align		4
.L_49:
        /*0118*/ 	.word	index@($__internal_9_$__cuda_sm20_rcp_rn_f32_slowpath)
        /*011c*/ 	.word	0x00000020


	//----- nvinfo : EIATTR_FRAME_SIZE
	.align		4
.L_50:
        /*0120*/ 	.byte	0x04, 0x11
        /*0122*/ 	.short	(.L_52 - .L_51)
	.align		4
.L_51:
        /*0124*/ 	.word	index@(_Z25render_kernel_v5_combinedPKaPKfPfiiiiiff)
        /*0128*/ 	.word	0x00000020


	//----- nvinfo : EIATTR_REGCOUNT
	.align		4
.L_52:
        /*012c*/ 	.byte	0x04, 0x2f
        /*012e*/ 	.short	(.L_54 - .L_53)
	.align		4
.L_53:
        /*0130*/ 	.word	index@(_Z26render_kernel_v6_fast_mathPKaPKfPfiiiiiff)
        /*0134*/ 	.word	0x0000001e


	//----- nvinfo : EIATTR_FRAME_SIZE
	.align		4
.L_54:
        /*0138*/ 	.byte	0x04, 0x11
        /*013a*/ 	.short	(.L_56 - .L_55)
	.align		4
.L_55:
        /*013c*/ 	.word	index@($__internal_8_$__cuda_sm3x_div_rn_noftz_f32_slowpath)
        /*0140*/ 	.word	0x00000000


	//----- nvinfo : EIATTR_FRAME_SIZE
	.align		4
.L_56:
        /*0144*/ 	.byte	0x04, 0x11
        /*0146*/ 	.short	(.L_58 - .L_57)
	.align		4
.L_57:
        /*0148*/ 	.word	index@($__internal_7_$__cuda_sm20_rcp_rn_f32_slowpath)
        /*014c*/ 	.word	0x00000000


	//----- nvinfo : EIATTR_FRAME_SIZE
	.align		4
.L_58:
        /*0150*/ 	.byte	0x04, 0x11
        /*0152*/ 	.short	(.L_60 - .L_59)
	.align		4
.L_59:
        /*0154*/ 	.word	index@(_Z26render_kernel_v6_fast_mathPKaPKfPfiiiiiff)
        /*0158*/ 	.word	0x00000000


	//----- nvinfo : EIATTR_REGCOUNT
	.align		4
.L_60:
        /*015c*/ 	.byte	0x04, 0x2f
        /*015e*/ 	.short	(.L_62 - .L_61)
	.align		4
.L_61:
        /*0160*/ 	.word	index@(_Z21render_kernel_v7_fullPKaPKfPfiiiiiff)
        /*0164*/ 	.word	0x0000001e


	//----- nvinfo : EIATTR_FRAME_SIZE
	.align		4
.L_62:
        /*0168*/ 	.byte	0x04, 0x11
        /*016a*/ 	.short	(.L_64 - .L_63)
	.align		4
.L_63:
        /*016c*/ 	.word	index@($__internal_6_$__cuda_sm3x_div_rn_noftz_f32_slowpath)
        /*0170*/ 	.word	0x00000000


	//----- nvinfo : EIATTR_FRAME_SIZE
	.align		4
.L_64:
        /*0174*/ 	.byte	0x04, 0x11
        /*0176*/ 	.short	(.L_66 - .L_65)
	.align		4
.L_65:
        /*0178*/ 	.word	index@($__internal_5_$__cuda_sm20_rcp_rn_f32_slowpath)
        /*017c*/ 	.word	0x00000000


	//----- nvinfo : EIATTR_FRAME_SIZE
	.align		4
.L_66:
        /*0180*/ 	.byte	0x04, 0x11
        /*0182*/ 	.short	(.L_68 - .L_67)
	.align		4
.L_67:
        /*0184*/ 	.word	index@(_Z21render_kernel_v7_fullPKaPKfPfiiiiiff)
        /*0188*/ 	.word	0x00000000


	//----- nvinfo : EIATTR_REGCOUNT
	.align		4
.L_68:
        /*018c*/ 	.byte	0x04, 0x2f
        /*018e*/ 	.short	(.L_70 - .L_69)
	.align		4
.L_69:
        /*0190*/ 	.word	index@(_Z29render_kernel_v8_unrolled_ldgPKaPKfPfiiiiiff)
        /*0194*/ 	.word	0x0000001e


	//----- nvinfo : EIATTR_FRAME_SIZE
	.align		4
.L_70:
        /*0198*/ 	.byte	0x04, 0x11
        /*019a*/ 	.short	(.L_72 - .L_71)
	.align		4
.L_71:
        /*019c*/ 	.word	index@($__internal_4_$__cuda_sm3x_div_rn_noftz_f32_slowpath)
        /*01a0*/ 	.word	0x00000020


	//----- nvinfo : EIATTR_FRAME_SIZE
	.align		4
.L_72:
        /*01a4*/ 	.byte	0x04, 0x11
        /*01a6*/ 	.short	(.L_74 - .L_73)
	.align		4
.L_73:
        /*01a8*/ 	.word	index@($__internal_3_$__cuda_sm20_sqrt_rn_f32_slowpath)
        /*01ac*/ 	.word	0x00000020


	//----- nvinfo : EIATTR_FRAME_SIZE
	.align		4
.L_74:
        /*01b0*/ 	.byte	0x04, 0x11
        /*01b2*/ 	.short	(.L_76 - .L_75)
	.align		4
.L_75:
        /*01b4*/ 	.word	index@($__internal_2_$__cuda_sm20_rcp_rn_f32_slowpath)
        /*01b8*/ 	.word	0x00000020


	//----- nvinfo : EIATTR_FRAME_SIZE
	.align		4
.L_76:
        /*01bc*/ 	.byte	0x04, 0x11
        /*01be*/ 	.short	(.L_78 - .L_77)
	.align		4
.L_77:
        /*01c0*/ 	.word	index@(_Z29render_kernel_v8_unrolled_ldgPKaPKfPfiiiiiff)
        /*01c4*/ 	.word	0x00000020


	//----- nvinfo : EIATTR_REGCOUNT
	.align		4
.L_78:
        /*01c8*/ 	.byte	0x04, 0x2f
        /*01ca*/ 	.short	(.L_80 - .L_79)
	.align		4
.L_79:
        /*01cc*/ 	.word	index@(_Z21render_kernel_v9_bestPKaPKfPfiiiiiff)
        /*01d0*/ 	.word	0x00000020


	//----- nvinfo : EIATTR_FRAME_SIZE
	.align		4
.L_80:
        /*01d4*/ 	.byte	0x04, 0x11
        /*01d6*/ 	.short	(.L_82 - .L_81)
	.align		4
.L_81:
        /*01d8*/ 	.word	index@($__internal_1_$__cuda_sm3x_div_rn_noftz_f32_slowpath)
        /*01dc*/ 	.word	0x00000000


	//----- nvinfo : EIATTR_FRAME_SIZE
	.align		4
.L_82:
        /*01e0*/ 	.byte	0x04, 0x11
        /*01e2*/ 	.short	(.L_84 - .L_83)
	.align		4
.L_83:
        /*01e4*/ 	.word	index@($__internal_0_$__cuda_sm20_rcp_rn_f32_slowpath)
        /*01e8*/ 	.word	0x00000000


	//----- nvinfo : EIATTR_FRAME_SIZE
	.align		4
.L_84:
        /*01ec*/ 	.byte	0x04, 0x11
        /*01ee*/ 	.short	(.L_86 - .L_85)
	.align		4
.L_85:
        /*01f0*/ 	.word	index@(_Z21render_kernel_v9_bestPKaPKfPfiiiiiff)
        /*01f4*/ 	.word	0x00000000


	//----- nvinfo : EIATTR_MIN_STACK_SIZE
	.align		4
.L_86:
        /*01f8*/ 	.byte	0x04, 0x12
        /*01fa*/ 	.short	(.L_88 - .L_87)
	.align		4
.L_87:
        /*01fc*/ 	.word	index@(_Z21render_kernel_v9_bestPKaPKfPfiiiiiff)
        /*0200*/ 	.word	0x00000000


	//----- nvinfo : EIATTR_MIN_STACK_SIZE
	.align		4
.L_88:
        /*0204*/ 	.byte	0x04, 0x12
        /*0206*/ 	.short	(.L_90 - .L_89)
	.align		4
.L_89:
        /*0208*/ 	.word	index@(_Z29render_kernel_v8_unrolled_ldgPKaPKfPfiiiiiff)
        /*020c*/ 	.word	0x00000020


	//----- nvinfo : EIATTR_MIN_STACK_SIZE
	.align		4
.L_90:
        /*0210*/ 	.byte	0x04, 0x12
        /*0212*/ 	.short	(.L_92 - .L_91)
	.align		4
.L_91:
        /*0214*/ 	.word	index@(_Z21render_kernel_v7_fullPKaPKfPfiiiiiff)
        /*0218*/ 	.word	0x00000000


	//----- nvinfo : EIATTR_MIN_STACK_SIZE
	.align		4
.L_92:
        /*021c*/ 	.byte	0x04, 0x12
        /*021e*/ 	.short	(.L_94 - .L_93)
	.align		4
.L_93:
        /*0220*/ 	.word	index@(_Z26render_kernel_v6_fast_mathPKaPKfPfiiiiiff)
        /*0224*/ 	.word	0x00000000


	//----- nvinfo : EIATTR_MIN_STACK_SIZE
	.align		4
.L_94:
        /*0228*/ 	.byte	0x04, 0x12
        /*022a*/ 	.short	(.L_96 - .L_95)
	.align		4
.L_95:
        /*022c*/ 	.word	index@(_Z25render_kernel_v5_combinedPKaPKfPfiiiiiff)
        /*0230*/ 	.word	0x00000020


	//----- nvinfo : EIATTR_MIN_STACK_SIZE
	.align		4
.L_96:
        /*0234*/ 	.byte	0x04, 0x12
        /*0236*/ 	.short	(.L_98 - .L_97)
	.align		4
.L_97:
        /*0238*/ 	.word	index@(_Z25render_kernel_v4_unrolledPKaPKfPfiiiiiff)
        /*023c*/ 	.word	0x00000020


	//----- nvinfo : EIATTR_MIN_STACK_SIZE
	.align		4
.L_98:
        /*0240*/ 	.byte	0x04, 0x12
        /*0242*/ 	.short	(.L_100 - .L_99)
	.align		4
.L_99:
        /*0244*/ 	.word	index@(_Z27render_kernel_v3_branchlessPKaPKfPfiiiiiff)
        /*0248*/ 	.word	0x00000020


	//----- nvinfo : EIATTR_MIN_STACK_SIZE
	.align		4
.L_100:
        /*024c*/ 	.byte	0x04, 0x12
        /*024e*/ 	.short	(.L_102 - .L_101)
	.align		4
.L_101:
        /*0250*/ 	.word	index@(_Z20render_kernel_v2_ldgPKaPKfPfiiiiiff)
        /*0254*/ 	.word	0x00000020


	//----- nvinfo : EIATTR_MIN_STACK_SIZE
	.align		4
.L_102:
        /*0258*/ 	.byte	0x04, 0x12
        /*025a*/ 	.short	(.L_104 - .L_103)
	.align		4
.L_103:
        /*025c*/ 	.word	index@(_Z30render_kernel_v1_shared_colorsPKaPKfPfiiiiiff)
        /*0260*/ 	.word	0x00000020
.L_104:


//--------------------- .nv.compat                --------------------------
	.section	.nv.compat,"",@"SHT_CUDA_COMPAT_INFO"
	.align	4
        /*0000*/ 	.byte	0x02, 0x09, 0x00, 0x00, 0x02, 0x02, 0x01, 0x00, 0x02, 0x05, 0x05, 0x00, 0x03, 0x07, 0x01, 0x01
        /*0010*/ 	.byte	0x02, 0x03, 0x00, 0x00, 0x02, 0x06, 0x01, 0x00, 0x04, 0x0b, 0x08, 0x00, 0x01, 0x00, 0x00, 0x00
        /*0020*/ 	.byte	0x00, 0x00, 0x00, 0x00


//--------------------- .nv.info._Z21render_kernel_v9_bestPKaPKfPfiiiiiff --------------------------
	.section	.nv.info._Z21render_kernel_v9_bestPKaPKfPfiiiiiff,"",@"SHT_CUDA_INFO"
	.sectionflags	@""
	.align	4


	//----- nvinfo : EIATTR_CUDA_API_VERSION
	.align		4
        /*0000*/ 	.byte	0x04, 0x37
        /*0002*/ 	.short	(.L_106 - .L_105)
.L_105:
        /*0004*/ 	.word	0x00000082


	//----- nvinfo : EIATTR_KPARAM_INFO
	.align		4
.L_106:
        /*0008*/ 	.byte	0x04, 0x17
        /*000a*/ 	.short	(.L_108 - .L_107)
.L_107:
        /*000c*/ 	.word	0x00000000
        /*0010*/ 	.short	0x0009
        /*0012*/ 	.short	0x0030
        /*0014*/ 	.byte	0x00, 0xf0, 0x11, 0x00


	//----- nvinfo : EIATTR_KPARAM_INFO
	.align		4
.L_108:
        /*0018*/ 	.byte	0x04, 0x17
        /*001a*/ 	.short	(.L_110 - .L_109)
.L_109:
        /*001c*/ 	.word	0x00000000
        /*0020*/ 	.short	0x0008
        /*0022*/ 	.short	0x002c
        /*0024*/ 	.byte	0x00, 0xf0, 0x11, 0x00


	//----- nvinfo : EIATTR_KPARAM_INFO
	.align		4
.L_110:
        /*0028*/ 	.byte	0x04, 0x17
        /*002a*/ 	.short	(.L_112 - .L_111)
.L_111:
        /*002c*/ 	.word	0x00000000
        /*0030*/ 	.short	0x0007
        /*0032*/ 	.short	0x0028
        /*0034*/ 	.byte	0x00, 0xf0, 0x11, 0x00


	//----- nvinfo : EIATTR_KPARAM_INFO
	.align		4
.L_112:
        /*0038*/ 	.byte	0x04, 0x17
        /*003a*/ 	.short	(.L_114 - .L_113)
.L_113:
        /*003c*/ 	.word	0x00000000
        /*0040*/ 	.short	0x0006
        /*0042*/ 	.short	0x0024
        /*0044*/ 	.byte	0x00, 0xf0, 0x11, 0x00


	//----- nvinfo : EIATTR_KPARAM_INFO
	.align		4
.L_114:
        /*0048*/ 	.byte	0x04, 0x17
        /*004a*/ 	.short	(.L_116 - .L_115)
.L_115:
        /*004c*/ 	.word	0x00000000
        /*0050*/ 	.short	0x0005
        /*0052*/ 	.short	0x0020
        /*0054*/ 	.byte	0x00, 0xf0, 0x11, 0x00


	//----- nvinfo : EIATTR_KPARAM_INFO
	.align		4
.L_116:
        /*0058*/ 	.byte	0x04, 0x17
        /*005a*/ 	.short	(.L_118 - .L_117)
.L_117:
        /*005c*/ 	.word	0x00000000
        /*0060*/ 	.short	0x0004
        /*0062*/ 	.short	0x001c
        /*0064*/ 	.byte	0x00, 0xf0, 0x11, 0x00


	//----- nvinfo : EIATTR_KPARAM_INFO
	.align		4
.L_118:
        /*0068*/ 	.byte	0x04, 0x17
        /*006a*/ 	.short	(.L_120 - .L_119)
.L_119:
        /*006c*/ 	.word	0x00000000
        /*0070*/ 	.short	0x0003
        /*0072*/ 	.short	0x0018
        /*0074*/ 	.byte	0x00, 0xf0, 0x11, 0x00


	//----- nvinfo : EIATTR_KPARAM_INFO
	.align		4
.L_120:
        /*0078*/ 	.byte	0x04, 0x17
        /*007a*/ 	.short	(.L_122 - .L_121)
.L_121:
        /*007c*/ 	.word	0x00000000
        /*0080*/ 	.short	0x0002
        /*0082*/ 	.short	0x0010
        /*0084*/ 	.byte	0x00, 0xf5, 0x21, 0x00


	//----- nvinfo : EIATTR_KPARAM_INFO
	.align		4
.L_122:
        /*0088*/ 	.byte	0x04, 0x17
        /*008a*/ 	.short	(.L_124 - .L_123)
.L_123:
        /*008c*/ 	.word	0x00000000
        /*0090*/ 	.short	0x0001
        /*0092*/ 	.short	0x0008
        /*0094*/ 	.byte	0x00, 0xf5, 0x21, 0x00


	//----- nvinfo : EIATTR_KPARAM_INFO
	.align		4
.L_124:
        /*0098*/ 	.byte	0x04, 0x17
        /*009a*/ 	.short	(.L_126 - .L_125)
.L_125:
        /*009c*/ 	.word	0x00000000
        /*00a0*/ 	.short	0x0000
        /*00a2*/ 	.short	0x0000
        /*00a4*/ 	.byte	0x00, 0xf5, 0x21, 0x00


	//----- nvinfo : EIATTR_SPARSE_MMA_MASK
	.align		4
.L_126:
        /*00a8*/ 	.byte	0x03, 0x50
        /*00aa*/ 	.short	0x0000


	//----- nvinfo : EIATTR_MAXREG_COUNT
	.align		4
        /*00ac*/ 	.byte	0x03, 0x1b
        /*00ae*/ 	.short	0x00ff


	//----- nvinfo : EIATTR_MERCURY_ISA_VERSION
	.align		4
        /*00b0*/ 	.byte	0x03, 0x5f
        /*00b2*/ 	.short	0x0101


	//----- nvinfo : EIATTR_VRC_CTA_INIT_COUNT
	.align		4
        /*00b4*/ 	.byte	0x02, 0x4a
	.zero		1
	.zero		1


	//----- nvinfo : EIATTR_EXIT_INSTR_OFFSETS
	.align		4
        /*00b8*/ 	.byte	0x04, 0x1c
        /*00ba*/ 	.short	(.L_128 - .L_127)


	//   ....[0]....
.L_127:
        /*00bc*/ 	.word	0x000000a0


	//   ....[1]....
        /*00c0*/ 	.word	0x000047c0


	//   ....[2]....
        /*00c4*/ 	.word	0x00004840


	//----- nvinfo : EIATTR_CRS_STACK_SIZE
	.align		4
.L_128:
        /*00c8*/ 	.byte	0x04, 0x1e
        /*00ca*/ 	.short	(.L_130 - .L_129)
.L_129:
        /*00cc*/ 	.word	0x00000000


	//----- nvinfo : EIATTR_CBANK_PARAM_SIZE
	.align		4
.L_130:
        /*00d0*/ 	.byte	0x03, 0x19
        /*00d2*/ 	.short	0x0034


	//----- nvinfo : EIATTR_PARAM_CBANK
	.align		4
        /*00d4*/ 	.byte	0x04, 0x0a
        /*00d6*/ 	.short	(.L_132 - .L_131)
	.align		4
.L_131:
        /*00d8*/ 	.word	index@(.nv.constant0._Z21render_kernel_v9_bestPKaPKfPfiiiiiff)
        /*00dc*/ 	.short	0x0380
        /*00de*/ 	.short	0x0034


	//----- nvinfo : EIATTR_SW_WAR
	.align		4
.L_132:
        /*00e0*/ 	.byte	0x04, 0x36
        /*00e2*/ 	.short	(.L_134 - .L_133)
.L_133:
        /*00e4*/ 	.word	0x00000008
.L_134:


//--------------------- .nv.info._Z29render_kernel_v8_unrolled_ldgPKaPKfPfiiiiiff --------------------------
	.section	.nv.info._Z29render_kernel_v8_unrolled_ldgPKaPKfPfiiiiiff,"",@"SHT_CUDA_INFO"
	.sectionflags	@""
	.align	4


	//----- nvinfo : EIATTR_CUDA_API_VERSION
	.align		4
        /*0000*/ 	.byte	0x04, 0x37
        /*0002*/ 	.short	(.L_136 - .L_135)
.L_135:
        /*0004*/ 	.word	0x00000082


	//----- nvinfo : EIATTR_KPARAM_INFO
	.align		4
.L_136:
        /*0008*/ 	.byte	0x04, 0x17
        /*000a*/ 	.short	(.L_138 - .L_137)
.L_137:
        /*000c*/ 	.word	0x00000000
        /*0010*/ 	.short	0x0009
        /*0012*/ 	.short	0x0030
        /*0014*/ 	.byte	0x00, 0xf0, 0x11, 0x00


	//----- nvinfo : EIATTR_KPARAM_INFO
	.align		4
.L_138:
        /*0018*/ 	.byte	0x04, 0x17
        /*001a*/ 	.short	(.L_140 - .L_139)
.L_139:
        /*001c*/ 	.word	0x00000000
        /*0020*/ 	.short	0x0008
        /*0022*/ 	.short	0x002c
        /*0024*/ 	.byte	0x00, 0xf0, 0x11, 0x00


	//----- nvinfo : EIATTR_KPARAM_INFO
	.align		4
.L_140:
        /*0028*/ 	.byte	0x04, 0x17
        /*002a*/ 	.short	(.L_142 - .L_141)
.L_141:
        /*002c*/ 	.word	0x00000000
        /*0030*/ 	.short	0x0007
        /*0032*/ 	.short	0x0028
        /*0034*/ 	.byte	0x00, 0xf0, 0x11, 0x00


	//----- nvinfo : EIATTR_KPARAM_INFO
	.align		4
.L_142:
        /*0038*/ 	.byte	0x04, 0x17
        /*003a*/ 	.short	(.L_144 - .L_143)
.L_143:
        /*003c*/ 	.word	0x00000000
        /*0040*/ 	.short	0x0006
        /*0042*/ 	.short	0x0024
        /*0044*/ 	.byte	0x00, 0xf0, 0x11, 0x00


	//----- nvinfo : EIATTR_KPARAM_INFO
	.align		4
.L_144:
        /*0048*/ 	.byte	0x04, 0x17
        /*004a*/ 	.short	(.L_146 - .L_145)
.L_145:
        /*004c*/ 	.word	0x00000000
        /*0050*/ 	.short	0x0005
        /*0052*/ 	.short	0x0020
        /*0054*/ 	.byte	0x00, 0xf0, 0x11, 0x00


	//----- nvinfo : EIATTR_KPARAM_INFO
	.align		4
.L_146:
        /*0058*/ 	.byte	0x04, 0x17
        /*005a*/ 	.short	(.L_148 - .L_147)
.L_147:
        /*005c*/ 	.word	0x00000000
        /*0060*/ 	.short	0x0004
        /*0062*/ 	.short	0x001c
        /*0064*/ 	.byte	0x00, 0xf0, 0x11, 0x00


	//----- nvinfo : EIATTR_KPARAM_INFO
	.align		4
.L_148:
        /*0068*/ 	.byte	0x04, 0x17
        /*006a*/ 	.short	(.L_150 - .L_149)
.L_149:
        /*006c*/ 	.word	0x00000000
        /*0070*/ 	.short	0x0003
        /*0072*/ 	.short	0x0018
        /*0074*/ 	.byte	0x00, 0xf0, 0x11, 0x00


	//----- nvinfo : EIATTR_KPARAM_INFO
	.align		4
.L_150:
        /*0078*/ 	.byte	0x04, 0x17
        /*007a*/ 	.short	(.L_152 - .L_151)
.L_151:
        /*007c*/ 	.word	0x00000000
        /*0080*/ 	.short	0x0002
        /*0082*/ 	.short	0x0010
        /*0084*/ 	.byte	0x00, 0xf5, 0x21, 0x00


	//----- nvinfo : EIATTR_KPARAM_INFO
	.align		4
.L_152:
        /*0088*/ 	.byte	0x04, 0x17
        /*008a*/ 	.short	(.L_154 - .L_153)
.L_153:
        /*008c*/ 	.word	0x00000000
        /*0090*/ 	.short	0x0001
        /*0092*/ 	.short	0x0008
        /*0094*/ 	.byte	0x00, 0xf5, 0x21, 0x00


	//----- nvinfo : EIATTR_KPARAM_INFO
	.align		4
.L_154:
        /*0098*/ 	.byte	0x04, 0x17
        /*009a*/ 	.short	(.L_156 - .L_155)
.L_155:
        /*009c*/ 	.word	0x00000000
        /*00a0*/ 	.short	0x0000
        /*00a2*/ 	.short	0x0000
        /*00a4*/ 	.byte	0x00, 0xf5, 0x21, 0x00


	//----- nvinfo : EIATTR_SPARSE_MMA_MASK
	.align		4
.L_156:
        /*00a8*/ 	.byte	0x03, 0x50
        /*00aa*/ 	.short	0x0000


	//----- nvinfo : EIATTR_MAXREG_COUNT
	.align		4
        /*00ac*/ 	.byte	0x03, 0x1b
        /*00ae*/ 	.short	0x00ff


	//----- nvinfo : EIATTR_MERCURY_ISA_VERSION
	.align		4
        /*00b0*/ 	.byte	0x03, 0x5f
        /*00b2*/ 	.short	0x0101


	//----- nvinfo : EIATTR_VRC_CTA_INIT_COUNT
	.align		4
        /*00b4*/ 	.byte	0x02, 0x4a
	.zero		1
	.zero		1


	//----- nvinfo : EIATTR_EXIT_INSTR_OFFSETS
	.align		4
        /*00b8*/ 	.byte	0x04, 0x1c
        /*00ba*/ 	.short	(.L_158 - .L_157)


	//   ....[0]....
.L_157:
        /*00bc*/ 	.word	0x000000b0


	//   ....[1]....
        /*00c0*/ 	.word	0x00006080


	//   ....[2]....
        /*00c4*/ 	.word	0x00006100


	//----- nvinfo : EIATTR_CRS_STACK_SIZE
	.align		4
.L_158:
        /*00c8*/ 	.byte	0x04, 0x1e
        /*00ca*/ 	.short	(.L_160 - .L_159)
.L_159:
        /*00cc*/ 	.word	0x00000000


	//----- nvinfo : EIATTR_CBANK_PARAM_SIZE
	.align		4
.L_160:
        /*00d0*/ 	.byte	0x03, 0x19
        /*00d2*/ 	.short	0x0034


	//----- nvinfo : EIATTR_PARAM_CBANK
	.align		4
        /*00d4*/ 	.byte	0x04, 0x0a
        /*00d6*/ 	.short	(.L_162 - .L_161)
	.align		4
.L_161:
        /*00d8*/ 	.word	index@(.nv.constant0._Z29render_kernel_v8_unrolled_ldgPKaPKfPfiiiiiff)
        /*00dc*/ 	.short	0x0380
        /*00de*/ 	.short	0x0034


	//----- nvinfo : EIATTR_SW_WAR
	.align		4
.L_162:
        /*00e0*/ 	.byte	0x04, 0x36
        /*00e2*/ 	.short	(.L_164 - .L_163)
.L_163:
        /*00e4*/ 	.word	0x00000008
.L_164:


//--------------------- .nv.info._Z21render_kernel_v7_fullPKaPKfPfiiiiiff --------------------------
	.section	.nv.info._Z21render_kernel_v7_fullPKaPKfPfiiiiiff,"",@"SHT_CUDA_INFO"
	.sectionflags	@""
	.align	4


	//----- nvinfo : EIATTR_CUDA_API_VERSION
	.align		4
        /*0000*/ 	.byte	0x04, 0x37
        /*0002*/ 	.short	(.L_166 - .L_165)
.L_165:
        /*0004*/ 	.word	0x00000082


	//----- nvinfo : EIATTR_KPARAM_INFO
	.align		4
.L_166:
        /*0008*/ 	.byte	0x04, 0x17
        /*000a*/ 	.short	(.L_168 - .L_167)
.L_167:
        /*000c*/ 	.word	0x00000000
        /*0010*/ 	.short	0x0009
        /*0012*/ 	.short	0x0030
        /*0014*/ 	.byte	0x00, 0xf0, 0x11, 0x00


	//----- nvinfo : EIATTR_KPARAM_INFO
	.align		4
.L_168:
        /*0018*/ 	.byte	0x04, 0x17
        /*001a*/ 	.short	(.L_170 - .L_169)
.L_169:
        /*001c*/ 	.word	0x00000000
        /*0020*/ 	.short	0x0008
        /*0022*/ 	.short	0x002c
        /*0024*/ 	.byte	0x00, 0xf0, 0x11, 0x00


	//----- nvinfo : EIATTR_KPARAM_INFO
	.align		4
.L_170:
        /*0028*/ 	.byte	0x04, 0x17
        /*002a*/ 	.short	(.L_172 - .L_171)
.L_171:
        /*002c*/ 	.word	0x00000000
        /*0030*/ 	.short	0x0007
        /*0032*/ 	.short	0x0028
        /*0034*/ 	.byte	0x00, 0xf0, 0x11, 0x00


	//----- nvinfo : EIATTR_KPARAM_INFO
	.align		4
.L_172:
        /*0038*/ 	.byte	0x04, 0x17
        /*003a*/ 	.short	(.L_174 - .L_173)
.L_173:
        /*003c*/ 	.word	0x00000000
        /*0040*/ 	.short	0x0006
        /*0042*/ 	.short	0x0024
        /*0044*/ 	.byte	0x00, 0xf0, 0x11, 0x00


	//----- nvinfo : EIATTR_KPARAM_INFO
	.align		4
.L_174:
        /*0048*/ 	.byte	0x04, 0x17
        /*004a*/ 	.short	(.L_176 - .L_175)
.L_175:
        /*004c*/ 	.word	0x00000000
        /*0050*/ 	.short	0x0005
        /*0052*/ 	.short	0x0020
        /*0054*/ 	.byte	0x00, 0xf0, 0x11, 0x00


	//----- nvinfo : EIATTR_KPARAM_INFO
	.align		4
.L_176:
        /*0058*/ 	.byte	0x04, 0x17
        /*005a*/ 	.short	(.L_178 - .L_177)
.L_177:
        /*005c*/ 	.word	0x00000000
        /*0060*/ 	.short	0x0004
        /*0062*/ 	.short	0x001c
        /*0064*/ 	.byte	0x00, 0xf0, 0x11, 0x00


	//----- nvinfo : EIATTR_KPARAM_INFO
	.align		4
.L_178:
        /*0068*/ 	.byte	0x04, 0x17
        /*006a*/ 	.short	(.L_180 - .L_179)
.L_179:
        /*006c*/ 	.word	0x00000000
        /*0070*/ 	.short	0x0003
        /*0072*/ 	.short	0x0018
        /*0074*/ 	.byte	0x00, 0xf0, 0x11, 0x00


	//----- nvinfo : EIATTR_KPARAM_INFO
	.align		4
.L_180:
        /*0078*/ 	.byte	0x04, 0x17
        /*007a*/ 	.short	(.L_182 - .L_181)
.L_181:
        /*007c*/ 	.word	0x00000000
        /*0080*/ 	.short	0x0002
        /*0082*/ 	.short	0x0010
        /*0084*/ 	.byte	0x00, 0xf5, 0x21, 0x00


	//----- nvinfo : EIATTR_KPARAM_INFO
	.align		4
.L_182:
        /*0088*/ 	.byte	0x04, 0x17
        /*008a*/ 	.short	(.L_184 - .L_183)
.L_183:
        /*008c*/ 	.word	0x00000000
        /*0090*/ 	.short	0x0001
        /*0092*/ 	.short	0x0008
        /*0094*/ 	.byte	0x00, 0xf5, 0x21, 0x00


	//----- nvinfo : EIATTR_KPARAM_INFO
	.align		4
.L_184:
        /*0098*/ 	.byte	0x04, 0x17
        /*009a*/ 	.short	(.L_186 - .L_185)
.L_185:
        /*009c*/ 	.word	0x00000000
        /*00a0*/ 	.short	0x0000
        /*00a2*/ 	.short	0x0000
        /*00a4*/ 	.byte	0x00, 0xf5, 0x21, 0x00


	//----- nvinfo : EIATTR_SPARSE_MMA_MASK
	.align		4
.L_186:
        /*00a8*/ 	.byte	0x03, 0x50
        /*00aa*/ 	.short	0x0000


	//----- nvinfo : EIATTR_MAXREG_COUNT
	.align		4
        /*00ac*/ 	.byte	0x03, 0x1b
        /*00ae*/ 	.short	0x00ff


	//----- nvinfo : EIATTR_NUM_BARRIERS
	.align		4
        /*00b0*/ 	.byte	0x02, 0x4c
        /*00b2*/ 	.byte	0x01
	.zero		1


	//----- nvinfo : EIATTR_MERCURY_ISA_VERSION
	.align		4
        /*00b4*/ 	.byte	0x03, 0x5f
        /*00b6*/ 	.short	0x0101


	//----- nvinfo : EIATTR_VRC_CTA_INIT_COUNT
	.align		4
        /*00b8*/ 	.byte	0x02, 0x4a
	.zero		1
	.zero		1


	//----- nvinfo : EIATTR_EXIT_INSTR_OFFSETS
	.align		4
        /*00bc*/ 	.byte	0x04, 0x1c
        /*00be*/ 	.short	(.L_188 - .L_187)


	//   ....[0]....
.L_187:
        /*00c0*/ 	.word	0x000002c0


	//   ....[1]....
        /*00c4*/ 	.word	0x00001d40


	//   ....[2]....
        /*00c8*/ 	.word	0x00001df0


	//----- nvinfo : EIATTR_CRS_STACK_SIZE
	.align		4
.L_188:
        /*00cc*/ 	.byte	0x04, 0x1e
        /*00ce*/ 	.short	(.L_190 - .L_189)
.L_189:
        /*00d0*/ 	.word	0x00000000


	//----- nvinfo : EIATTR_CBANK_PARAM_SIZE
	.align		4
.L_190:
        /*00d4*/ 	.byte	0x03, 0x19
        /*00d6*/ 	.short	0x0034


	//----- nvinfo : EIATTR_PARAM_CBANK
	.align		4
        /*00d8*/ 	.byte	0x04, 0x0a
        /*00da*/ 	.short	(.L_192 - .L_191)
	.align		4
.L_191:
        /*00dc*/ 	.word	index@(.nv.constant0._Z21render_kernel_v7_fullPKaPKfPfiiiiiff)
        /*00e0*/ 	.short	0x0380
        /*00e2*/ 	.short	0x0034


	//----- nvinfo : EIATTR_SW_WAR
	.align		4
.L_192:
        /*00e4*/ 	.byte	0x04, 0x36
        /*00e6*/ 	.short	(.L_194 - .L_193)
.L_193:
        /*00e8*/ 	.word	0x00000008
.L_194:


//--------------------- .nv.info._Z26render_kernel_v6_fast_mathPKaPKfPfiiiiiff --------------------------
	.section	.nv.info._Z26render_kernel_v6_fast_mathPKaPKfPfiiiiiff,"",@"SHT_CUDA_INFO"
	.sectionflags	@""
	.align	4


	//----- nvinfo : EIATTR_CUDA_API_VERSION
	.align		4
        /*0000*/ 	.byte	0x04, 0x37
        /*0002*/ 	.short	(.L_196 - .L_195)
.L_195:
        /*0004*/ 	.word	0x00000082


	//----- nvinfo : EIATTR_KPARAM_INFO
	.align		4
.L_196:
        /*0008*/ 	.byte	0x04, 0x17
        /*000a*/ 	.short	(.L_198 - .L_197)
.L_197:
        /*000c*/ 	.word	0x00000000
        /*0010*/ 	.short	0x0009
        /*0012*/ 	.short	0x0030
        /*0014*/ 	.byte	0x00, 0xf0, 0x11, 0x00


	//----- nvinfo : EIATTR_KPARAM_INFO
	.align		4
.L_198:
        /*0018*/ 	.byte	0x04, 0x17
        /*001a*/ 	.short	(.L_200 - .L_199)
.L_199:
        /*001c*/ 	.word	0x00000000
        /*0020*/ 	.short	0x0008
        /*0022*/ 	.short	0x002c
        /*0024*/ 	.byte	0x00, 0xf0, 0x11, 0x00


	//----- nvinfo : EIATTR_KPARAM_INFO
	.align		4
.L_200:
        /*0028*/ 	.byte	0x04, 0x17
        /*002a*/ 	.short	(.L_202 - .L_201)
.L_201:
        /*002c*/ 	.word	0x00000000
        /*0030*/ 	.short	0x0007
        /*0032*/ 	.short	0x0028
        /*0034*/ 	.byte	0x00, 0xf0, 0x11, 0x00


	//----- nvinfo : EIATTR_KPARAM_INFO
	.align		4
.L_202:
        /*0038*/ 	.byte	0x04, 0x17
        /*003a*/ 	.short	(.L_204 - .L_203)
.L_203:
        /*003c*/ 	.word	0x00000000
        /*0040*/ 	.short	0x0006
        /*0042*/ 	.short	0x0024
        /*0044*/ 	.byte	0x00, 0xf0, 0x11, 0x00


	//----- nvinfo : EIATTR_KPARAM_INFO
	.align		4
.L_204:
        /*0048*/ 	.byte	0x04, 0x17
        /*004a*/ 	.short	(.L_206 - .L_205)
.L_205:
        /*004c*/ 	.word	0x00000000
        /*0050*/ 	.short	0x0005
        /*0052*/ 	.short	0x0020
        /*0054*/ 	.byte	0x00, 0xf0, 0x11, 0x00


	//----- nvinfo : EIATTR_KPARAM_INFO
	.align		4
.L_206:
        /*0058*/ 	.byte	0x04, 0x17
        /*005a*/ 	.short	(.L_208 - .L_207)
.L_207:
        /*005c*/ 	.word	0x00000000
        /*0060*/ 	.short	0x0004
        /*0062*/ 	.short	0x001c
        /*0064*/ 	.byte	0x00, 0xf0, 0x11, 0x00


	//----- nvinfo : EIATTR_KPARAM_INFO
	.align		4
.L_208:
        /*0068*/ 	.byte	0x04, 0x17
        /*006a*/ 	.short	(.L_210 - .L_209)
.L_209:
        /*006c*/ 	.word	0x00000000
        /*0070*/ 	.short	0x0003
        /*0072*/ 	.short	0x0018
        /*0074*/ 	.byte	0x00, 0xf0, 0x11, 0x00


	//----- nvinfo : EIATTR_KPARAM_INFO
	.align		4
.L_210:
        /*0078*/ 	.byte	0x04, 0x17
        /*007a*/ 	.short	(.L_212 - .L_211)
.L_211:
        /*007c*/ 	.word	0x00000000
        /*0080*/ 	.short	0x0002
        /*0082*/ 	.short	0x0010
        /*0084*/ 	.byte	0x00, 0xf5, 0x21, 0x00


	//----- nvinfo : EIATTR_KPARAM_INFO
	.align		4
.L_212:
        /*0088*/ 	.byte	0x04, 0x17
        /*008a*/ 	.short	(.L_214 - .L_213)
.L_213:
        /*008c*/ 	.word	0x00000000
        /*0090*/ 	.short	0x0001
        /*0092*/ 	.short	0x0008
        /*0094*/ 	.byte	0x00, 0xf5, 0x21, 0x00


	//----- nvinfo : EIATTR_KPARAM_INFO
	.align		4
.L_214:
        /*0098*/ 	.byte	0x04, 0x17
        /*009a*/ 	.short	(.L_216 - .L_215)
.L_215:
        /*009c*/ 	.word	0x00000000
        /*00a0*/ 	.short	0x0000
        /*00a2*/ 	.short	0x0000
        /*00a4*/ 	.byte	0x00, 0xf5, 0x21, 0x00


	//----- nvinfo : EIATTR_SPARSE_MMA_MASK
	.align		4
.L_216:
        /*00a8*/ 	.byte	0x03, 0x50
        /*00aa*/ 	.short	0x0000


	//----- nvinfo : EIATTR_MAXREG_COUNT
	.align		4
        /*00ac*/ 	.byte	0x03, 0x1b
        /*00ae*/ 	.short	0x00ff


	//----- nvinfo : EIATTR_MERCURY_ISA_VERSION
	.align		4
        /*00b0*/ 	.byte	0x03, 0x5f
        /*00b2*/ 	.short	0x0101


	//----- nvinfo : EIATTR_VRC_CTA_INIT_COUNT
	.align		4
        /*00b4*/ 	.byte	0x02, 0x4a
	.zero		1
	.zero		1


	//----- nvinfo : EIATTR_EXIT_INSTR_OFFSETS
	.align		4
        /*00b8*/ 	.byte	0x04, 0x1c
        /*00ba*/ 	.short	(.L_218 - .L_217)


	//   ....[0]....
.L_217:
        /*00bc*/ 	.word	0x000000a0


	//   ....[1]....
        /*00c0*/ 	.word	0x00001af0


	//   ....[2]....
        /*00c4*/ 	.word	0x00001b70


	//----- nvinfo : EIATTR_CRS_STACK_SIZE
	.align		4
.L_218:
        /*00c8*/ 	.byte	0x04, 0x1e
        /*00ca*/ 	.short	(.L_220 - .L_219)
.L_219:
        /*00cc*/ 	.word	0x00000000


	//----- nvinfo : EIATTR_CBANK_PARAM_SIZE
	.align		4
.L_220:
        /*00d0*/ 	.byte	0x03, 0x19
        /*00d2*/ 	.short	0x0034


	//----- nvinfo : EIATTR_PARAM_CBANK
	.align		4
        /*00d4*/ 	.byte	0x04, 0x0a
        /*00d6*/ 	.short	(.L_222 - .L_221)
	.align		4
.L_221:
        /*00d8*/ 	.word	index@(.nv.constant0._Z26render_kernel_v6_fast_mathPKaPKfPfiiiiiff)
        /*00dc*/ 	.short	0x0380
        /*00de*/ 	.short	0x0034


	//----- nvinfo : EIATTR_SW_WAR
	.align		4
.L_222:
        /*00e0*/ 	.byte	0x04, 0x36
        /*00e2*/ 	.short	(.L_224 - .L_223)
.L_223:
        /*00e4*/ 	.word	0x00000008
.L_224:


//--------------------- .nv.info._Z25render_kernel_v5_combinedPKaPKfPfiiiiiff --------------------------
	.section	.nv.info._Z25render_kernel_v5_combinedPKaPKfPfiiiiiff,"",@"SHT_CUDA_INFO"
	.sectionflags	@""
	.align	4


	//----- nvinfo : EIATTR_CUDA_API_VERSION
	.align		4
        /*0000*/ 	.byte	0x04, 0x37
        /*0002*/ 	.short	(.L_226 - .L_225)
.L_225:
        /*0004*/ 	.word	0x00000082


	//----- nvinfo : EIATTR_KPARAM_INFO
	.align		4
.L_226:
        /*0008*/ 	.byte	0x04, 0x17
        /*000a*/ 	.short	(.L_228 - .L_227)
.L_227:
        /*000c*/ 	.word	0x00000000
        /*0010*/ 	.short	0x0009
        /*0012*/ 	.short	0x0030
        /*0014*/ 	.byte	0x00, 0xf0, 0x11, 0x00


	//----- nvinfo : EIATTR_KPARAM_INFO
	.align		4
.L_228:
        /*0018*/ 	.byte	0x04, 0x17
        /*001a*/ 	.short	(.L_230 - .L_229)
.L_229:
        /*001c*/ 	.word	0x00000000
        /*0020*/ 	.short	0x0008
        /*0022*/ 	.short	0x002c
        /*0024*/ 	.byte	0x00, 0xf0, 0x11, 0x00


	//----- nvinfo : EIATTR_KPARAM_INFO
	.align		4
.L_230:
        /*0028*/ 	.byte	0x04, 0x17
        /*002a*/ 	.short	(.L_232 - .L_231)
.L_231:
        /*002c*/ 	.word	0x00000000
        /*0030*/ 	.short	0x0007
        /*0032*/ 	.short	0x0028
        /*0034*/ 	.byte	0x00, 0xf0, 0x11, 0x00


	//----- nvinfo : EIATTR_KPARAM_INFO
	.align		4
.L_232:
        /*0038*/ 	.byte	0x04, 0x17
        /*003a*/ 	.short	(.L_234 - .L_233)
.L_233:
        /*003c*/ 	.word	0x00000000
        /*0040*/ 	.short	0x0006
        /*0042*/ 	.short	0x0024
        /*0044*/ 	.byte	0x00, 0xf0, 0x11, 0x00


	//----- nvinfo : EIATTR_KPARAM_INFO
	.align		4
.L_234:
        /*0048*/ 	.byte	0x04, 0x17
        /*004a*/ 	.short	(.L_236 - .L_235)
.L_235:
        /*004c*/ 	.word	0x00000000
        /*0050*/ 	.short	0x0005
        /*0052*/ 	.short	0x0020
        /*0054*/ 	.byte	0x00, 0xf0, 0x11, 0x00


	//----- nvinfo : EIATTR_KPARAM_INFO
	.align		4
.L_236:
        /*0058*/ 	.byte	0x04, 0x17
        /*005a*/ 	.short	(.L_238 - .L_237)
.L_237:
        /*005c*/ 	.word	0x00000000
        /*0060*/ 	.short	0x0004
        /*0062*/ 	.short	0x001c
        /*0064*/ 	.byte	0x00, 0xf0, 0x11, 0x00


	//----- nvinfo : EIATTR_KPARAM_INFO
	.align		4
.L_238:
        /*0068*/ 	.byte	0x04, 0x17
        /*006a*/ 	.short	(.L_240 - .L_239)
.L_239:
        /*006c*/ 	.word	0x00000000
        /*0070*/ 	.short	0x0003
        /*0072*/ 	.short	0x0018
        /*0074*/ 	.byte	0x00, 0xf0, 0x11, 0x00


	//----- nvinfo : EIATTR_KPARAM_INFO
	.align		4
.L_240:
        /*0078*/ 	.byte	0x04, 0x17
        /*007a*/ 	.short	(.L_242 - .L_241)
.L_241:
        /*007c*/ 	.word	0x00000000
        /*0080*/ 	.short	0x0002
        /*0082*/ 	.short	0x0010
        /*0084*/ 	.byte	0x00, 0xf5, 0x21, 0x00


	//----- nvinfo : EIATTR_KPARAM_INFO
	.align		4
.L_242:
        /*0088*/ 	.byte	0x04, 0x17
        /*008a*/ 	.short	(.L_244 - .L_243)
.L_243:
        /*008c*/ 	.word	0x00000000
        /*0090*/ 	.short	0x0001
        /*0092*/ 	.short	0x0008
        /*0094*/ 	.byte	0x00, 0xf5, 0x21, 0x00


	//----- nvinfo : EIATTR_KPARAM_INFO
	.align		4
.L_244:
        /*0098*/ 	.byte	0x04, 0x17
        /*009a*/ 	.short	(.L_246 - .L_245)
.L_245:
        /*009c*/ 	.word	0x00000000
        /*00a0*/ 	.short	0x0000
        /*00a2*/ 	.short	0x0000
        /*00a4*/ 	.byte	0x00, 0xf5, 0x21, 0x00


	//----- nvinfo : EIATTR_SPARSE_MMA_MASK
	.align		4
.L_246:
        /*00a8*/ 	.byte	0x03, 0x50
        /*00aa*/ 	.short	0x0000


	//----- nvinfo : EIATTR_MAXREG_COUNT
	.align		4
        /*00ac*/ 	.byte	0x03, 0x1b
        /*00ae*/ 	.short	0x00ff


	//----- nvinfo : EIATTR_NUM_BARRIERS
	.align		4
        /*00b0*/ 	.byte	0x02, 0x4c
        /*00b2*/ 	.byte	0x01
	.zero		1


	//----- nvinfo : EIATTR_MERCURY_ISA_VERSION
	.align		4
        /*00b4*/ 	.byte	0x03, 0x5f
        /*00b6*/ 	.short	0x0101


	//----- nvinfo : EIATTR_VRC_CTA_INIT_COUNT
	.align		4
        /*00b8*/ 	.byte	0x02, 0x4a
	.zero		1
	.zero		1


	//----- nvinfo : EIATTR_EXIT_INSTR_OFFSETS
	.align		4
        /*00bc*/ 	.byte	0x04, 0x1c
        /*00be*/ 	.short	(.L_248 - .L_247)


	//   ....[0]....
.L_247:
        /*00c0*/ 	.word	0x000002d0


	//   ....[1]....
        /*00c4*/ 	.word	0x00003510


	//   ....[2]....
        /*00c8*/ 	.word	0x000035c0


	//----- nvinfo : EIATTR_CRS_STACK_SIZE
	.align		4
.L_248:
        /*00cc*/ 	.byte	0x04, 0x1e
        /*00ce*/ 	.short	(.L_250 - .L_249)
.L_249:
        /*00d0*/ 	.word	0x00000000


	//----- nvinfo : EIATTR_CBANK_PARAM_SIZE
	.align		4
.L_250:
        /*00d4*/ 	.byte	0x03, 0x19
        /*00d6*/ 	.short	0x0034


	//----- nvinfo : EIATTR_PARAM_CBANK
	.align		4
        /*00d8*/ 	.byte	0x04, 0x0a
        /*00da*/ 	.short	(.L_252 - .L_251)
	.align		4
.L_251:
        /*00dc*/ 	.word	index@(.nv.constant0._Z25render_kernel_v5_combinedPKaPKfPfiiiiiff)
        /*00e0*/ 	.short	0x0380
        /*00e2*/ 	.short	0x0034


	//----- nvinfo : EIATTR_SW_WAR
	.align		4
.L_252:
        /*00e4*/ 	.byte	0x04, 0x36
        /*00e6*/ 	.short	(.L_254 - .L_253)
.L_253:
        /*00e8*/ 	.word	0x00000008
.L_254:


//--------------------- .nv.info._Z25render_kernel_v4_unrolledPKaPKfPfiiiiiff --------------------------
	.section	.nv.info._Z25render_kernel_v4_unrolledPKaPKfPfiiiiiff,"",@"SHT_CUDA_INFO"
	.sectionflags	@""
	.align	4


	//----- nvinfo : EIATTR_CUDA_API_VERSION
	.align		4
        /*0000*/ 	.byte	0x04, 0x37
        /*0002*/ 	.short	(.L_256 - .L_255)
.L_255:
        /*0004*/ 	.word	0x00000082


	//----- nvinfo : EIATTR_KPARAM_INFO
	.align		4
.L_256:
        /*0008*/ 	.byte	0x04, 0x17
        /*000a*/ 	.short	(.L_258 - .L_257)
.L_257:
        /*000c*/ 	.word	0x00000000
        /*0010*/ 	.short	0x0009
        /*0012*/ 	.short	0x0030
        /*0014*/ 	.byte	0x00, 0xf0, 0x11, 0x00


	//----- nvinfo : EIATTR_KPARAM_INFO
	.align		4
.L_258:
        /*0018*/ 	.byte	0x04, 0x17
        /*001a*/ 	.short	(.L_260 - .L_259)
.L_259:
        /*001c*/ 	.word	0x00000000
        /*0020*/ 	.short	0x0008
        /*0022*/ 	.short	0x002c
        /*0024*/ 	.byte	0x00, 0xf0, 0x11, 0x00


	//----- nvinfo : EIATTR_KPARAM_INFO
	.align		4
.L_260:
        /*0028*/ 	.byte	0x04, 0x17
        /*002a*/ 	.short	(.L_262 - .L_261)
.L_261:
        /*002c*/ 	.word	0x00000000
        /*0030*/ 	.short	0x0007
        /*0032*/ 	.short	0x0028
        /*0034*/ 	.byte	0x00, 0xf0, 0x11, 0x00


	//----- nvinfo : EIATTR_KPARAM_INFO
	.align		4
.L_262:
        /*0038*/ 	.byte	0x04, 0x17
        /*003a*/ 	.short	(.L_264 - .L_263)
.L_263:
        /*003c*/ 	.word	0x00000000
        /*0040*/ 	.short	0x0006
        /*0042*/ 	.short	0x0024
        /*0044*/ 	.byte	0x00, 0xf0, 0x11, 0x00


	//----- nvinfo : EIATTR_KPARAM_INFO
	.align		4
.L_264:
        /*0048*/ 	.byte	0x04, 0x17
        /*004a*/ 	.short	(.L_266 - .L_265)
.L_265:
        /*004c*/ 	.word	0x00000000
        /*0050*/ 	.short	0x0005
        /*0052*/ 	.short	0x0020
        /*0054*/ 	.byte	0x00, 0xf0, 0x11, 0x00


	//----- nvinfo : EIATTR_KPARAM_INFO
	.align		4
.L_266:
        /*0058*/ 	.byte	0x04, 0x17
        /*005a*/ 	.short	(.L_268 - .L_267)
.L_267:
        /*005c*/ 	.word	0x00000000
        /*0060*/ 	.short	0x0004
        /*0062*/ 	.short	0x001c
        /*0064*/ 	.byte	0x00, 0xf0, 0x11, 0x00


	//----- nvinfo : EIATTR_KPARAM_INFO
	.align		4
.L_268:
        /*0068*/ 	.byte	0x04, 0x17
        /*006a*/ 	.short	(.L_270 - .L_269)
.L_269:
        /*006c*/ 	.word	0x00000000
        /*0070*/ 	.short	0x0003
        /*0072*/ 	.short	0x0018
        /*0074*/ 	.byte	0x00, 0xf0, 0x11, 0x00


	//----- nvinfo : EIATTR_KPARAM_INFO
	.align		4
.L_270:
        /*0078*/ 	.byte	0x04, 0x17
        /*007a*/ 	.short	(.L_272 - .L_271)
.L_271:
        /*007c*/ 	.word	0x00000000
        /*0080*/ 	.short	0x0002
        /*0082*/ 	.short	0x0010
        /*0084*/ 	.byte	0x00, 0xf5, 0x21, 0x00


	//----- nvinfo : EIATTR_KPARAM_INFO
	.align		4
.L_272:
        /*0088*/ 	.byte	0x04, 0x17
        /*008a*/ 	.short	(.L_274 - .L_273)
.L_273:
        /*008c*/ 	.word	0x00000000
        /*0090*/ 	.short	0x0001
        /*0092*/ 	.short	0x0008
        /*0094*/ 	.byte	0x00, 0xf5, 0x21, 0x00


	//----- nvinfo : EIATTR_KPARAM_INFO
	.align		4
.L_274:
        /*0098*/ 	.byte	0x04, 0x17
        /*009a*/ 	.short	(.L_276 - .L_275)
.L_275:
        /*009c*/ 	.word	0x00000000
        /*00a0*/ 	.short	0x0000
        /*00a2*/ 	.short	0x0000
        /*00a4*/ 	.byte	0x00, 0xf5, 0x21, 0x00


	//----- nvinfo : EIATTR_SPARSE_MMA_MASK
	.align		4
.L_276:
        /*00a8*/ 	.byte	0x03, 0x50
        /*00aa*/ 	.short	0x0000


	//----- nvinfo : EIATTR_MAXREG_COUNT
	.align		4
        /*00ac*/ 	.byte	0x03, 0x1b
        /*00ae*/ 	.short	0x00ff


	//----- nvinfo : EIATTR_MERCURY_ISA_VERSION
	.align		4
        /*00b0*/ 	.byte	0x03, 0x5f
        /*00b2*/ 	.short	0x0101


	//----- nvinfo : EIATTR_VRC_CTA_INIT_COUNT
	.align		4
        /*00b4*/ 	.byte	0x02, 0x4a
	.zero		1
	.zero		1


	//----- nvinfo : EIATTR_EXIT_INSTR_OFFSETS
	.align		4
        /*00b8*/ 	.byte	0x04, 0x1c
        /*00ba*/ 	.short	(.L_278 - .L_277)


	//   ....[0]....
.L_277:
        /*00bc*/ 	.word	0x000000b0


	//   ....[1]....
        /*00c0*/ 	.word	0x00006400


	//   ....[2]....
        /*00c4*/ 	.word	0x00006480


	//----- nvinfo : EIATTR_CRS_STACK_SIZE
	.align		4
.L_278:
        /*00c8*/ 	.byte	0x04, 0x1e
        /*00ca*/ 	.short	(.L_280 - .L_279)
.L_279:
        /*00cc*/ 	.word	0x00000000


	//----- nvinfo : EIATTR_CBANK_PARAM_SIZE
	.align		4
.L_280:
        /*00d0*/ 	.byte	0x03, 0x19
        /*00d2*/ 	.short	0x0034


	//----- nvinfo : EIATTR_PARAM_CBANK
	.align		4
        /*00d4*/ 	.byte	0x04, 0x0a
        /*00d6*/ 	.short	(.L_282 - .L_281)
	.align		4
.L_281:
        /*00d8*/ 	.word	index@(.nv.constant0._Z25render_kernel_v4_unrolledPKaPKfPfiiiiiff)
        /*00dc*/ 	.short	0x0380
        /*00de*/ 	.short	0x0034


	//----- nvinfo : EIATTR_SW_WAR
	.align		4
.L_282:
        /*00e0*/ 	.byte	0x04, 0x36
        /*00e2*/ 	.short	(.L_284 - .L_283)
.L_283:
        /*00e4*/ 	.word	0x00000008
.L_284:


//--------------------- .nv.info._Z27render_kernel_v3_branchlessPKaPKfPfiiiiiff --------------------------
	.section	.nv.info._Z27render_kernel_v3_branchlessPKaPKfPfiiiiiff,"",@"SHT_CUDA_INFO"
	.sectionflags	@""
	.align	4


	//----- nvinfo : EIATTR_CUDA_API_VERSION
	.align		4
        /*0000*/ 	.byte	0x04, 0x37
        /*0002*/ 	.short	(.L_286 - .L_285)
.L_285:
        /*0004*/ 	.word	0x00000082


	//----- nvinfo : EIATTR_KPARAM_INFO
	.align		4
.L_286:
        /*0008*/ 	.byte	0x04, 0x17
        /*000a*/ 	.short	(.L_288 - .L_287)
.L_287:
        /*000c*/ 	.word	0x00000000
        /*0010*/ 	.short	0x0009
        /*0012*/ 	.short	0x0030
        /*0014*/ 	.byte	0x00, 0xf0, 0x11, 0x00


	//----- nvinfo : EIATTR_KPARAM_INFO
	.align		4
.L_288:
        /*0018*/ 	.byte	0x04, 0x17
        /*001a*/ 	.short	(.L_290 - .L_289)
.L_289:
        /*001c*/ 	.word	0x00000000
        /*0020*/ 	.short	0x0008
        /*0022*/ 	.short	0x002c
        /*0024*/ 	.byte	0x00, 0xf0, 0x11, 0x00


	//----- nvinfo : EIATTR_KPARAM_INFO
	.align		4
.L_290:
        /*0028*/ 	.byte	0x04, 0x17
        /*002a*/ 	.short	(.L_292 - .L_291)
.L_291:
        /*002c*/ 	.word	0x00000000
        /*0030*/ 	.short	0x0007
        /*0032*/ 	.short	0x0028
        /*0034*/ 	.byte	0x00, 0xf0, 0x11, 0x00


	//----- nvinfo : EIATTR_KPARAM_INFO
	.align		4
.L_292:
        /*0038*/ 	.byte	0x04, 0x17
        /*003a*/ 	.short	(.L_294 - .L_293)
.L_293:
        /*003c*/ 	.word	0x00000000
        /*0040*/ 	.short	0x0006
        /*0042*/ 	.short	0x0024
        /*0044*/ 	.byte	0x00, 0xf0, 0x11, 0x00


	//----- nvinfo : EIATTR_KPARAM_INFO
	.align		4
.L_294:
        /*0048*/ 	.byte	0x04, 0x17
        /*004a*/ 	.short	(.L_296 - .L_295)
.L_295:
        /*004c*/ 	.word	0x00000000
        /*0050*/ 	.short	0x0005
        /*0052*/ 	.short	0x0020
        /*0054*/ 	.byte	0x00, 0xf0, 0x11, 0x00


	//----- nvinfo : EIATTR_KPARAM_INFO
	.align		4
.L_296:
        /*0058*/ 	.byte	0x04, 0x17
        /*005a*/ 	.short	(.L_298 - .L_297)
.L_297:
        /*005c*/ 	.word	0x00000000
        /*0060*/ 	.short	0x0004
        /*0062*/ 	.short	0x001c
        /*0064*/ 	.byte	0x00, 0xf0, 0x11, 0x00


	//----- nvinfo : EIATTR_KPARAM_INFO
	.align		4
.L_298:
        /*0068*/ 	.byte	0x04, 0x17
        /*006a*/ 	.short	(.L_300 - .L_299)
.L_299:
        /*006c*/ 	.word	0x00000000
        /*0070*/ 	.short	0x0003
        /*0072*/ 	.short	0x0018
        /*0074*/ 	.byte	0x00, 0xf0, 0x11, 0x00


	//----- nvinfo : EIATTR_KPARAM_INFO
	.align		4
.L_300:
        /*0078*/ 	.byte	0x04, 0x17
        /*007a*/ 	.short	(.L_302 - .L_301)
.L_301:
        /*007c*/ 	.word	0x00000000
        /*0080*/ 	.short	0x0002
        /*0082*/ 	.short	0x0010
        /*0084*/ 	.byte	0x00, 0xf5, 0x21, 0x00


	//----- nvinfo : EIATTR_KPARAM_INFO
	.align		4
.L_302:
        /*0088*/ 	.byte	0x04, 0x17
        /*008a*/ 	.short	(.L_304 - .L_303)
.L_303:
        /*008c*/ 	.word	0x00000000
        /*0090*/ 	.short	0x0001
        /*0092*/ 	.short	0x0008
        /*0094*/ 	.byte	0x00, 0xf5, 0x21, 0x00


	//----- nvinfo : EIATTR_KPARAM_INFO
	.align		4
.L_304:
        /*0098*/ 	.byte	0x04, 0x17
        /*009a*/ 	.short	(.L_306 - .L_305)
.L_305:
        /*009c*/ 	.word	0x00000000
        /*00a0*/ 	.short	0x0000
        /*00a2*/ 	.short	0x0000
        /*00a4*/ 	.byte	0x00, 0xf5, 0x21, 0x00


	//----- nvinfo : EIATTR_SPARSE_MMA_MASK
	.align		4
.L_306:
        /*00a8*/ 	.byte	0x03, 0x50
        /*00aa*/ 	.short	0x0000


	//----- nvinfo : EIATTR_MAXREG_COUNT
	.align		4
        /*00ac*/ 	.byte	0x03, 0x1b
        /*00ae*/ 	.short	0x00ff


	//----- nvinfo : EIATTR_MERCURY_ISA_VERSION
	.align		4
        /*00b0*/ 	.byte	0x03, 0x5f
        /*00b2*/ 	.short	0x0101


	//----- nvinfo : EIATTR_VRC_CTA_INIT_COUNT
	.align		4
        /*00b4*/ 	.byte	0x02, 0x4a
	.zero		1
	.zero		1


	//----- nvinfo : EIATTR_EXIT_INSTR_OFFSETS
	.align		4
        /*00b8*/ 	.byte	0x04, 0x1c
        /*00ba*/ 	.short	(.L_308 - .L_307)


	//   ....[0]....
.L_307:
        /*00bc*/ 	.word	0x000000b0


	//   ....[1]....
        /*00c0*/ 	.word	0x00003290


	//   ....[2]....
        /*00c4*/ 	.word	0x00003310


	//----- nvinfo : EIATTR_CRS_STACK_SIZE
	.align		4
.L_308:
        /*00c8*/ 	.byte	0x04, 0x1e
        /*00ca*/ 	.short	(.L_310 - .L_309)
.L_309:
        /*00cc*/ 	.word	0x00000000


	//----- nvinfo : EIATTR_CBANK_PARAM_SIZE
	.align		4
.L_310:
        /*00d0*/ 	.byte	0x03, 0x19
        /*00d2*/ 	.short	0x0034


	//----- nvinfo : EIATTR_PARAM_CBANK
	.align		4
        /*00d4*/ 	.byte	0x04, 0x0a
        /*00d6*/ 	.short	(.L_312 - .L_311)
	.align		4
.L_311:
        /*00d8*/ 	.word	index@(.nv.constant0._Z27render_kernel_v3_branchlessPKaPKfPfiiiiiff)
        /*00dc*/ 	.short	0x0380
        /*00de*/ 	.short	0x0034


	//----- nvinfo : EIATTR_SW_WAR
	.align		4
.L_312:
        /*00e0*/ 	.byte	0x04, 0x36
        /*00e2*/ 	.short	(.L_314 - .L_313)
.L_313:
        /*00e4*/ 	.word	0x00000008
.L_314:


//--------------------- .nv.info._Z20render_kernel_v2_ldgPKaPKfPfiiiiiff --------------------------
	.section	.nv.info._Z20render_kernel_v2_ldgPKaPKfPfiiiiiff,"",@"SHT_CUDA_INFO"
	.sectionflags	@""
	.align	4


	//----- nvinfo : EIATTR_CUDA_API_VERSION
	.align		4
        /*0000*/ 	.byte	0x04, 0x37
        /*0002*/ 	.short	(.L_316 - .L_315)
.L_315:
        /*0004*/ 	.word	0x00000082


	//----- nvinfo : EIATTR_KPARAM_INFO
	.align		4
.L_316:
        /*0008*/ 	.byte	0x04, 0x17
        /*000a*/ 	.short	(.L_318 - .L_317)
.L_317:
        /*000c*/ 	.word	0x00000000
        /*0010*/ 	.short	0x0009
        /*0012*/ 	.short	0x0030
        /*0014*/ 	.byte	0x00, 0xf0, 0x11, 0x00


	//----- nvinfo : EIATTR_KPARAM_INFO
	.align		4
.L_318:
        /*0018*/ 	.byte	0x04, 0x17
        /*001a*/ 	.short	(.L_320 - .L_319)
.L_319:
        /*001c*/ 	.word	0x00000000
        /*0020*/ 	.short	0x0008
        /*0022*/ 	.short	0x002c
        /*0024*/ 	.byte	0x00, 0xf0, 0x11, 0x00


	//----- nvinfo : EIATTR_KPARAM_INFO
	.align		4
.L_320:
        /*0028*/ 	.byte	0x04, 0x17
        /*002a*/ 	.short	(.L_322 - .L_321)
.L_321:
        /*002c*/ 	.word	0x00000000
        /*0030*/ 	.short	0x0007
        /*0032*/ 	.short	0x0028
        /*0034*/ 	.byte	0x00, 0xf0, 0x11, 0x00


	//----- nvinfo : EIATTR_KPARAM_INFO
	.align		4
.L_322:
        /*0038*/ 	.byte	0x04, 0x17
        /*003a*/ 	.short	(.L_324 - .L_323)
.L_323:
        /*003c*/ 	.word	0x00000000
        /*0040*/ 	.short	0x0006
        /*0042*/ 	.short	0x0024
        /*0044*/ 	.byte	0x00, 0xf0, 0x11, 0x00


	//----- nvinfo : EIATTR_KPARAM_INFO
	.align		4
.L_324:
        /*0048*/ 	.byte	0x04, 0x17
        /*004a*/ 	.short	(.L_326 - .L_325)
.L_325:
        /*004c*/ 	.word	0x00000000
        /*0050*/ 	.short	0x0005
        /*0052*/ 	.short	0x0020
        /*0054*/ 	.byte	0x00, 0xf0, 0x11, 0x00


	//----- nvinfo : EIATTR_KPARAM_INFO
	.align		4
.L_326:
        /*0058*/ 	.byte	0x04, 0x17
        /*005a*/ 	.short	(.L_328 - .L_327)
.L_327:
        /*005c*/ 	.word	0x00000000
        /*0060*/ 	.short	0x0004
        /*0062*/ 	.short	0x001c
        /*0064*/ 	.byte	0x00, 0xf0, 0x11, 0x00


	//----- nvinfo : EIATTR_KPARAM_INFO
	.align		4
.L_328:
        /*0068*/ 	.byte	0x04, 0x17
        /*006a*/ 	.short	(.L_330 - .L_329)
.L_329:
        /*006c*/ 	.word	0x00000000
        /*0070*/ 	.short	0x0003
        /*0072*/ 	.short	0x0018
        /*0074*/ 	.byte	0x00, 0xf0, 0x11, 0x00


	//----- nvinfo : EIATTR_KPARAM_INFO
	.align		4
.L_330:
        /*0078*/ 	.byte	0x04, 0x17
        /*007a*/ 	.short	(.L_332 - .L_331)
.L_331:
        /*007c*/ 	.word	0x00000000
        /*0080*/ 	.short	0x0002
        /*0082*/ 	.short	0x0010
        /*0084*/ 	.byte	0x00, 0xf5, 0x21, 0x00


	//----- nvinfo : EIATTR_KPARAM_INFO
	.align		4
.L_332:
        /*0088*/ 	.byte	0x04, 0x17
        /*008a*/ 	.short	(.L_334 - .L_333)
.L_333:
        /*008c*/ 	.word	0x00000000
        /*0090*/ 	.short	0x0001
        /*0092*/ 	.short	0x0008
        /*0094*/ 	.byte	0x00, 0xf5, 0x21, 0x00


	//----- nvinfo : EIATTR_KPARAM_INFO
	.align		4
.L_334:
        /*0098*/ 	.byte	0x04, 0x17
        /*009a*/ 	.short	(.L_336 - .L_335)
.L_335:
        /*009c*/ 	.word	0x00000000
        /*00a0*/ 	.short	0x0000
        /*00a2*/ 	.short	0x0000
        /*00a4*/ 	.byte	0x00, 0xf5, 0x21, 0x00


	//----- nvinfo : EIATTR_SPARSE_MMA_MASK
	.align		4
.L_336:
        /*00a8*/ 	.byte	0x03, 0x50
        /*00aa*/ 	.short	0x0000


	//----- nvinfo : EIATTR_MAXREG_COUNT
	.align		4
        /*00ac*/ 	.byte	0x03, 0x1b
        /*00ae*/ 	.short	0x00ff


	//----- nvinfo : EIATTR_MERCURY_ISA_VERSION
	.align		4
        /*00b0*/ 	.byte	0x03, 0x5f
        /*00b2*/ 	.short	0x0101


	//----- nvinfo : EIATTR_VRC_CTA_INIT_COUNT
	.align		4
        /*00b4*/ 	.byte	0x02, 0x4a
	.zero		1
	.zero		1


	//----- nvinfo : EIATTR_EXIT_INSTR_OFFSETS
	.align		4
        /*00b8*/ 	.byte	0x04, 0x1c
        /*00ba*/ 	.short	(.L_338 - .L_337)


	//   ....[0]....
.L_337:
        /*00bc*/ 	.word	0x000000b0


	//   ....[1]....
        /*00c0*/ 	.word	0x00003290


	//   ....[2]....
        /*00c4*/ 	.word	0x00003310


	//----- nvinfo : EIATTR_CRS_STACK_SIZE
	.align		4
.L_338:
        /*00c8*/ 	.byte	0x04, 0x1e
        /*00ca*/ 	.short	(.L_340 - .L_339)
.L_339:
        /*00cc*/ 	.word	0x00000000


	//----- nvinfo : EIATTR_CBANK_PARAM_SIZE
	.align		4
.L_340:
        /*00d0*/ 	.byte	0x03, 0x19
        /*00d2*/ 	.short	0x0034


	//----- nvinfo : EIATTR_PARAM_CBANK
	.align		4
        /*00d4*/ 	.byte	0x04, 0x0a
        /*00d6*/ 	.short	(.L_342 - .L_341)
	.align		4
.L_341:
        /*00d8*/ 	.word	index@(.nv.constant0._Z20render_kernel_v2_ldgPKaPKfPfiiiiiff)
        /*00dc*/ 	.short	0x0380
        /*00de*/ 	.short	0x0034


	//----- nvinfo : EIATTR_SW_WAR
	.align		4
.L_342:
        /*00e0*/ 	.byte	0x04, 0x36
        /*00e2*/ 	.short	(.L_344 - .L_343)
.L_343:
        /*00e4*/ 	.word	0x00000008
.L_344:


//--------------------- .nv.info._Z30render_kernel_v1_shared_colorsPKaPKfPfiiiiiff --------------------------
	.section	.nv.info._Z30render_kernel_v1_shared_colorsPKaPKfPfiiiiiff,"",@"SHT_CUDA_INFO"
	.sectionflags	@""
	.align	4


	//----- nvinfo : EIATTR_CUDA_API_VERSION
	.align		4
        /*0000*/ 	.byte	0x04, 0x37
        /*0002*/ 	.short	(.L_346 - .L_345)
.L_345:
        /*0004*/ 	.word	0x00000082


	//----- nvinfo : EIATTR_KPARAM_INFO
	.align		4
.L_346:
        /*0008*/ 	.byte	0x04, 0x17
        /*000a*/ 	.short	(.L_348 - .L_347)
.L_347:
        /*000c*/ 	.word	0x00000000
        /*0010*/ 	.short	0x0009
        /*0012*/ 	.short	0x0030
        /*0014*/ 	.byte	0x00, 0xf0, 0x11, 0x00


	//----- nvinfo : EIATTR_KPARAM_INFO
	.align		4
.L_348:
        /*0018*/ 	.byte	0x04, 0x17
        /*001a*/ 	.short	(.L_350 - .L_349)
.L_349:
        /*001c*/ 	.word	0x00000000
        /*0020*/ 	.short	0x0008
        /*0022*/ 	.short	0x002c
        /*0024*/ 	.byte	0x00, 0xf0, 0x11, 0x00


	//----- nvinfo : EIATTR_KPARAM_INFO
	.align		4
.L_350:
        /*0028*/ 	.byte	0x04, 0x17
        /*002a*/ 	.short	(.L_352 - .L_351)
.L_351:
        /*002c*/ 	.word	0x00000000
        /*0030*/ 	.short	0x0007
        /*0032*/ 	.short	0x0028
        /*0034*/ 	.byte	0x00, 0xf0, 0x11, 0x00


	//----- nvinfo : EIATTR_KPARAM_INFO
	.align		4
.L_352:
        /*0038*/ 	.byte	0x04, 0x17
        /*003a*/ 	.short	(.L_354 - .L_353)
.L_353:
        /*003c*/ 	.word	0x00000000
        /*0040*/ 	.short	0x0006
        /*0042*/ 	.short	0x0024
        /*0044*/ 	.byte	0x00, 0xf0, 0x11, 0x00


	//----- nvinfo : EIATTR_KPARAM_INFO
	.align		4
.L_354:
        /*0048*/ 	.byte	0x04, 0x17
        /*004a*/ 	.short	(.L_356 - .L_355)
.L_355:
        /*004c*/ 	.word	0x00000000
        /*0050*/ 	.short	0x0005
        /*0052*/ 	.short	0x0020
        /*0054*/ 	.byte	0x00, 0xf0, 0x11, 0x00


	//----- nvinfo : EIATTR_KPARAM_INFO
	.align		4
.L_356:
        /*0058*/ 	.byte	0x04, 0x17
        /*005a*/ 	.short	(.L_358 - .L_357)
.L_357:
        /*005c*/ 	.word	0x00000000
        /*0060*/ 	.short	0x0004
        /*0062*/ 	.short	0x001c
        /*0064*/ 	.byte	0x00, 0xf0, 0x11, 0x00


	//----- nvinfo : EIATTR_KPARAM_INFO
	.align		4
.L_358:
        /*0068*/ 	.byte	0x04, 0x17
        /*006a*/ 	.short	(.L_360 - .L_359)
.L_359:
        /*006c*/ 	.word	0x00000000
        /*0070*/ 	.short	0x0003
        /*0072*/ 	.short	0x0018
        /*0074*/ 	.byte	0x00, 0xf0, 0x11, 0x00


	//----- nvinfo : EIATTR_KPARAM_INFO
	.align		4
.L_360:
        /*0078*/ 	.byte	0x04, 0x17
        /*007a*/ 	.short	(.L_362 - .L_361)
.L_361:
        /*007c*/ 	.word	0x00000000
        /*0080*/ 	.short	0x0002
        /*0082*/ 	.short	0x0010
        /*0084*/ 	.byte	0x00, 0xf5, 0x21, 0x00


	//----- nvinfo : EIATTR_KPARAM_INFO
	.align		4
.L_362:
        /*0088*/ 	.byte	0x04, 0x17
        /*008a*/ 	.short	(.L_364 - .L_363)
.L_363:
        /*008c*/ 	.word	0x00000000
        /*0090*/ 	.short	0x0001
        /*0092*/ 	.short	0x0008
        /*0094*/ 	.byte	0x00, 0xf5, 0x21, 0x00


	//----- nvinfo : EIATTR_KPARAM_INFO
	.align		4
.L_364:
        /*0098*/ 	.byte	0x04, 0x17
        /*009a*/ 	.short	(.L_366 - .L_365)
.L_365:
        /*009c*/ 	.word	0x00000000
        /*00a0*/ 	.short	0x0000
        /*00a2*/ 	.short	0x0000
        /*00a4*/ 	.byte	0x00, 0xf5, 0x21, 0x00


	//----- nvinfo : EIATTR_SPARSE_MMA_MASK
	.align		4
.L_366:
        /*00a8*/ 	.byte	0x03, 0x50
        /*00aa*/ 	.short	0x0000


	//----- nvinfo : EIATTR_MAXREG_COUNT
	.align		4
        /*00ac*/ 	.byte	0x03, 0x1b
        /*00ae*/ 	.short	0x00ff


	//----- nvinfo : EIATTR_NUM_BARRIERS
	.align		4
        /*00b0*/ 	.byte	0x02, 0x4c
        /*00b2*/ 	.byte	0x01
	.zero		1


	//----- nvinfo : EIATTR_MERCURY_ISA_VERSION
	.align		4
        /*00b4*/ 	.byte	0x03, 0x5f
        /*00b6*/ 	.short	0x0101


	//----- nvinfo : EIATTR_VRC_CTA_INIT_COUNT
	.align		4
        /*00b8*/ 	.byte	0x02, 0x4a
	.zero		1
	.zero		1


	//----- nvinfo : EIATTR_EXIT_INSTR_OFFSETS
	.align		4
        /*00bc*/ 	.byte	0x04, 0x1c
        /*00be*/ 	.short	(.L_368 - .L_367)


	//   ....[0]....
.L_367:
        /*00c0*/ 	.word	0x000002d0


	//   ....[1]....
        /*00c4*/ 	.word	0x00003550


	//   ....[2]....
        /*00c8*/ 	.word	0x00003600


	//----- nvinfo : EIATTR_CRS_STACK_SIZE
	.align		4
.L_368:
        /*00cc*/ 	.byte	0x04, 0x1e
        /*00ce*/ 	.short	(.L_370 - .L_369)
.L_369:
        /*00d0*/ 	.word	0x00000000


	//----- nvinfo : EIATTR_CBANK_PARAM_SIZE
	.align		4
.L_370:
        /*00d4*/ 	.byte	0x03, 0x19
        /*00d6*/ 	.short	0x0034


	//----- nvinfo : EIATTR_PARAM_CBANK
	.align		4
        /*00d8*/ 	.byte	0x04, 0x0a
        /*00da*/ 	.short	(.L_372 - .L_371)
	.align		4
.L_371:
        /*00dc*/ 	.word	index@(.nv.constant0._Z30render_kernel_v1_shared_colorsPKaPKfPfiiiiiff)
        /*00e0*/ 	.short	0x0380
        /*00e2*/ 	.short	0x0034


	//----- nvinfo : EIATTR_SW_WAR
	.align		4
.L_372:
        /*00e4*/ 	.byte	0x04, 0x36
        /*00e6*/ 	.short	(.L_374 - .L_373)
.L_373:
        /*00e8*/ 	.word	0x00000008
.L_374:


//--------------------- .nv.callgraph             --------------------------
	.section	.nv.callgraph,"",@"SHT_CUDA_CALLGRAPH"
	.align	4
	.sectionentsize	8
	.align		4
        /*0000*/ 	.word	0x00000000
	.align		4
        /*0004*/ 	.word	0xffffffff
	.align		4
        /*0008*/ 	.word	0x00000000
	.align		4
        /*000c*/ 	.word	0xfffffffe
	.align		4
        /*0010*/ 	.word	0x00000000
	.align		4
        /*0014*/ 	.word	0xfffffffd
	.align		4
        /*0018*/ 	.word	0x00000000
	.align		4
        /*001c*/ 	.word	0xfffffffc


//--------------------- .nv.constant3             --------------------------
	.section	.nv.constant3,"a",@progbits
	.align	4
.nv.constant3:
	.type		BLOCK_COLORS_OPT,@object
	.size		BLOCK_COLORS_OPT,(SKY_COLOR_OPT - BLOCK_COLORS_OPT)
BLOCK_COLORS_OPT:
        /*0000*/ 	.byte	0x9a, 0x99, 0x99, 0x3e, 0x66, 0x66, 0x26, 0x3f, 0xcd, 0xcc, 0x4c, 0x3e, 0xcd, 0xcc, 0x0c, 0x3f
        /* <DEDUP_REMOVED lines=8> */
        /*0090*/ 	.byte	0x9a, 0x99, 0x19, 0x3e, 0x9a, 0x99, 0x19, 0x3e, 0x9a, 0x99, 0x19, 0x3e
	.type		SKY_COLOR_OPT,@object
	.size		SKY_COLOR_OPT,(.L_1 - SKY_COLOR_OPT)
SKY_COLOR_OPT:
        /*009c*/ 	.byte	0x14, 0xae, 0x07, 0x3f, 0x29, 0x5c, 0x4f, 0x3f, 0x1f, 0x85, 0x6b, 0x3f
.L_1:


//--------------------- .nv.constant4             --------------------------
	.section	.nv.constant4,"a",@progbits
	.align	8
	.align		8
.nv.constant4:
        /*0000*/ 	.dword	__cudart_i2opi_f


//--------------------- .text._Z21render_kernel_v9_bestPKaPKfPfiiiiiff --------------------------
	.section	.text._Z21render_kernel_v9_bestPKaPKfPfiiiiiff,"ax",@progbits
	.align	128
        .global         _Z21render_kernel_v9_bestPKaPKfPfiiiiiff
        .type           _Z21render_kernel_v9_bestPKaPKfPfiiiiiff,@function
        .size           _Z21render_kernel_v9_bestPKaPKfPfiiiiiff,(.L_x_785 - _Z21render_kernel_v9_bestPKaPKfPfiiiiiff)
        .other          _Z21render_kernel_v9_bestPKaPKfPfiiiiiff,@"STO_CUDA_ENTRY STV_DEFAULT"
_Z21render_kernel_v9_bestPKaPKfPfiiiiiff:
.text._Z21render_kernel_v9_bestPKaPKfPfiiiiiff:
[----:B------:R-:W-:Y:S01]  /*0000*/  LDC R1, c[0x0][0x37c] ;  /* 0x0000df00ff017b82 */ /* 0x000fe20000000800 */
[----:B------:R-:W0:Y:S07]  /*0010*/  S2R R5, SR_TID.X ;  /* 0x0000000000057919 */ /* 0x000e2e0000002100 */
[----:B------:R-:W1:Y:S01]  /*0020*/  LDC.64 R2, c[0x0][0x3a0] ;  /* 0x0000e800ff027b82 */ /* 0x000e620000000a00 */
[----:B------:R-:W1:Y:S07]  /*0030*/  LDCU UR5, c[0x0][0x398] ;  /* 0x00007300ff0577ac */ /* 0x000e6e0008000800 */
[----:B------:R-:W0:Y:S08]  /*0040*/  S2UR UR4, SR_CTAID.X ;  /* 0x00000000000479c3 */ /* 0x000e300000002500 */
[----:B------:R-:W0:Y:S01]  /*0050*/  LDC R0, c[0x0][0x360] ;  /* 0x0000d800ff007b82 */ /* 0x000e220000000800 */
[----:B-1----:R-:W-:-:S02]  /*0060*/  IMAD R4, R2, UR5, RZ ;  /* 0x0000000502047c24 */ /* 0x002fc4000f8e02ff */
[----:B0-----:R-:W-:Y:S02]  /*0070*/  IMAD R0, R0, UR4, R5 ;  /* 0x0000000400007c24 */ /* 0x001fe4000f8e0205 */
[----:B------:R-:W-:-:S05]  /*0080*/  IMAD R5, R4, R3, RZ ;  /* 0x0000000304057224 */ /* 0x000fca00078e02ff */
[----:B------:R-:W-:-:S13]  /*0090*/  ISETP.GE.AND P0, PT, R0, R5, PT ;  /* 0x000000050000720c */ /* 0x000fda0003f06270 */
[----:B------:R-:W-:Y:S05]  /*00a0*/  @P0 EXIT ;  /* 0x000000000000094d */ /* 0x000fea0003800000 */
[----:B------:R-:W-:Y:S01]  /*00b0*/  IMAD R3, R2, R3, RZ ;  /* 0x0000000302037224 */ /* 0x000fe200078e02ff */
[----:B------:R-:W-:Y:S01]  /*00c0*/  IABS R10, R0 ;  /* 0x00000000000a7213 */ /* 0x000fe20000000000 */
[----:B------:R-:W0:Y:S03]  /*00d0*/  LDCU.64 UR6, c[0x0][0x358] ;  /* 0x00006b00ff0677ac */ /* 0x000e260008000a00 */
[-C--:B------:R-:W-:Y:S02]  /*00e0*/  IABS R7, R3.reuse ;  /* 0x0000000300077213 */ /* 0x080fe40000000000 */
[----:B------:R-:W-:Y:S02]  /*00f0*/  IABS R11, R3 ;  /* 0x00000003000b7213 */ /* 0x000fe40000000000 */
[----:B------:R-:W1:Y:S08]  /*0100*/  I2F.RP R6, R7 ;  /* 0x0000000700067306 */ /* 0x000e700000209400 */
[----:B-1----:R-:W1:Y:S02]  /*0110*/  MUFU.RCP R6, R6 ;  /* 0x0000000600067308 */ /* 0x002e640000001000 */
[----:B-1----:R-:W-:-:S06]  /*0120*/  VIADD R4, R6, 0xffffffe ;  /* 0x0ffffffe06047836 */ /* 0x002fcc0000000000 */
[----:B------:R1:W2:Y:S02]  /*0130*/  F2I.FTZ.U32.TRUNC.NTZ R5, R4 ;  /* 0x0000000400057305 */ /* 0x0002a4000021f000 */
[----:B-1----:R-:W-:Y:S02]  /*0140*/  HFMA2 R4, -RZ, RZ, 0, 0 ;  /* 0x00000000ff047431 */ /* 0x002fe400000001ff */
[----:B--2---:R-:W-:-:S04]  /*0150*/  IMAD.MOV R8, RZ, RZ, -R5 ;  /* 0x000000ffff087224 */ /* 0x004fc800078e0a05 */
[----:B------:R-:W-:Y:S02]  /*0160*/  IMAD R9, R8, R7, RZ ;  /* 0x0000000708097224 */ /* 0x000fe400078e02ff */
[----:B------:R-:W-:Y:S02]  /*0170*/  IMAD.MOV.U32 R8, RZ, RZ, R10 ;  /* 0x000000ffff087224 */ /* 0x000fe400078e000a */
[----:B------:R-:W-:-:S04]  /*0180*/  IMAD.HI.U32 R5, R5, R9, R4 ;  /* 0x0000000905057227 */ /* 0x000fc800078e0004 */
[----:B------:R-:W-:Y:S02]  /*0190*/  IMAD.MOV R9, RZ, RZ, -R11 ;  /* 0x000000ffff097224 */ /* 0x000fe400078e0a0b */
[----:B------:R-:W-:Y:S01]  /*01a0*/  IMAD.HI.U32 R18, R5, R8, RZ ;  /* 0x0000000805127227 */ /* 0x000fe200078e00ff */
[----:B------:R-:W1:Y:S03]  /*01b0*/  LDC.64 R10, c[0x0][0x388] ;  /* 0x0000e200ff0a7b82 */ /* 0x000e660000000a00 */
[----:B------:R-:W-:-:S05]  /*01c0*/  IMAD R4, R18, R9, R8 ;  /* 0x0000000912047224 */ /* 0x000fca00078e0208 */
[----:B------:R-:W-:-:S13]  /*01d0*/  ISETP.GT.U32.AND P1, PT, R7, R4, PT ;  /* 0x000000040700720c */ /* 0x000fda0003f24070 */
[----:B------:R-:W-:Y:S02]  /*01e0*/  @!P1 IMAD.IADD R4, R4, 0x1, -R7 ;  /* 0x0000000104049824 */ /* 0x000fe400078e0a07 */
[----:B------:R-:W-:Y:S01]  /*01f0*/  @!P1 VIADD R18, R18, 0x1 ;  /* 0x0000000112129836 */ /* 0x000fe20000000000 */
[----:B------:R-:W-:Y:S02]  /*0200*/  ISETP.NE.AND P1, PT, R3, RZ, PT ;  /* 0x000000ff0300720c */ /* 0x000fe40003f25270 */
[----:B------:R-:W-:Y:S02]  /*0210*/  ISETP.GE.U32.AND P0, PT, R4, R7, PT ;  /* 0x000000070400720c */ /* 0x000fe40003f06070 */
[----:B------:R-:W-:-:S04]  /*0220*/  LOP3.LUT R4, R0, R3, RZ, 0x3c, !PT ;  /* 0x0000000300047212 */ /* 0x000fc800078e3cff */
[----:B------:R-:W-:-:S07]  /*0230*/  ISETP.GE.AND P2, PT, R4, RZ, PT ;  /* 0x000000ff0400720c */ /* 0x000fce0003f46270 */
[----:B------:R-:W-:-:S06]  /*0240*/  @P0 IADD3 R18, PT, PT, R18, 0x1, RZ ;  /* 0x0000000112120810 */ /* 0x000fcc0007ffe0ff */
[----:B------:R-:W-:Y:S01]  /*0250*/  @!P2 IMAD.MOV R18, RZ, RZ, -R18 ;  /* 0x000000ffff12a224 */ /* 0x000fe200078e0a12 */
[----:B------:R-:W-:-:S05]  /*0260*/  @!P1 LOP3.LUT R18, RZ, R3, RZ, 0x33, !PT ;  /* 0x00000003ff129212 */ /* 0x000fca00078e33ff */
[----:B------:R-:W-:-:S04]  /*0270*/  IMAD R5, R18, 0x5, RZ ;  /* 0x0000000512057824 */ /* 0x000fc800078e02ff */
[----:B-1----:R-:W-:-:S05]  /*0280*/  IMAD.WIDE R10, R5, 0x4, R10 ;  /* 0x00000004050a7825 */ /* 0x002fca00078e020a */
[----:B0-----:R-:W2:Y:S04]  /*0290*/  LDG.E.CONSTANT R12, desc[UR6][R10.64+0xc] ;  /* 0x00000c060a0c7981 */ /* 0x001ea8000c1e9900 */
[----:B------:R-:W3:Y:S04]  /*02a0*/  LDG.E.CONSTANT R4, desc[UR6][R10.64+0x10] ;  /* 0x000010060a047981 */ /* 0x000ee8000c1e9900 */
[----:B------:R-:W4:Y:S01]  /*02b0*/  LDG.E.CONSTANT R8, desc[UR6][R10.64+0x4] ;  /* 0x000004060a087981 */ /* 0x000f22000c1e9900 */
[----:B------:R-:W-:Y:S02]  /*02c0*/  IABS R13, R2 ;  /* 0x00000002000d7213 */ /* 0x000fe40000000000 */
[----:B------:R-:W-:Y:S01]  /*02d0*/  IADD3 R9, PT, PT, -R18, RZ, RZ ;  /* 0x000000ff12097210 */ /* 0x000fe20007ffe1ff */
[----:B------:R-:W5:Y:S01]  /*02e0*/  LDG.E.CONSTANT R16, desc[UR6][R10.64] ;  /* 0x000000060a107981 */ /* 0x000f62000c1e9900 */
[----:B------:R-:W0:Y:S03]  /*02f0*/  I2F.RP R5, R13 ;  /* 0x0000000d00057306 */ /* 0x000e260000209400 */
[----:B------:R1:W5:Y:S01]  /*0300*/  LDG.E.CONSTANT R15, desc[UR6][R10.64+0x8] ;  /* 0x000008060a0f7981 */ /* 0x000362000c1e9900 */
[----:B------:R-:W-:Y:S01]  /*0310*/  IMAD R9, R3, R9, R0 ;  /* 0x0000000903097224 */ /* 0x000fe200078e0200 */
[----:B------:R-:W-:-:S04]  /*0320*/  ISETP.NE.AND P1, PT, R2, RZ, PT ;  /* 0x000000ff0200720c */ /* 0x000fc80003f25270 */
[----:B------:R-:W-:Y:S01]  /*0330*/  IABS R0, R9 ;  /* 0x0000000900007213 */ /* 0x000fe20000000000 */
[----:B0-----:R-:W0:Y:S02]  /*0340*/  MUFU.RCP R5, R5 ;  /* 0x0000000500057308 */ /* 0x001e240000001000 */
[----:B0-----:R-:W-:Y:S02]  /*0350*/  VIADD R6, R5, 0xffffffe ;  /* 0x0ffffffe05067836 */ /* 0x001fe40000000000 */
[----:B------:R-:W0:Y:S04]  /*0360*/  LDC R5, c[0x0][0x3b0] ;  /* 0x0000ec00ff057b82 */ /* 0x000e280000000800 */
[----:B------:R1:W1:Y:S02]  /*0370*/  F2I.FTZ.U32.TRUNC.NTZ R7, R6 ;  /* 0x0000000600077305 */ /* 0x000264000021f000 */
[----:B-1----:R-:W-:-:S02]  /*0380*/  IMAD.MOV.U32 R6, RZ, RZ, RZ ;  /* 0x000000ffff067224 */ /* 0x002fc400078e00ff */
[----:B------:R-:W-:-:S04]  /*0390*/  IMAD.MOV R14, RZ, RZ, -R7 ;  /* 0x000000ffff0e7224 */ /* 0x000fc800078e0a07 */
[----:B------:R-:W-:-:S04]  /*03a0*/  IMAD R3, R14, R13, RZ ;  /* 0x0000000d0e037224 */ /* 0x000fc800078e02ff */
[----:B------:R-:W-:-:S06]  /*03b0*/  IMAD.HI.U32 R7, R7, R3, R6 ;  /* 0x0000000307077227 */ /* 0x000fcc00078e0006 */
[----:B------:R-:W-:-:S04]  /*03c0*/  IMAD.HI.U32 R11, R7, R0, RZ ;  /* 0x00000000070b7227 */ /* 0x000fc800078e00ff */
[----:B------:R-:W-:Y:S02]  /*03d0*/  IMAD.MOV R3, RZ, RZ, -R11 ;  /* 0x000000ffff037224 */ /* 0x000fe400078e0a0b */
[----:B------:R-:W-:Y:S02]  /*03e0*/  IMAD.MOV.U32 R7, RZ, RZ, 0x3bb60b61 ;  /* 0x3bb60b61ff077424 */ /* 0x000fe400078e00ff */
[----:B------:R-:W-:-:S05]  /*03f0*/  IMAD R0, R13, R3, R0 ;  /* 0x000000030d007224 */ /* 0x000fca00078e0200 */
[----:B------:R-:W-:-:S13]  /*0400*/  ISETP.GT.U32.AND P2, PT, R13, R0, PT ;  /* 0x000000000d00720c */ /* 0x000fda0003f44070 */
[----:B------:R-:W-:Y:S01]  /*0410*/  @!P2 IMAD.IADD R0, R0, 0x1, -R13 ;  /* 0x000000010000a824 */ /* 0x000fe200078e0a0d */
[----:B------:R-:W-:-:S04]  /*0420*/  @!P2 IADD3 R11, PT, PT, R11, 0x1, RZ ;  /* 0x000000010b0ba810 */ /* 0x000fc80007ffe0ff */
[----:B------:R-:W-:Y:S02]  /*0430*/  ISETP.GE.U32.AND P0, PT, R0, R13, PT ;  /* 0x0000000d0000720c */ /* 0x000fe40003f06070 */
[----:B------:R-:W-:-:S04]  /*0440*/  LOP3.LUT R0, R9, R2, RZ, 0x3c, !PT ;  /* 0x0000000209007212 */ /* 0x000fc800078e3cff */
[----:B------:R-:W-:Y:S01]  /*0450*/  ISETP.GE.AND P3, PT, R0, RZ, PT ;  /* 0x000000ff0000720c */ /* 0x000fe20003f66270 */
[----:B------:R-:W-:-:S04]  /*0460*/  IMAD.MOV.U32 R0, RZ, RZ, 0x43340000 ;  /* 0x43340000ff007424 */ /* 0x000fc800078e00ff */
[----:B------:R-:W-:Y:S02]  /*0470*/  FFMA R0, R7, -R0, 1 ;  /* 0x3f80000007007423 */ /* 0x000fe40000000800 */
[----:B------:R-:W-:Y:S02]  /*0480*/  @P0 VIADD R11, R11, 0x1 ;  /* 0x000000010b0b0836 */ /* 0x000fe40000000000 */
[----:B------:R-:W-:-:S04]  /*0490*/  FFMA R0, R0, R7, 0.0055555556900799274445 ;  /* 0x3bb60b6100007423 */ /* 0x000fc80000000007 */
[----:B------:R-:W-:Y:S02]  /*04a0*/  @!P3 IADD3 R11, PT, PT, -R11, RZ, RZ ;  /* 0x000000ff0b0bb210 */ /* 0x000fe40007ffe1ff */
[----:B------:R-:W-:-:S05]  /*04b0*/  @!P1 LOP3.LUT R11, RZ, R2, RZ, 0x33, !PT ;  /* 0x00000002ff0b9212 */ /* 0x000fca00078e33ff */
[----:B------:R-:W-:-:S04]  /*04c0*/  IMAD.MOV R6, RZ, RZ, -R11 ;  /* 0x000000ffff067224 */ /* 0x000fc800078e0a0b */
[----:B------:R-:W-:Y:S02]  /*04d0*/  IMAD R9, R2, R6, R9 ;  /* 0x0000000602097224 */ /* 0x000fe400078e0209 */
[----:B--2---:R-:W-:-:S04]  /*04e0*/  FMUL.RZ R3, R12, 0.15915493667125701904 ;  /* 0x3e22f9830c037820 */ /* 0x004fc8000040c000 */
[----:B------:R-:W-:Y:S01]  /*04f0*/  MUFU.SIN R14, R3 ;  /* 0x00000003000e7308 */ /* 0x000fe20000000400 */
[----:B---3--:R-:W-:Y:S01]  /*0500*/  FMUL.RZ R4, R4, 0.15915493667125701904 ;  /* 0x3e22f98304047820 */ /* 0x008fe2000040c000 */
[----:B----4-:R-:W-:-:S06]  /*0510*/  FADD R8, R8, 1.6000000238418579102 ;  /* 0x3fcccccd08087421 */ /* 0x010fcc0000000000 */
[----:B------:R0:W-:Y:S08]  /*0520*/  MUFU.COS R12, R3 ;  /* 0x00000003000c7308 */ /* 0x0001f00000000000 */
[----:B------:R-:W1:Y:S01]  /*0530*/  MUFU.SIN R13, R4 ;  /* 0x00000004000d7308 */ /* 0x000e620000000400 */
[----:B0-----:R-:W-:-:S04]  /*0540*/  FMUL R3, R5, 3.1415927410125732422 ;  /* 0x40490fdb05037820 */ /* 0x001fc80000400000 */
[----:B------:R-:W-:-:S03]  /*0550*/  FFMA R22, R3, R0, RZ ;  /* 0x0000000003167223 */ /* 0x000fc600000000ff */
[----:B------:R0:W2:Y:S01]  /*0560*/  MUFU.COS R10, R4 ;  /* 0x00000004000a7308 */ /* 0x0000a20000000000 */
[----:B------:R-:W-:-:S04]  /*0570*/  FFMA R5, R22, -180, R3 ;  /* 0xc334000016057823 */ /* 0x000fc80000000003 */
[----:B------:R-:W-:-:S03]  /*0580*/  FFMA R22, R0, R5, R22 ;  /* 0x0000000500167223 */ /* 0x000fc60000000016 */
[----:B------:R-:W3:Y:S01]  /*0590*/  FCHK P0, R3, 180 ;  /* 0x4334000003007902 */ /* 0x000ee20000000000 */
[-C--:B-1----:R-:W-:Y:S01]  /*05a0*/  FMUL R6, R14, R13.reuse ;  /* 0x0000000d0e067220 */ /* 0x082fe20000400000 */
[C---:B0-----:R-:W-:Y:S01]  /*05b0*/  FMUL R4, R12.reuse, R13 ;  /* 0x0000000d0c047220 */ /* 0x041fe20000400000 */
[----:B--2---:R-:W-:Y:S01]  /*05c0*/  FMUL R7, R12, R10 ;  /* 0x0000000a0c077220 */ /* 0x004fe20000400000 */
[----:B---3--:R-:W-:Y:S06]  /*05d0*/  @!P0 BRA `(.L_x_0) ;  /* 0x0000000000108947 */ /* 0x008fec0003800000 */
[----:B------:R-:W-:Y:S01]  /*05e0*/  IMAD.MOV.U32 R2, RZ, RZ, 0x43340000 ;  /* 0x43340000ff027424 */ /* 0x000fe200078e00ff */
[----:B------:R-:W-:-:S07]  /*05f0*/  MOV R20, 0x610 ;  /* 0x0000061000147802 */ /* 0x000fce0000000f00 */
[----:B-----5:R-:W-:Y:S05]  /*0600*/  CALL.REL.NOINC `($__internal_1_$__cuda_sm3x_div_rn_noftz_f32_slowpath) ;  /* 0x0000004400647944 */ /* 0x020fea0003c00000 */
[----:B------:R-:W-:-:S07]  /*0610*/  IMAD.MOV.U32 R22, RZ, RZ, R19 ;  /* 0x000000ffff167224 */ /* 0x000fce00078e0013 */
.L_x_0:
[----:B------:R-:W0:Y:S02]  /*0620*/  LDCU.64 UR4, c[0x0][0x3a0] ;  /* 0x00007400ff0477ac */ /* 0x000e240008000a00 */
[----:B0-----:R-:W-:Y:S02]  /*0630*/  I2FP.F32.S32 R5, UR5 ;  /* 0x0000000500057c45 */ /* 0x001fe40008201400 */
[----:B------:R-:W-:Y:S02]  /*0640*/  I2FP.F32.S32 R0, UR4 ;  /* 0x0000000400007c45 */ /* 0x000fe40008201400 */
[----:B------:R-:W0:Y:S08]  /*0650*/  MUFU.RCP R2, R5 ;  /* 0x0000000500027308 */ /* 0x000e300000001000 */
[----:B------:R-:W1:Y:S01]  /*0660*/  FCHK P0, R0, R5 ;  /* 0x0000000500007302 */ /* 0x000e620000000000 */
[----:B0-----:R-:W-:-:S04]  /*0670*/  FFMA R3, -R5, R2, 1 ;  /* 0x3f80000005037423 */ /* 0x001fc80000000102 */
[----:B------:R-:W-:-:S04]  /*0680*/  FFMA R3, R2, R3, R2 ;  /* 0x0000000302037223 */ /* 0x000fc80000000002 */
[----:B------:R-:W-:-:S04]  /*0690*/  FFMA R2, R0, R3, RZ ;  /* 0x0000000300027223 */ /* 0x000fc800000000ff */
[----:B------:R-:W-:-:S04]  /*06a0*/  FFMA R21, -R5, R2, R0 ;  /* 0x0000000205157223 */ /* 0x000fc80000000100 */
[----:B------:R-:W-:Y:S01]  /*06b0*/  FFMA R21, R3, R21, R2 ;  /* 0x0000001503157223 */ /* 0x000fe20000000002 */
[----:B-1----:R-:W-:Y:S06]  /*06c0*/  @!P0 BRA `(.L_x_1) ;  /* 0x0000000000148947 */ /* 0x002fec0003800000 */
[----:B------:R-:W-:Y:S01]  /*06d0*/  MOV R3, R0 ;  /* 0x0000000000037202 */ /* 0x000fe20000000f00 */
[----:B------:R-:W-:Y:S01]  /*06e0*/  IMAD.MOV.U32 R2, RZ, RZ, R5 ;  /* 0x000000ffff027224 */ /* 0x000fe200078e0005 */
[----:B------:R-:W-:-:S07]  /*06f0*/  MOV R20, 0x710 ;  /* 0x0000071000147802 */ /* 0x000fce0000000f00 */
[----:B-----5:R-:W-:Y:S05]  /*0700*/  CALL.REL.NOINC `($__internal_1_$__cuda_sm3x_div_rn_noftz_f32_slowpath) ;  /* 0x0000004400247944 */ /* 0x020fea0003c00000 */
[----:B------:R-:W-:-:S07]  /*0710*/  IMAD.MOV.U32 R21, RZ, RZ, R19 ;  /* 0x000000ffff157224 */ /* 0x000fce00078e0013 */
.L_x_1:
[----:B------:R-:W-:Y:S01]  /*0720*/  FMUL R22, R22, 0.5 ;  /* 0x3f00000016167820 */ /* 0x000fe20000400000 */
[----:B------:R-:W0:Y:S01]  /*0730*/  MUFU.RCP R19, R0 ;  /* 0x0000000000137308 */ /* 0x000e220000001000 */
[----:B------:R-:W-:Y:S01]  /*0740*/  I2FP.F32.S32 R3, R9 ;  /* 0x0000000900037245 */ /* 0x000fe20000201400 */
[----:B------:R-:W-:Y:S01]  /*0750*/  BSSY.RECONVERGENT B0, `(.L_x_2) ;  /* 0x0000015000007945 */ /* 0x000fe20003800200 */
[----:B------:R-:W-:-:S03]  /*0760*/  FMUL.RZ R24, R22, 0.15915493667125701904 ;  /* 0x3e22f98316187820 */ /* 0x000fc6000040c000 */
[----:B------:R-:W-:Y:S02]  /*0770*/  FADD R3, R3, 0.5 ;  /* 0x3f00000003037421 */ /* 0x000fe40000000000 */
[----:B------:R-:W1:Y:S02]  /*0780*/  MUFU.COS R2, R24 ;  /* 0x0000001800027308 */ /* 0x000e640000000000 */
[----:B------:R-:W-:-:S06]  /*0790*/  FADD R3, R3, R3 ;  /* 0x0000000303037221 */ /* 0x000fcc0000000000 */
[----:B------:R-:W2:Y:S01]  /*07a0*/  MUFU.SIN R22, R24 ;  /* 0x0000001800167308 */ /* 0x000ea20000000400 */
[----:B0-----:R-:W-:-:S04]  /*07b0*/  FFMA R20, -R0, R19, 1 ;  /* 0x3f80000000147423 */ /* 0x001fc80000000113 */
[----:B------:R-:W-:-:S03]  /*07c0*/  FFMA R20, R19, R20, R19 ;  /* 0x0000001413147223 */ /* 0x000fc60000000013 */
[----:B------:R-:W-:Y:S01]  /*07d0*/  FCHK P0, R3, R0 ;  /* 0x0000000003007302 */ /* 0x000fe20000000000 */
[----:B-1----:R-:W-:Y:S01]  /*07e0*/  FSETP.GEU.AND P1, PT, |R2|, 1.175494350822287508e-38, PT ;  /* 0x008000000200780b */ /* 0x002fe20003f2e200 */
[----:B------:R-:W-:-:S04]  /*07f0*/  FFMA R19, R3, R20, RZ ;  /* 0x0000001403137223 */ /* 0x000fc800000000ff */
[----:B------:R-:W-:-:S04]  /*0800*/  FFMA R23, -R0, R19, R3 ;  /* 0x0000001300177223 */ /* 0x000fc80000000103 */
[----:B------:R-:W-:-:S04]  /*0810*/  FFMA R19, R20, R23, R19 ;  /* 0x0000001714137223 */ /* 0x000fc80000000013 */
[----:B------:R-:W-:Y:S01]  /*0820*/  @!P1 FMUL R2, R2, 16777216 ;  /* 0x4b80000002029820 */ /* 0x000fe20000400000 */
[----:B--2---:R-:W-:-:S03]  /*0830*/  @!P1 FMUL R22, R22, 16777216 ;  /* 0x4b80000016169820 */ /* 0x004fc60000400000 */
[----:B------:R-:W0:Y:S02]  /*0840*/  MUFU.RCP R17, R2 ;  /* 0x0000000200117308 */ /* 0x000e240000001000 */
[----:B0-----:R-:W-:Y:S01]  /*0850*/  FMUL R22, R17, R22 ;  /* 0x0000001611167220 */ /* 0x001fe20000400000 */
[----:B------:R-:W-:Y:S06]  /*0860*/  @!P0 BRA `(.L_x_3) ;  /* 0x00000000000c8947 */ /* 0x000fec0003800000 */
[----:B------:R-:W-:Y:S01]  /*0870*/  IMAD.MOV.U32 R2, RZ, RZ, R0 ;  /* 0x000000ffff027224 */ /* 0x000fe200078e0000 */
[----:B------:R-:W-:-:S07]  /*0880*/  MOV R20, 0x8a0 ;  /* 0x000008a000147802 */ /* 0x000fce0000000f00 */
[----:B-----5:R-:W-:Y:S05]  /*0890*/  CALL.REL.NOINC `($__internal_1_$__cuda_sm3x_div_rn_noftz_f32_slowpath) ;  /* 0x0000004000c07944 */ /* 0x020fea0003c00000 */
.L_x_3:
[----:B------:R-:W-:Y:S05]  /*08a0*/  BSYNC.RECONVERGENT B0 ;  /* 0x0000000000007941 */ /* 0x000fea0003800200 */
.L_x_2:
[----:B------:R-:W0:Y:S01]  /*08b0*/  MUFU.RCP R2, R5 ;  /* 0x0000000500027308 */ /* 0x000e220000001000 */
[----:B------:R-:W-:Y:S01]  /*08c0*/  I2FP.F32.S32 R0, R11 ;  /* 0x0000000b00007245 */ /* 0x000fe20000201400 */
[----:B------:R-:W-:Y:S01]  /*08d0*/  FADD R19, R19, -1 ;  /* 0xbf80000013137421 */ /* 0x000fe20000000000 */
[----:B------:R-:W-:Y:S03]  /*08e0*/  BSSY.RECONVERGENT B0, `(.L_x_4) ;  /* 0x0000011000007945 */ /* 0x000fe60003800200 */
[----:B------:R-:W-:-:S04]  /*08f0*/  FADD R0, R0, 0.5 ;  /* 0x3f00000000007421 */ /* 0x000fc80000000000 */
[----:B------:R-:W-:Y:S01]  /*0900*/  FADD R20, R0, R0 ;  /* 0x0000000000147221 */ /* 0x000fe20000000000 */
[----:B------:R-:W-:-:S03]  /*0910*/  FMUL R0, R22, R19 ;  /* 0x0000001316007220 */ /* 0x000fc60000400000 */
[----:B------:R-:W1:Y:S01]  /*0920*/  FCHK P0, R20, R5 ;  /* 0x0000000514007302 */ /* 0x000e620000000000 */
[----:B------:R-:W-:Y:S01]  /*0930*/  FMUL R0, R0, R21 ;  /* 0x0000001500007220 */ /* 0x000fe20000400000 */
        /* <DEDUP_REMOVED lines=11> */
.L_x_5:
[----:B------:R-:W-:Y:S05]  /*09f0*/  BSYNC.RECONVERGENT B0 ;  /* 0x0000000000007941 */ /* 0x000fea0003800200 */
.L_x_4:
[----:B------:R-:W-:Y:S01]  /*0a00*/  FADD R3, -R2, 1 ;  /* 0x3f80000002037421 */ /* 0x000fe20000000100 */
[-C--:B------:R-:W-:Y:S01]  /*0a10*/  FMUL R5, R12, R0.reuse ;  /* 0x000000000c057220 */ /* 0x080fe20000400000 */
[----:B------:R-:W-:Y:S01]  /*0a20*/  FFMA R7, -R14, R0, R7 ;  /* 0x000000000e077223 */ /* 0x000fe20000000107 */
[----:B------:R-:W-:Y:S01]  /*0a30*/  BSSY.RECONVERGENT B0, `(.L_x_6) ;  /* 0x000001e000007945 */ /* 0x000fe20003800200 */
[----:B------:R-:W-:Y:S01]  /*0a40*/  FMUL R3, R22, R3 ;  /* 0x0000000316037220 */ /* 0x000fe20000400000 */
[----:B------:R-:W-:-:S03]  /*0a50*/  FFMA R5, R14, R10, R5 ;  /* 0x0000000a0e057223 */ /* 0x000fc60000000005 */
[-C--:B------:R-:W-:Y:S01]  /*0a60*/  FFMA R2, R10, R3.reuse, R13 ;  /* 0x000000030a027223 */ /* 0x080fe2000000000d */
[-C--:B------:R-:W-:Y:S01]  /*0a70*/  FFMA R6, -R6, R3.reuse, R5 ;  /* 0x0000000306067223 */ /* 0x080fe20000000105 */
[----:B------:R-:W-:-:S03]  /*0a80*/  FFMA R4, -R4, R3, R7 ;  /* 0x0000000304047223 */ /* 0x000fc60000000107 */
[----:B------:R-:W-:-:S04]  /*0a90*/  FMUL R5, R6, R6 ;  /* 0x0000000606057220 */ /* 0x000fc80000400000 */
[----:B------:R-:W-:-:S04]  /*0aa0*/  FFMA R5, R2, R2, R5 ;  /* 0x0000000202057223 */ /* 0x000fc80000000005 */
[----:B------:R-:W-:-:S05]  /*0ab0*/  FFMA R5, R4, R4, R5 ;  /* 0x0000000404057223 */ /* 0x000fca0000000005 */
[----:B------:R-:W-:-:S13]  /*0ac0*/  FSETP.GEU.AND P0, PT, |R5|, 1.175494350822287508e-38, PT ;  /* 0x008000000500780b */ /* 0x000fda0003f0e200 */
[----:B------:R-:W-:-:S04]  /*0ad0*/  @!P0 FMUL R5, R5, 16777216 ;  /* 0x4b80000005058820 */ /* 0x000fc80000400000 */
[----:B------:R-:W-:-:S05]  /*0ae0*/  VIADD R0, R5, 0xff800000 ;  /* 0xff80000005007836 */ /* 0x000fca0000000000 */
[----:B------:R-:W-:-:S13]  /*0af0*/  ISETP.GT.U32.AND P1, PT, R0, 0x7effffff, PT ;  /* 0x7effffff0000780c */ /* 0x000fda0003f24070 */
[----:B------:R-:W-:Y:S05]  /*0b00*/  @P1 BRA `(.L_x_7) ;  /* 0x00000000003c1947 */ /* 0x000fea0003800000 */
[----:B------:R-:W-:Y:S01]  /*0b10*/  LOP3.LUT R0, R5, 0xffffff, RZ, 0xc0, !PT ;  /* 0x00ffffff05007812 */ /* 0x000fe200078ec0ff */
[----:B------:R-:W-:-:S03]  /*0b20*/  HFMA2 R13, -RZ, RZ, 1.6875, 0 ;  /* 0x3ec00000ff0d7431 */ /* 0x000fc600000001ff */
[----:B------:R-:W-:-:S04]  /*0b30*/  LOP3.LUT R0, R0, 0x3f000000, RZ, 0xfc, !PT ;  /* 0x3f00000000007812 */ /* 0x000fc800078efcff */
[----:B------:R-:W0:Y:S01]  /*0b40*/  MUFU.RSQ R3, R0 ;  /* 0x0000000000037308 */ /* 0x000e220000001400 */
[----:B------:R-:W-:-:S04]  /*0b50*/  IMAD.IADD R5, R0, 0x1, -R5 ;  /* 0x0000000100057824 */ /* 0x000fc800078e0a05 */
[----:B------:R-:W-:Y:S02]  /*0b60*/  @!P0 VIADD R5, R5, 0xc000000 ;  /* 0x0c00000005058836 */ /* 0x000fe40000000000 */
[----:B0-----:R-:W-:-:S04]  /*0b70*/  FMUL R10, R3, R3 ;  /* 0x00000003030a7220 */ /* 0x001fc80000400000 */
[----:B------:R-:W-:Y:S01]  /*0b80*/  FFMA R7, R3, R3, -R10 ;  /* 0x0000000303077223 */ /* 0x000fe2000000080a */
[----:B------:R-:W-:-:S04]  /*0b90*/  FFMA R10, -R0, R10, 1 ;  /* 0x3f800000000a7423 */ /* 0x000fc8000000010a */
[----:B------:R-:W-:-:S04]  /*0ba0*/  FFMA R10, -R0, R7, R10 ;  /* 0x00000007000a7223 */ /* 0x000fc8000000010a */
[----:B------:R-:W-:Y:S01]  /*0bb0*/  FFMA R12, R10, R13, 0.5 ;  /* 0x3f0000000a0c7423 */ /* 0x000fe2000000000d */
[----:B------:R-:W-:-:S04]  /*0bc0*/  FMUL R10, R3, R10 ;  /* 0x0000000a030a7220 */ /* 0x000fc80000400000 */
[----:B------:R-:W-:-:S05]  /*0bd0*/  FFMA R10, R12, R10, R3 ;  /* 0x0000000a0c0a7223 */ /* 0x000fca0000000003 */
[----:B------:R-:W-:Y:S01]  /*0be0*/  LEA.HI.SX32 R5, R5, R10, 0x1f ;  /* 0x0000000a05057211 */ /* 0x000fe200078ffaff */
[----:B------:R-:W-:Y:S06]  /*0bf0*/  BRA `(.L_x_8) ;  /* 0x0000000000047947 */ /* 0x000fec0003800000 */
.L_x_7:
[----:B------:R-:W0:Y:S02]  /*0c00*/  MUFU.RSQ R5, R5 ;  /* 0x0000000500057308 */ /* 0x000e240000001400 */
.L_x_8:
[----:B------:R-:W-:Y:S05]  /*0c10*/  BSYNC.RECONVERGENT B0 ;  /* 0x0000000000007941 */ /* 0x000fea0003800200 */
.L_x_6:
[-C--:B0-----:R-:W-:Y:S01]  /*0c20*/  FMUL R17, R6, R5.reuse ;  /* 0x0000000506117220 */ /* 0x081fe20000400000 */
[----:B-----5:R0:W1:Y:S01]  /*0c30*/  F2I.FLOOR.NTZ R14, R16 ;  /* 0x00000010000e7305 */ /* 0x0200620000207100 */
[-C--:B------:R-:W-:Y:S01]  /*0c40*/  FMUL R2, R2, R5.reuse ;  /* 0x0000000502027220 */ /* 0x080fe20000400000 */
[----:B------:R-:W-:Y:S01]  /*0c50*/  FMUL R19, R4, R5 ;  /* 0x0000000504137220 */ /* 0x000fe20000400000 */
[----:B------:R-:W-:Y:S01]  /*0c60*/  IMAD.MOV.U32 R5, RZ, RZ, 0x1 ;  /* 0x00000001ff057424 */ /* 0x000fe200078e00ff */
[C---:B------:R-:W-:Y:S01]  /*0c70*/  FSETP.GT.AND P3, PT, |R17|.reuse, 9.9999999747524270788e-07, PT ;  /* 0x358637bd1100780b */ /* 0x040fe20003f64200 */
[----:B------:R-:W-:Y:S01]  /*0c80*/  BSSY.RECONVERGENT B0, `(.L_x_9) ;  /* 0x000001a000007945 */ /* 0x000fe20003800200 */
[----:B------:R-:W-:Y:S02]  /*0c90*/  FSETP.GE.AND P0, PT, R17, RZ, PT ;  /* 0x000000ff1100720b */ /* 0x000fe40003f06000 */
[----:B------:R0:W2:Y:S01]  /*0ca0*/  F2I.FLOOR.NTZ R13, R8 ;  /* 0x00000008000d7305 */ /* 0x0000a20000207100 */
[----:B------:R-:W-:-:S02]  /*0cb0*/  FSETP.GE.AND P1, PT, R2, RZ, PT ;  /* 0x000000ff0200720b */ /* 0x000fc40003f26000 */
[----:B------:R-:W-:Y:S02]  /*0cc0*/  FSETP.GE.AND P2, PT, R19, RZ, PT ;  /* 0x000000ff1300720b */ /* 0x000fe40003f46000 */
[C---:B------:R-:W-:Y:S02]  /*0cd0*/  SEL R7, R5.reuse, 0xffffffff, P0 ;  /* 0xffffffff05077807 */ /* 0x040fe40000000000 */
[C---:B------:R-:W-:Y:S01]  /*0ce0*/  SEL R6, R5.reuse, 0xffffffff, P1 ;  /* 0xffffffff05067807 */ /* 0x040fe20000800000 */
[----:B------:R0:W3:Y:S01]  /*0cf0*/  F2I.FLOOR.NTZ R12, R15 ;  /* 0x0000000f000c7305 */ /* 0x0000e20000207100 */
[----:B------:R-:W-:Y:S02]  /*0d00*/  MOV R10, 0x7149f2ca ;  /* 0x7149f2ca000a7802 */ /* 0x000fe40000000f00 */
[----:B------:R-:W-:Y:S01]  /*0d10*/  SEL R5, R5, 0xffffffff, P2 ;  /* 0xffffffff05057807 */ /* 0x000fe20001000000 */
[----:B-1----:R-:W-:Y:S06]  /*0d20*/  @!P3 BRA `(.L_x_10) ;  /* 0x00000000003cb947 */ /* 0x002fec0003800000 */
[----:B------:R-:W-:Y:S01]  /*0d30*/  VIADD R0, R17, 0x1800000 ;  /* 0x0180000011007836 */ /* 0x000fe20000000000 */
[----:B------:R-:W-:Y:S04]  /*0d40*/  BSSY.RECONVERGENT B1, `(.L_x_10) ;  /* 0x000000d000017945 */ /* 0x000fe80003800200 */
[----:B------:R-:W-:-:S04]  /*0d50*/  LOP3.LUT R0, R0, 0x7f800000, RZ, 0xc0, !PT ;  /* 0x7f80000000007812 */ /* 0x000fc800078ec0ff */
[----:B------:R-:W-:-:S13]  /*0d60*/  ISETP.GT.U32.AND P0, PT, R0, 0x1ffffff, PT ;  /* 0x01ffffff0000780c */ /* 0x000fda0003f04070 */
[----:B------:R-:W-:Y:S05]  /*0d70*/  @P0 BRA `(.L_x_11) ;  /* 0x0000000000140947 */ /* 0x000fea0003800000 */
[----:B------:R-:W-:Y:S01]  /*0d80*/  IMAD.MOV.U32 R0, RZ, RZ, R17 ;  /* 0x000000ffff007224 */ /* 0x000fe200078e0011 */
[----:B------:R-:W-:-:S07]  /*0d90*/  MOV R20, 0xdb0 ;  /* 0x00000db000147802 */ /* 0x000fce0000000f00 */
[----:B0-23--:R-:W-:Y:S05]  /*0da0*/  CALL.REL.NOINC `($__internal_0_$__cuda_sm20_rcp_rn_f32_slowpath) ;  /* 0x0000003800a87944 */ /* 0x00dfea0003c00000 */
[----:B------:R-:W-:Y:S01]  /*0db0*/  IMAD.MOV.U32 R10, RZ, RZ, R0 ;  /* 0x000000ffff0a7224 */ /* 0x000fe200078e0000 */
[----:B------:R-:W-:Y:S06]  /*0dc0*/  BRA `(.L_x_12) ;  /* 0x0000000000107947 */ /* 0x000fec0003800000 */
.L_x_11:
[----:B------:R-:W1:Y:S02]  /*0dd0*/  MUFU.RCP R10, R17 ;  /* 0x00000011000a7308 */ /* 0x000e640000001000 */
[----:B-1----:R-:W-:-:S04]  /*0de0*/  FFMA R0, R17, R10, -1 ;  /* 0xbf80000011007423 */ /* 0x002fc8000000000a */
[----:B------:R-:W-:-:S04]  /*0df0*/  FADD.FTZ R3, -R0, -RZ ;  /* 0x800000ff00037221 */ /* 0x000fc80000010100 */
[----:B------:R-:W-:-:S07]  /*0e00*/  FFMA R10, R10, R3, R10 ;  /* 0x000000030a0a7223 */ /* 0x000fce000000000a */
.L_x_12:
[----:B------:R-:W-:Y:S05]  /*0e10*/  BSYNC.RECONVERGENT B1 ;  /* 0x0000000000017941 */ /* 0x000fea0003800200 */
.L_x_10:
[----:B------:R-:W-:Y:S05]  /*0e20*/  BSYNC.RECONVERGENT B0 ;  /* 0x0000000000007941 */ /* 0x000fea0003800200 */
.L_x_9:
[----:B------:R-:W-:Y:S01]  /*0e30*/  FSETP.GT.AND P0, PT, |R2|, 9.9999999747524270788e-07, PT ;  /* 0x358637bd0200780b */ /* 0x000fe20003f04200 */
[----:B------:R-:W-:Y:S01]  /*0e40*/  BSSY.RECONVERGENT B0, `(.L_x_13) ;  /* 0x0000012000007945 */ /* 0x000fe20003800200 */
[----:B------:R-:W-:-:S11]  /*0e50*/  HFMA2 R4, -RZ, RZ, 10824, -13904 ;  /* 0x7149f2caff047431 */ /* 0x000fd600000001ff */
[----:B------:R-:W-:Y:S05]  /*0e60*/  @!P0 BRA `(.L_x_14) ;  /* 0x00000000003c8947 */ /* 0x000fea0003800000 */
        /* <DEDUP_REMOVED lines=10> */
.L_x_15:
[----:B------:R-:W1:Y:S02]  /*0f10*/  MUFU.RCP R3, R2 ;  /* 0x0000000200037308 */ /* 0x000e640000001000 */
[----:B-1----:R-:W-:-:S04]  /*0f20*/  FFMA R0, R2, R3, -1 ;  /* 0xbf80000002007423 */ /* 0x002fc80000000003 */
[----:B------:R-:W-:-:S04]  /*0f30*/  FADD.FTZ R0, -R0, -RZ ;  /* 0x800000ff00007221 */ /* 0x000fc80000010100 */
[----:B------:R-:W-:-:S07]  /*0f40*/  FFMA R4, R3, R0, R3 ;  /* 0x0000000003047223 */ /* 0x000fce0000000003 */
.L_x_16:
[----:B------:R-:W-:Y:S05]  /*0f50*/  BSYNC.RECONVERGENT B1 ;  /* 0x0000000000017941 */ /* 0x000fea0003800200 */
.L_x_14:
[----:B------:R-:W-:Y:S05]  /*0f60*/  BSYNC.RECONVERGENT B0 ;  /* 0x0000000000007941 */ /* 0x000fea0003800200 */
.L_x_13:
[----:B------:R-:W1:Y:S01]  /*0f70*/  LDCU UR5, c[0x0][0x39c] ;  /* 0x00007380ff0577ac */ /* 0x000e620008000800 */
[----:B------:R-:W-:Y:S01]  /*0f80*/  FSETP.GT.AND P0, PT, |R19|, 9.9999999747524270788e-07, PT ;  /* 0x358637bd1300780b */ /* 0x000fe20003f04200 */
[----:B------:R-:W-:Y:S01]  /*0f90*/  BSSY.RECONVERGENT B0, `(.L_x_17) ;  /* 0x0000012000007945 */ /* 0x000fe20003800200 */
[----:B------:R-:W-:Y:S01]  /*0fa0*/  MOV R0, 0x7149f2ca ;  /* 0x7149f2ca00007802 */ /* 0x000fe20000000f00 */
[----:B-1----:R-:W-:-:S10]  /*0fb0*/  UIMAD UR5, UR5, UR5, URZ ;  /* 0x00000005050572a4 */ /* 0x002fd4000f8e02ff */
        /* <DEDUP_REMOVED lines=9> */
[----:B------:R-:W-:Y:S05]  /*1050*/  BRA `(.L_x_20) ;  /* 0x0000000000107947 */ /* 0x000fea0003800000 */
.L_x_19:
[----:B------:R-:W1:Y:S02]  /*1060*/  MUFU.RCP R0, R19 ;  /* 0x0000001300007308 */ /* 0x000e640000001000 */
[----:B-1----:R-:W-:-:S04]  /*1070*/  FFMA R3, R19, R0, -1 ;  /* 0xbf80000013037423 */ /* 0x002fc80000000000 */
[----:B------:R-:W-:-:S04]  /*1080*/  FADD.FTZ R3, -R3, -RZ ;  /* 0x800000ff03037221 */ /* 0x000fc80000010100 */
[----:B------:R-:W-:-:S07]  /*1090*/  FFMA R0, R0, R3, R0 ;  /* 0x0000000300007223 */ /* 0x000fce0000000000 */
.L_x_20:
[----:B------:R-:W-:Y:S05]  /*10a0*/  BSYNC.RECONVERGENT B1 ;  /* 0x0000000000017941 */ /* 0x000fea0003800200 */
.L_x_18:
[----:B------:R-:W-:Y:S05]  /*10b0*/  BSYNC.RECONVERGENT B0 ;  /* 0x0000000000007941 */ /* 0x000fea0003800200 */
.L_x_17:
[----:B------:R-:W-:Y:S01]  /*10c0*/  FSETP.GE.AND P2, PT, R17, RZ, PT ;  /* 0x000000ff1100720b */ /* 0x000fe20003f46000 */
[----:B------:R-:W1:Y:S01]  /*10d0*/  LDCU UR4, c[0x0][0x3a8] ;  /* 0x00007500ff0477ac */ /* 0x000e620008000800 */
[----:B------:R-:W-:Y:S01]  /*10e0*/  FSETP.GE.AND P1, PT, R2, RZ, PT ;  /* 0x000000ff0200720b */ /* 0x000fe20003f26000 */
[----:B------:R-:W-:Y:S01]  /*10f0*/  VIADD R3, R14, 0x1 ;  /* 0x000000010e037836 */ /* 0x000fe20000000000 */
[----:B------:R-:W-:Y:S01]  /*1100*/  FSETP.GE.AND P0, PT, R19, RZ, PT ;  /* 0x000000ff1300720b */ /* 0x000fe20003f06000 */
[----:B---3--:R-:W-:Y:S01]  /*1110*/  VIADD R19, R12, 0x1 ;  /* 0x000000010c137836 */ /* 0x008fe20000000000 */
[----:B--2---:R-:W-:-:S07]  /*1120*/  IADD3 R17, PT, PT, R13, 0x1, RZ ;  /* 0x000000010d117810 */ /* 0x004fce0007ffe0ff */
[----:B------:R-:W-:Y:S02]  /*1130*/  @!P2 IMAD.MOV R3, RZ, RZ, R14 ;  /* 0x000000ffff03a224 */ /* 0x000fe400078e020e */
[----:B------:R-:W-:Y:S02]  /*1140*/  @!P1 IMAD.MOV R17, RZ, RZ, R13 ;  /* 0x000000ffff119224 */ /* 0x000fe400078e020d */
[----:B------:R-:W-:Y:S02]  /*1150*/  @!P0 IADD3 R19, PT, PT, R12, RZ, RZ ;  /* 0x000000ff0c138210 */ /* 0x000fe40007ffe0ff */
[----:B------:R-:W-:Y:S01]  /*1160*/  I2FP.F32.S32 R3, R3 ;  /* 0x0000000300037245 */ /* 0x000fe20000201400 */
[----:B-1----:R-:W-:Y:S01]  /*1170*/  UISETP.GE.AND UP0, UPT, UR4, 0x1, UPT ;  /* 0x000000010400788c */ /* 0x002fe2000bf06270 */
[----:B------:R-:W-:Y:S02]  /*1180*/  I2FP.F32.S32 R20, R19 ;  /* 0x0000001300147245 */ /* 0x000fe40000201400 */
[----:B------:R-:W-:Y:S01]  /*1190*/  I2FP.F32.S32 R17, R17 ;  /* 0x0000001100117245 */ /* 0x000fe20000201400 */
[----:B------:R-:W-:Y:S01]  /*11a0*/  FADD R19, -R16, R3 ;  /* 0x0000000310137221 */ /* 0x000fe20000000100 */
[----:B0-----:R-:W-:-:S02]  /*11b0*/  IMAD.MOV.U32 R16, RZ, RZ, 0xff ;  /* 0x000000ffff107424 */ /* 0x001fc400078e00ff */
[----:B------:R-:W-:Y:S01]  /*11c0*/  FADD R21, -R15, R20 ;  /* 0x000000140f157221 */ /* 0x000fe20000000100 */
[----:B------:R-:W-:Y:S02]  /*11d0*/  IMAD.MOV.U32 R3, RZ, RZ, RZ ;  /* 0x000000ffff037224 */ /* 0x000fe400078e00ff */
[----:B------:R-:W-:Y:S01]  /*11e0*/  FADD R17, -R8, R17 ;  /* 0x0000001108117221 */ /* 0x000fe20000000100 */
[----:B------:R-:W-:Y:S01]  /*11f0*/  IMAD.MOV.U32 R8, RZ, RZ, -0x1 ;  /* 0xffffffffff087424 */ /* 0x000fe200078e00ff */
[----:B------:R-:W-:Y:S01]  /*1200*/  PRMT R15, R16, 0x7610, R15 ;  /* 0x00007610100f7816 */ /* 0x000fe2000000000f */
[----:B------:R-:W-:Y:S06]  /*1210*/  BRA.U !UP0, `(.L_x_21) ;  /* 0x0000003108747547 */ /* 0x000fec000b800000 */
[----:B------:R-:W0:Y:S01]  /*1220*/  LDCU UR4, c[0x0][0x39c] ;  /* 0x00007380ff0477ac */ /* 0x000e220008000800 */
[----:B------:R-:W-:Y:S01]  /*1230*/  HFMA2 R3, -RZ, RZ, 0, 0 ;  /* 0x00000000ff037431 */ /* 0x000fe200000001ff */
[----:B------:R-:W-:Y:S01]  /*1240*/  BSSY.RECONVERGENT B0, `(.L_x_21) ;  /* 0x000031a000007945 */ /* 0x000fe20003800200 */
[----:B------:R-:W-:Y:S01]  /*1250*/  FMUL R19, R19, R10 ;  /* 0x0000000a13137220 */ /* 0x000fe20000400000 */
[----:B------:R-:W-:Y:S01]  /*1260*/  FMUL R17, R17, R4 ;  /* 0x0000000411117220 */ /* 0x000fe20000400000 */
[----:B------:R-:W-:Y:S01]  /*1270*/  FMUL R16, R21, R0 ;  /* 0x0000000015107220 */ /* 0x000fe20000400000 */
[----:B------:R-:W-:Y:S01]  /*1280*/  IMAD.MOV.U32 R8, RZ, RZ, -0x1 ;  /* 0xffffffffff087424 */ /* 0x000fe200078e00ff */
[----:B------:R-:W1:Y:S01]  /*1290*/  LDCU.64 UR8, c[0x0][0x380] ;  /* 0x00007000ff0877ac */ /* 0x000e620008000a00 */
[----:B------:R-:W-:Y:S01]  /*12a0*/  IMAD.MOV.U32 R25, RZ, RZ, RZ ;  /* 0x000000ffff197224 */ /* 0x000fe200078e00ff */
[----:B0-----:R-:W-:-:S06]  /*12b0*/  UIMAD UR4, UR5, UR4, URZ ;  /* 0x00000004050472a4 */ /* 0x001fcc000f8e02ff */
[----:B------:R-:W-:-:S07]  /*12c0*/  IMAD R23, R18, UR4, RZ ;  /* 0x0000000412177c24 */ /* 0x000fce000f8e02ff */
.L_x_99:
[----:B------:R-:W0:Y:S01]  /*12d0*/  LDC R22, c[0x0][0x3ac] ;  /* 0x0000eb00ff167b82 */ /* 0x000e220000000800 */
[----:B------:R-:W-:Y:S01]  /*12e0*/  IMAD.MOV.U32 R15, RZ, RZ, 0xff ;  /* 0x000000ffff0f7424 */ /* 0x000fe200078e00ff */
[----:B0-----:R-:W-:-:S13]  /*12f0*/  FSETP.GE.AND P0, PT, R3, R22, PT ;  /* 0x000000160300720b */ /* 0x001fda0003f06000 */
[----:B------:R-:W-:Y:S05]  /*1300*/  @P0 BRA `(.L_x_22) ;  /* 0x0000003000340947 */ /* 0x000fea0003800000 */
[----:B------:R-:W0:Y:S01]  /*1310*/  LDC R21, c[0x0][0x39c] ;  /* 0x0000e700ff157b82 */ /* 0x000e220000000800 */
[----:B------:R-:W-:Y:S01]  /*1320*/  BSSY.RELIABLE B1, `(.L_x_23) ;  /* 0x0000012000017945 */ /* 0x000fe20003800100 */
[-C--:B0-----:R-:W-:Y:S02]  /*1330*/  ISETP.GE.AND P1, PT, R14, R21.reuse, PT ;  /* 0x000000150e00720c */ /* 0x081fe40003f26270 */
[CC--:B------:R-:W-:Y:S02]  /*1340*/  ISETP.GE.AND P2, PT, R13.reuse, R21.reuse, PT ;  /* 0x000000150d00720c */ /* 0x0c0fe40003f46270 */
[----:B------:R-:W-:Y:S02]  /*1350*/  ISETP.GE.AND P0, PT, R12, R21, PT ;  /* 0x000000150c00720c */ /* 0x000fe40003f06270 */
[----:B------:R-:W-:Y:S02]  /*1360*/  ISETP.GT.AND P1, PT, R14, -0x1, !P1 ;  /* 0xffffffff0e00780c */ /* 0x000fe40004f24270 */
[----:B------:R-:W-:-:S02]  /*1370*/  ISETP.GT.AND P2, PT, R13, -0x1, !P2 ;  /* 0xffffffff0d00780c */ /* 0x000fc40005744270 */
[----:B------:R-:W-:-:S04]  /*1380*/  ISETP.GT.AND P0, PT, R12, -0x1, !P0 ;  /* 0xffffffff0c00780c */ /* 0x000fc80004704270 */
[----:B------:R-:W-:-:S13]  /*1390*/  PLOP3.LUT P0, PT, P0, P1, P2, 0x80, 0x0 ;  /* 0x000000000000781c */ /* 0x000fda0000703020 */
[----:B------:R-:W-:Y:S05]  /*13a0*/  @!P0 BRA `(.L_x_24) ;  /* 0x0000000000248947 */ /* 0x000fea0003800000 */
[----:B------:R-:W-:-:S04]  /*13b0*/  IMAD R20, R14, R21, R23 ;  /* 0x000000150e147224 */ /* 0x000fc800078e0217 */
[----:B------:R-:W-:-:S05]  /*13c0*/  IMAD R15, R13, UR5, R20 ;  /* 0x000000050d0f7c24 */ /* 0x000fca000f8e0214 */
[----:B------:R-:W-:-:S04]  /*13d0*/  IADD3 R15, PT, PT, R12, R15, RZ ;  /* 0x0000000f0c0f7210 */ /* 0x000fc80007ffe0ff */
[----:B-1----:R-:W-:-:S04]  /*13e0*/  IADD3 R26, P0, PT, R15, UR8, RZ ;  /* 0x000000080f1a7c10 */ /* 0x002fc8000ff1e0ff */
[----:B------:R-:W-:-:S05]  /*13f0*/  LEA.HI.X.SX32 R27, R15, UR9, 0x1, P0 ;  /* 0x000000090f1b7c11 */ /* 0x000fca00080f0eff */
[----:B------:R-:W2:Y:S02]  /*1400*/  LDG.E.S8.CONSTANT R15, desc[UR6][R26.64] ;  /* 0x000000061a0f7981 */ /* 0x000ea4000c1e9300 */
[----:B--2---:R-:W-:-:S13]  /*1410*/  ISETP.GT.AND P0, PT, R15, -0x1, PT ;  /* 0xffffffff0f00780c */ /* 0x004fda0003f04270 */
[----:B------:R-:W-:Y:S05]  /*1420*/  @P0 BREAK.RELIABLE B1 ;  /* 0x0000000000010942 */ /* 0x000fea0003800100 */
[----:B------:R-:W-:Y:S05]  /*1430*/  @P0 BRA `(.L_x_22) ;  /* 0x0000002c00e80947 */ /* 0x000fea0003800000 */
.L_x_24:
[----:B-1----:R-:W-:Y:S05]  /*1440*/  BSYNC.RELIABLE B1 ;  /* 0x0000000000017941 */ /* 0x002fea0003800100 */
.L_x_23:
[----:B------:R-:W0:Y:S01]  /*1450*/  LDC R20, c[0x0][0x3a8] ;  /* 0x0000ea00ff147b82 */ /* 0x000e220000000800 */
[C---:B------:R-:W-:Y:S01]  /*1460*/  FSETP.GEU.AND P0, PT, R19.reuse, R16, PT ;  /* 0x000000101300720b */ /* 0x040fe20003f0e000 */
[----:B------:R-:W-:Y:S03]  /*1470*/  BSSY.RECONVERGENT B1, `(.L_x_25) ;  /* 0x0000015000017945 */ /* 0x000fe60003800200 */
[----:B------:R-:W-:-:S13]  /*1480*/  FSETP.GEU.OR P0, PT, R19, R17, P0 ;  /* 0x000000111300720b */ /* 0x000fda000070e400 */
[----:B------:R-:W-:Y:S01]  /*1490*/  @!P0 FADD R27, R19, |R10| ;  /* 0x4000000a131b8221 */ /* 0x000fe20000000000 */
[----:B------:R-:W-:Y:S01]  /*14a0*/  @!P0 IMAD.MOV.U32 R8, RZ, RZ, RZ ;  /* 0x000000ffff088224 */ /* 0x000fe200078e00ff */
[----:B------:R-:W-:Y:S01]  /*14b0*/  @!P0 MOV R3, R19 ;  /* 0x0000001300038202 */ /* 0x000fe20000000f00 */
[----:B------:R-:W-:Y:S02]  /*14c0*/  @!P0 IMAD.MOV.U32 R24, RZ, RZ, R17 ;  /* 0x000000ffff188224 */ /* 0x000fe400078e0011 */
[----:B------:R-:W-:Y:S01]  /*14d0*/  @!P0 IMAD.MOV.U32 R29, RZ, RZ, R16 ;  /* 0x000000ffff1d8224 */ /* 0x000fe200078e0010 */
[----:B------:R-:W-:Y:S06]  /*14e0*/  @!P0 BRA `(.L_x_26) ;  /* 0x0000000000348947 */ /* 0x000fec0003800000 */
[----:B------:R-:W-:-:S13]  /*14f0*/  FSETP.GEU.AND P1, PT, R17, R16, PT ;  /* 0x000000101100720b */ /* 0x000fda0003f2e000 */
[--C-:B------:R-:W-:Y:S02]  /*1500*/  @!P1 IMAD.MOV.U32 R27, RZ, RZ, R19.reuse ;  /* 0x000000ffff1b9224 */ /* 0x100fe400078e0013 */
[----:B------:R-:W-:Y:S01]  /*1510*/  @!P1 FADD R24, R17, |R4| ;  /* 0x4000000411189221 */ /* 0x000fe20000000000 */
[----:B------:R-:W-:Y:S01]  /*1520*/  @!P1 IMAD.MOV.U32 R29, RZ, RZ, R16 ;  /* 0x000000ffff1d9224 */ /* 0x000fe200078e0010 */
[----:B------:R-:W-:Y:S01]  /*1530*/  @!P1 MOV R3, R17 ;  /* 0x0000001100039202 */ /* 0x000fe20000000f00 */
[----:B------:R-:W-:Y:S02]  /*1540*/  @!P1 IMAD.MOV.U32 R8, RZ, RZ, 0x1 ;  /* 0x00000001ff089424 */ /* 0x000fe400078e00ff */
[----:B------:R-:W-:Y:S01]  /*1550*/  @P1 FADD R29, R16, |R0| ;  /* 0x40000000101d1221 */ /* 0x000fe20000000000 */
[----:B------:R-:W-:Y:S01]  /*1560*/  @P1 IMAD.MOV.U32 R27, RZ, RZ, R19 ;  /* 0x000000ffff1b1224 */ /* 0x000fe200078e0013 */
[----:B------:R-:W-:Y:S01]  /*1570*/  @!P1 IADD3 R13, PT, PT, R6, R13, RZ ;  /* 0x0000000d060d9210 */ /* 0x000fe20007ffe0ff */
[----:B------:R-:W-:-:S02]  /*1580*/  @P1 IMAD.MOV.U32 R24, RZ, RZ, R17 ;  /* 0x000000ffff181224 */ /* 0x000fc400078e0011 */
[----:B------:R-:W-:Y:S02]  /*1590*/  @P1 IMAD.MOV.U32 R3, RZ, RZ, R16 ;  /* 0x000000ffff031224 */ /* 0x000fe400078e0010 */
[----:B------:R-:W-:Y:S02]  /*15a0*/  @P1 IMAD.IADD R12, R5, 0x1, R12 ;  /* 0x00000001050c1824 */ /* 0x000fe400078e020c */
[----:B------:R-:W-:-:S07]  /*15b0*/  @P1 IMAD.MOV.U32 R8, RZ, RZ, 0x2 ;  /* 0x00000002ff081424 */ /* 0x000fce00078e00ff */
.L_x_26:
[----:B------:R-:W-:Y:S05]  /*15c0*/  BSYNC.RECONVERGENT B1 ;  /* 0x0000000000017941 */ /* 0x000fea0003800200 */
.L_x_25:
[----:B------:R-:W-:Y:S01]  /*15d0*/  VIADD R15, R25, 0x1 ;  /* 0x00000001190f7836 */ /* 0x000fe20000000000 */
[----:B------:R-:W-:Y:S01]  /*15e0*/  FSETP.GE.AND P1, PT, R3, R22, PT ;  /* 0x000000160300720b */ /* 0x000fe20003f26000 */
[----:B------:R-:W-:-:S03]  /*15f0*/  @!P0 IMAD.IADD R14, R7, 0x1, R14 ;  /* 0x00000001070e8824 */ /* 0x000fc600078e020e */
[----:B0-----:R-:W-:Y:S01]  /*1600*/  ISETP.GE.OR P1, PT, R15, R20, P1 ;  /* 0x000000140f00720c */ /* 0x001fe20000f26670 */
[----:B------:R-:W-:-:S12]  /*1610*/  HFMA2 R15, -RZ, RZ, 0, 1.5199184417724609375e-05 ;  /* 0x000000ffff0f7431 */ /* 0x000fd800000001ff */
[----:B------:R-:W-:Y:S05]  /*1620*/  @P1 BRA `(.L_x_22) ;  /* 0x0000002c006c1947 */ /* 0x000fea0003800000 */
[-C--:B------:R-:W-:Y:S01]  /*1630*/  ISETP.GE.AND P1, PT, R14, R21.reuse, PT ;  /* 0x000000150e00720c */ /* 0x080fe20003f26270 */
[----:B------:R-:W-:Y:S01]  /*1640*/  BSSY.RELIABLE B1, `(.L_x_27) ;  /* 0x0000011000017945 */ /* 0x000fe20003800100 */
[CC--:B------:R-:W-:Y:S02]  /*1650*/  ISETP.GE.AND P2, PT, R13.reuse, R21.reuse, PT ;  /* 0x000000150d00720c */ /* 0x0c0fe40003f46270 */
[----:B------:R-:W-:Y:S02]  /*1660*/  ISETP.GE.AND P0, PT, R12, R21, PT ;  /* 0x000000150c00720c */ /* 0x000fe40003f06270 */
[----:B------:R-:W-:Y:S02]  /*1670*/  ISETP.GT.AND P1, PT, R14, -0x1, !P1 ;  /* 0xffffffff0e00780c */ /* 0x000fe40004f24270 */
[----:B------:R-:W-:Y:S02]  /*1680*/  ISETP.GT.AND P2, PT, R13, -0x1, !P2 ;  /* 0xffffffff0d00780c */ /* 0x000fe40005744270 */
[----:B------:R-:W-:-:S04]  /*1690*/  ISETP.GT.AND P0, PT, R12, -0x1, !P0 ;  /* 0xffffffff0c00780c */ /* 0x000fc80004704270 */
[----:B------:R-:W-:-:S13]  /*16a0*/  PLOP3.LUT P0, PT, P0, P1, P2, 0x80, 0x0 ;  /* 0x000000000000781c */ /* 0x000fda0000703020 */
[----:B------:R-:W-:Y:S05]  /*16b0*/  @!P0 BRA `(.L_x_28) ;  /* 0x0000000000248947 */ /* 0x000fea0003800000 */
[----:B------:R-:W-:-:S04]  /*16c0*/  IMAD R16, R14, R21, R23 ;  /* 0x000000150e107224 */ /* 0x000fc800078e0217 */
[----:B------:R-:W-:-:S04]  /*16d0*/  IMAD R15, R13, UR5, R16 ;  /* 0x000000050d0f7c24 */ /* 0x000fc8000f8e0210 */
[----:B------:R-:W-:-:S05]  /*16e0*/  IMAD.IADD R15, R12, 0x1, R15 ;  /* 0x000000010c0f7824 */ /* 0x000fca00078e020f */
[----:B------:R-:W-:-:S04]  /*16f0*/  IADD3 R16, P0, PT, R15, UR8, RZ ;  /* 0x000000080f107c10 */ /* 0x000fc8000ff1e0ff */
[----:B------:R-:W-:-:S05]  /*1700*/  LEA.HI.X.SX32 R17, R15, UR9, 0x1, P0 ;  /* 0x000000090f117c11 */ /* 0x000fca00080f0eff */
[----:B------:R-:W2:Y:S02]  /*1710*/  LDG.E.S8.CONSTANT R15, desc[UR6][R16.64] ;  /* 0x00000006100f7981 */ /* 0x000ea4000c1e9300 */
[----:B--2---:R-:W-:-:S13]  /*1720*/  ISETP.GT.AND P0, PT, R15, -0x1, PT ;  /* 0xffffffff0f00780c */ /* 0x004fda0003f04270 */
[----:B------:R-:W-:Y:S05]  /*1730*/  @P0 BREAK.RELIABLE B1 ;  /* 0x0000000000010942 */ /* 0x000fea0003800100 */
[----:B------:R-:W-:Y:S05]  /*1740*/  @P0 BRA `(.L_x_22) ;  /* 0x0000002c00240947 */ /* 0x000fea0003800000 */
.L_x_28:
[----:B------:R-:W-:Y:S05]  /*1750*/  BSYNC.RELIABLE B1 ;  /* 0x0000000000017941 */ /* 0x000fea0003800100 */
.L_x_27:
        /* <DEDUP_REMOVED lines=12> */
[----:B------:R-:W-:Y:S01]  /*1820*/  @!P1 MOV R19, R29 ;  /* 0x0000001d00139202 */ /* 0x000fe20000000f00 */
[----:B------:R-:W-:Y:S01]  /*1830*/  @!P1 IMAD.MOV.U32 R3, RZ, RZ, R24 ;  /* 0x000000ffff039224 */ /* 0x000fe200078e0018 */
[----:B------:R-:W-:Y:S01]  /*1840*/  @!P1 MOV R8, 0x1 ;  /* 0x0000000100089802 */ /* 0x000fe20000000f00 */
[----:B------:R-:W-:Y:S02]  /*1850*/  @P1 IMAD.MOV.U32 R17, RZ, RZ, R27 ;  /* 0x000000ffff111224 */ /* 0x000fe400078e001b */
[----:B------:R-:W-:Y:S01]  /*1860*/  @P1 FADD R19, R29, |R0| ;  /* 0x400000001d131221 */ /* 0x000fe20000000000 */
[----:B------:R-:W-:Y:S01]  /*1870*/  @P1 IMAD.MOV.U32 R16, RZ, RZ, R24 ;  /* 0x000000ffff101224 */ /* 0x000fe200078e0018 */
[----:B------:R-:W-:Y:S01]  /*1880*/  @P1 MOV R8, 0x2 ;  /* 0x0000000200081802 */ /* 0x000fe20000000f00 */
[----:B------:R-:W-:-:S02]  /*1890*/  @P1 IMAD.MOV.U32 R3, RZ, RZ, R29 ;  /* 0x000000ffff031224 */ /* 0x000fc400078e001d */
[----:B------:R-:W-:Y:S02]  /*18a0*/  @!P1 IMAD.IADD R13, R6, 0x1, R13 ;  /* 0x00000001060d9824 */ /* 0x000fe400078e020d */
[----:B------:R-:W-:-:S07]  /*18b0*/  @P1 IMAD.IADD R12, R5, 0x1, R12 ;  /* 0x00000001050c1824 */ /* 0x000fce00078e020c */
.L_x_30:
[----:B------:R-:W-:Y:S05]  /*18c0*/  BSYNC.RECONVERGENT B1 ;  /* 0x0000000000017941 */ /* 0x000fea0003800200 */
.L_x_29:
[----:B------:R-:W-:Y:S01]  /*18d0*/  VIADD R15, R25, 0x2 ;  /* 0x00000002190f7836 */ /* 0x000fe20000000000 */
[----:B------:R-:W-:Y:S01]  /*18e0*/  FSETP.GE.AND P1, PT, R3, R22, PT ;  /* 0x000000160300720b */ /* 0x000fe20003f26000 */
[----:B------:R-:W-:-:S03]  /*18f0*/  @!P0 IMAD.IADD R14, R7, 0x1, R14 ;  /* 0x00000001070e8824 */ /* 0x000fc600078e020e */
[----:B------:R-:W-:Y:S01]  /*1900*/  ISETP.GE.OR P1, PT, R15, R20, P1 ;  /* 0x000000140f00720c */ /* 0x000fe20000f26670 */
[----:B------:R-:W-:-:S12]  /*1910*/  IMAD.MOV.U32 R15, RZ, RZ, 0xff ;  /* 0x000000ffff0f7424 */ /* 0x000fd800078e00ff */
        /* <DEDUP_REMOVED lines=11> */
[----:B------:R-:W-:-:S05]  /*19d0*/  IMAD R15, R13, UR5, R24 ;  /* 0x000000050d0f7c24 */ /* 0x000fca000f8e0218 */
[----:B------:R-:W-:-:S04]  /*19e0*/  IADD3 R15, PT, PT, R12, R15, RZ ;  /* 0x0000000f0c0f7210 */ /* 0x000fc80007ffe0ff */
[----:B------:R-:W-:-:S04]  /*19f0*/  IADD3 R26, P0, PT, R15, UR8, RZ ;  /* 0x000000080f1a7c10 */ /* 0x000fc8000ff1e0ff */
[----:B------:R-:W-:-:S05]  /*1a00*/  LEA.HI.X.SX32 R27, R15, UR9, 0x1, P0 ;  /* 0x000000090f1b7c11 */ /* 0x000fca00080f0eff */
[----:B------:R-:W2:Y:S02]  /*1a10*/  LDG.E.S8.CONSTANT R15, desc[UR6][R26.64] ;  /* 0x000000061a0f7981 */ /* 0x000ea4000c1e9300 */
[----:B--2---:R-:W-:-:S13]  /*1a20*/  ISETP.GT.AND P0, PT, R15, -0x1, PT ;  /* 0xffffffff0f00780c */ /* 0x004fda0003f04270 */
[----:B------:R-:W-:Y:S05]  /*1a30*/  @P0 BREAK.RELIABLE B1 ;  /* 0x0000000000010942 */ /* 0x000fea0003800100 */
[----:B------:R-:W-:Y:S05]  /*1a40*/  @P0 BRA `(.L_x_22) ;  /* 0x0000002800640947 */ /* 0x000fea0003800000 */
.L_x_32:
[----:B------:R-:W-:Y:S05]  /*1a50*/  BSYNC.RELIABLE B1 ;  /* 0x0000000000017941 */ /* 0x000fea0003800100 */
.L_x_31:
        /* <DEDUP_REMOVED lines=10> */
[----:B------:R-:W-:Y:S02]  /*1b00*/  @!P1 IMAD.MOV.U32 R27, RZ, RZ, R17 ;  /* 0x000000ffff1b9224 */ /* 0x000fe400078e0011 */
        /* <DEDUP_REMOVED lines=11> */
.L_x_34:
[----:B------:R-:W-:Y:S05]  /*1bc0*/  BSYNC.RECONVERGENT B1 ;  /* 0x0000000000017941 */ /* 0x000fea0003800200 */
.L_x_33:
[----:B------:R-:W-:Y:S01]  /*1bd0*/  VIADD R15, R25, 0x3 ;  /* 0x00000003190f7836 */ /* 0x000fe20000000000 */
[----:B------:R-:W-:Y:S01]  /*1be0*/  FSETP.GE.AND P1, PT, R3, R22, PT ;  /* 0x000000160300720b */ /* 0x000fe20003f26000 */
[----:B------:R-:W-:-:S03]  /*1bf0*/  @!P0 IMAD.IADD R14, R7, 0x1, R14 ;  /* 0x00000001070e8824 */ /* 0x000fc600078e020e */
[----:B------:R-:W-:Y:S01]  /*1c00*/  ISETP.GE.OR P1, PT, R15, R20, P1 ;  /* 0x000000140f00720c */ /* 0x000fe20000f26670 */
        /* <DEDUP_REMOVED lines=20> */
.L_x_36:
[----:B------:R-:W-:Y:S05]  /*1d50*/  BSYNC.RELIABLE B1 ;  /* 0x0000000000017941 */ /* 0x000fea0003800100 */
.L_x_35:
        /* <DEDUP_REMOVED lines=22> */
.L_x_38:
[----:B------:R-:W-:Y:S05]  /*1ec0*/  BSYNC.RECONVERGENT B1 ;  /* 0x0000000000017941 */ /* 0x000fea0003800200 */
.L_x_37:
        /* <DEDUP_REMOVED lines=24> */
.L_x_40:
[----:B------:R-:W-:Y:S05]  /*2050*/  BSYNC.RELIABLE B1 ;  /* 0x0000000000017941 */ /* 0x000fea0003800100 */
.L_x_39:
[C---:B------:R-:W-:Y:S01]  /*2060*/  FSETP.GEU.AND P0, PT, R17.reuse, R19, PT ;  /* 0x000000131100720b */ /* 0x040fe20003f0e000 */
[----:B------:R-:W-:Y:S01]  /*2070*/  BSSY.RECONVERGENT B1, `(.L_x_41) ;  /* 0x0000017000017945 */ /* 0x000fe20003800200 */
[----:B------:R-:W-:-:S13]  /*2080*/  FSETP.LT.AND P1, PT, R17, R16, PT ;  /* 0x000000101100720b */ /* 0x000fda0003f21000 */
[----:B------:R-:W-:Y:S05]  /*2090*/  @!P0 BRA P1, `(.L_x_42) ;  /* 0x0000000000388947 */ /* 0x000fea0000800000 */
[----:B------:R-:W-:-:S13]  /*20a0*/  FSETP.GEU.AND P0, PT, R16, R19, PT ;  /* 0x000000131000720b */ /* 0x000fda0003f0e000 */
[--C-:B------:R-:W-:Y:S02]  /*20b0*/  @P0 IMAD.MOV.U32 R27, RZ, RZ, R17.reuse ;  /* 0x000000ffff1b0224 */ /* 0x100fe400078e0011 */
[----:B------:R-:W-:Y:S01]  /*20c0*/  @P0 FADD R24, R19, |R0| ;  /* 0x4000000013180221 */ /* 0x000fe20000000000 */
[----:B------:R-:W-:Y:S01]  /*20d0*/  @P0 IMAD.MOV.U32 R29, RZ, RZ, R16 ;  /* 0x000000ffff1d0224 */ /* 0x000fe200078e0010 */
[----:B------:R-:W-:Y:S01]  /*20e0*/  @P0 MOV R3, R19 ;  /* 0x0000001300030202 */ /* 0x000fe20000000f00 */
[----:B------:R-:W-:Y:S02]  /*20f0*/  @P0 IMAD.MOV.U32 R8, RZ, RZ, 0x2 ;  /* 0x00000002ff080424 */ /* 0x000fe400078e00ff */
[----:B------:R-:W-:Y:S01]  /*2100*/  @!P0 FADD R29, R16, |R4| ;  /* 0x40000004101d8221 */ /* 0x000fe20000000000 */
[----:B------:R-:W-:Y:S01]  /*2110*/  @!P0 IMAD.MOV.U32 R27, RZ, RZ, R17 ;  /* 0x000000ffff1b8224 */ /* 0x000fe200078e0011 */
[----:B------:R-:W-:Y:S01]  /*2120*/  @P0 IADD3 R12, PT, PT, R5, R12, RZ ;  /* 0x0000000c050c0210 */ /* 0x000fe20007ffe0ff */
[----:B------:R-:W-:-:S02]  /*2130*/  @!P0 IMAD.MOV.U32 R24, RZ, RZ, R19 ;  /* 0x000000ffff188224 */ /* 0x000fc400078e0013 */
[----:B------:R-:W-:Y:S02]  /*2140*/  @!P0 IMAD.MOV.U32 R3, RZ, RZ, R16 ;  /* 0x000000ffff038224 */ /* 0x000fe400078e0010 */
[----:B------:R-:W-:Y:S02]  /*2150*/  @!P0 IMAD.IADD R13, R6, 0x1, R13 ;  /* 0x00000001060d8824 */ /* 0x000fe400078e020d */
[----:B------:R-:W-:Y:S01]  /*2160*/  @!P0 IMAD.MOV.U32 R8, RZ, RZ, 0x1 ;  /* 0x00000001ff088424 */ /* 0x000fe200078e00ff */
[----:B------:R-:W-:Y:S06]  /*2170*/  BRA `(.L_x_43) ;  /* 0x0000000000187947 */ /* 0x000fec0003800000 */
.L_x_42:
[----:B------:R-:W-:Y:S01]  /*2180*/  IMAD.IADD R14, R7, 0x1, R14 ;  /* 0x00000001070e7824 */ /* 0x000fe200078e020e */
[----:B------:R-:W-:Y:S01]  /*2190*/  MOV R29, R16 ;  /* 0x00000010001d7202 */ /* 0x000fe20000000f00 */
[----:B------:R-:W-:Y:S02]  /*21a0*/  IMAD.MOV.U32 R24, RZ, RZ, R19 ;  /* 0x000000ffff187224 */ /* 0x000fe400078e0013 */
[----:B------:R-:W-:Y:S01]  /*21b0*/  FADD R27, R17, |R10| ;  /* 0x4000000a111b7221 */ /* 0x000fe20000000000 */
[----:B------:R-:W-:Y:S02]  /*21c0*/  IMAD.MOV.U32 R3, RZ, RZ, R17 ;  /* 0x000000ffff037224 */ /* 0x000fe400078e0011 */
[----:B------:R-:W-:-:S07]  /*21d0*/  IMAD.MOV.U32 R8, RZ, RZ, RZ ;  /* 0x000000ffff087224 */ /* 0x000fce00078e00ff */
.L_x_43:
[----:B------:R-:W-:Y:S05]  /*21e0*/  BSYNC.RECONVERGENT B1 ;  /* 0x0000000000017941 */ /* 0x000fea0003800200 */
.L_x_41:
[----:B------:R-:W-:Y:S02]  /*21f0*/  FSETP.GE.AND P0, PT, R3, R22, PT ;  /* 0x000000160300720b */ /* 0x000fe40003f06000 */
[----:B------:R-:W-:-:S04]  /*2200*/  IADD3 R15, PT, PT, R25, 0x5, RZ ;  /* 0x00000005190f7810 */ /* 0x000fc80007ffe0ff */
        /* <DEDUP_REMOVED lines=21> */
.L_x_45:
[----:B------:R-:W-:Y:S05]  /*2360*/  BSYNC.RELIABLE B1 ;  /* 0x0000000000017941 */ /* 0x000fea0003800100 */
.L_x_44:
[C---:B------:R-:W-:Y:S01]  /*2370*/  FSETP.GEU.AND P0, PT, R27.reuse, R24, PT ;  /* 0x000000181b00720b */ /* 0x040fe20003f0e000 */
[----:B------:R-:W-:Y:S01]  /*2380*/  BSSY.RECONVERGENT B1, `(.L_x_46) ;  /* 0x0000017000017945 */ /* 0x000fe20003800200 */
[----:B------:R-:W-:-:S13]  /*2390*/  FSETP.LT.AND P1, PT, R27, R29, PT ;  /* 0x0000001d1b00720b */ /* 0x000fda0003f21000 */
[----:B------:R-:W-:Y:S05]  /*23a0*/  @!P0 BRA P1, `(.L_x_47) ;  /* 0x0000000000388947 */ /* 0x000fea0000800000 */
[----:B------:R-:W-:-:S13]  /*23b0*/  FSETP.GEU.AND P0, PT, R29, R24, PT ;  /* 0x000000181d00720b */ /* 0x000fda0003f0e000 */
[--C-:B------:R-:W-:Y:S02]  /*23c0*/  @P0 IMAD.MOV.U32 R17, RZ, RZ, R27.reuse ;  /* 0x000000ffff110224 */ /* 0x100fe400078e001b */
[----:B------:R-:W-:Y:S01]  /*23d0*/  @P0 FADD R16, R24, |R0| ;  /* 0x4000000018100221 */ /* 0x000fe20000000000 */
[----:B------:R-:W-:Y:S01]  /*23e0*/  @P0 MOV R19, R29 ;  /* 0x0000001d00130202 */ /* 0x000fe20000000f00 */
[----:B------:R-:W-:Y:S01]  /*23f0*/  @P0 IMAD.MOV.U32 R3, RZ, RZ, R24 ;  /* 0x000000ffff030224 */ /* 0x000fe200078e0018 */
[----:B------:R-:W-:Y:S01]  /*2400*/  @P0 MOV R8, 0x2 ;  /* 0x0000000200080802 */ /* 0x000fe20000000f00 */
[----:B------:R-:W-:Y:S02]  /*2410*/  @!P0 IMAD.MOV.U32 R17, RZ, RZ, R27 ;  /* 0x000000ffff118224 */ /* 0x000fe400078e001b */
[----:B------:R-:W-:Y:S01]  /*2420*/  @!P0 FADD R19, R29, |R4| ;  /* 0x400000041d138221 */ /* 0x000fe20000000000 */
[----:B------:R-:W-:Y:S01]  /*2430*/  @!P0 IMAD.MOV.U32 R16, RZ, RZ, R24 ;  /* 0x000000ffff108224 */ /* 0x000fe200078e0018 */
[----:B------:R-:W-:Y:S01]  /*2440*/  @!P0 MOV R8, 0x1 ;  /* 0x0000000100088802 */ /* 0x000fe20000000f00 */
[----:B------:R-:W-:-:S02]  /*2450*/  @!P0 IMAD.MOV.U32 R3, RZ, RZ, R29 ;  /* 0x000000ffff038224 */ /* 0x000fc400078e001d */
[----:B------:R-:W-:Y:S02]  /*2460*/  @P0 IMAD.IADD R12, R5, 0x1, R12 ;  /* 0x00000001050c0824 */ /* 0x000fe400078e020c */
[----:B------:R-:W-:Y:S01]  /*2470*/  @!P0 IMAD.IADD R13, R6, 0x1, R13 ;  /* 0x00000001060d8824 */ /* 0x000fe200078e020d */
[----:B------:R-:W-:Y:S06]  /*2480*/  BRA `(.L_x_48) ;  /* 0x0000000000187947 */ /* 0x000fec0003800000 */
.L_x_47:
[----:B------:R-:W-:Y:S02]  /*2490*/  IMAD.IADD R14, R7, 0x1, R14 ;  /* 0x00000001070e7824 */ /* 0x000fe400078e020e */
[----:B------:R-:W-:Y:S01]  /*24a0*/  FADD R17, R27, |R10| ;  /* 0x4000000a1b117221 */ /* 0x000fe20000000000 */
[----:B------:R-:W-:Y:S01]  /*24b0*/  IMAD.MOV.U32 R19, RZ, RZ, R29 ;  /* 0x000000ffff137224 */ /* 0x000fe200078e001d */
[----:B------:R-:W-:Y:S01]  /*24c0*/  MOV R3, R27 ;  /* 0x0000001b00037202 */ /* 0x000fe20000000f00 */
[----:B------:R-:W-:Y:S02]  /*24d0*/  IMAD.MOV.U32 R16, RZ, RZ, R24 ;  /* 0x000000ffff107224 */ /* 0x000fe400078e0018 */
[----:B------:R-:W-:-:S07]  /*24e0*/  IMAD.MOV.U32 R8, RZ, RZ, RZ ;  /* 0x000000ffff087224 */ /* 0x000fce00078e00ff */
.L_x_48:
[----:B------:R-:W-:Y:S05]  /*24f0*/  BSYNC.RECONVERGENT B1 ;  /* 0x0000000000017941 */ /* 0x000fea0003800200 */
.L_x_46:
[----:B------:R-:W-:Y:S01]  /*2500*/  VIADD R15, R25, 0x6 ;  /* 0x00000006190f7836 */ /* 0x000fe20000000000 */
[----:B------:R-:W-:-:S04]  /*2510*/  FSETP.GE.AND P0, PT, R3, R22, PT ;  /* 0x000000160300720b */ /* 0x000fc80003f06000 */
        /* <DEDUP_REMOVED lines=21> */
.L_x_50:
[----:B------:R-:W-:Y:S05]  /*2670*/  BSYNC.RELIABLE B1 ;  /* 0x0000000000017941 */ /* 0x000fea0003800100 */
.L_x_49:
[C---:B------:R-:W-:Y:S01]  /*2680*/  FSETP.GEU.AND P0, PT, R17.reuse, R16, PT ;  /* 0x000000101100720b */ /* 0x040fe20003f0e000 */
[----:B------:R-:W-:Y:S01]  /*2690*/  BSSY.RECONVERGENT B1, `(.L_x_51) ;  /* 0x0000017000017945 */ /* 0x000fe20003800200 */
[----:B------:R-:W-:-:S13]  /*26a0*/  FSETP.LT.AND P1, PT, R17, R19, PT ;  /* 0x000000131100720b */ /* 0x000fda0003f21000 */
[----:B------:R-:W-:Y:S05]  /*26b0*/  @!P0 BRA P1, `(.L_x_52) ;  /* 0x0000000000388947 */ /* 0x000fea0000800000 */
[----:B------:R-:W-:-:S13]  /*26c0*/  FSETP.GEU.AND P0, PT, R19, R16, PT ;  /* 0x000000101300720b */ /* 0x000fda0003f0e000 */
[----:B------:R-:W-:Y:S02]  /*26d0*/  @P0 IMAD.MOV.U32 R27, RZ, RZ, R17 ;  /* 0x000000ffff1b0224 */ /* 0x000fe400078e0011 */
[----:B------:R-:W-:Y:S01]  /*26e0*/  @P0 FADD R24, R16, |R0| ;  /* 0x4000000010180221 */ /* 0x000fe20000000000 */
[--C-:B------:R-:W-:Y:S01]  /*26f0*/  @P0 IMAD.MOV.U32 R29, RZ, RZ, R19.reuse ;  /* 0x000000ffff1d0224 */ /* 0x100fe200078e0013 */
[----:B------:R-:W-:Y:S01]  /*2700*/  @P0 MOV R8, 0x2 ;  /* 0x0000000200080802 */ /* 0x000fe20000000f00 */
[--C-:B------:R-:W-:Y:S01]  /*2710*/  @P0 IMAD.MOV.U32 R3, RZ, RZ, R16.reuse ;  /* 0x000000ffff030224 */ /* 0x100fe200078e0010 */
[----:B------:R-:W-:Y:S01]  /*2720*/  @!P0 MOV R27, R17 ;  /* 0x00000011001b8202 */ /* 0x000fe20000000f00 */
[----:B------:R-:W-:Y:S02]  /*2730*/  @!P0 IMAD.MOV.U32 R24, RZ, RZ, R16 ;  /* 0x000000ffff188224 */ /* 0x000fe400078e0010 */
[----:B------:R-:W-:Y:S01]  /*2740*/  @!P0 FADD R29, R19, |R4| ;  /* 0x40000004131d8221 */ /* 0x000fe20000000000 */
[----:B------:R-:W-:Y:S01]  /*2750*/  @!P0 IMAD.MOV.U32 R3, RZ, RZ, R19 ;  /* 0x000000ffff038224 */ /* 0x000fe200078e0013 */
[----:B------:R-:W-:Y:S01]  /*2760*/  @!P0 IADD3 R13, PT, PT, R6, R13, RZ ;  /* 0x0000000d060d8210 */ /* 0x000fe20007ffe0ff */
[----:B------:R-:W-:-:S02]  /*2770*/  @P0 IMAD.IADD R12, R5, 0x1, R12 ;  /* 0x00000001050c0824 */ /* 0x000fc400078e020c */
[----:B------:R-:W-:Y:S01]  /*2780*/  @!P0 IMAD.MOV.U32 R8, RZ, RZ, 0x1 ;  /* 0x00000001ff088424 */ /* 0x000fe200078e00ff */
[----:B------:R-:W-:Y:S06]  /*2790*/  BRA `(.L_x_53) ;  /* 0x0000000000187947 */ /* 0x000fec0003800000 */
.L_x_52:
[----:B------:R-:W-:Y:S02]  /*27a0*/  HFMA2 R8, -RZ, RZ, 0, 0 ;  /* 0x00000000ff087431 */ /* 0x000fe400000001ff */
[----:B------:R-:W-:Y:S01]  /*27b0*/  IMAD.IADD R14, R7, 0x1, R14 ;  /* 0x00000001070e7824 */ /* 0x000fe200078e020e */
[----:B------:R-:W-:Y:S01]  /*27c0*/  MOV R29, R19 ;  /* 0x00000013001d7202 */ /* 0x000fe20000000f00 */
[----:B------:R-:W-:Y:S02]  /*27d0*/  IMAD.MOV.U32 R24, RZ, RZ, R16 ;  /* 0x000000ffff187224 */ /* 0x000fe400078e0010 */
[----:B------:R-:W-:Y:S01]  /*27e0*/  FADD R27, R17, |R10| ;  /* 0x4000000a111b7221 */ /* 0x000fe20000000000 */
[----:B------:R-:W-:-:S07]  /*27f0*/  IMAD.MOV.U32 R3, RZ, RZ, R17 ;  /* 0x000000ffff037224 */ /* 0x000fce00078e0011 */
.L_x_53:
[----:B------:R-:W-:Y:S05]  /*2800*/  BSYNC.RECONVERGENT B1 ;  /* 0x0000000000017941 */ /* 0x000fea0003800200 */
.L_x_51:
        /* <DEDUP_REMOVED lines=23> */
.L_x_55:
[----:B------:R-:W-:Y:S05]  /*2980*/  BSYNC.RELIABLE B1 ;  /* 0x0000000000017941 */ /* 0x000fea0003800100 */
.L_x_54:
        /* <DEDUP_REMOVED lines=18> */
.L_x_57:
[----:B------:R-:W-:Y:S02]  /*2ab0*/  HFMA2 R8, -RZ, RZ, 0, 0 ;  /* 0x00000000ff087431 */ /* 0x000fe400000001ff */
[----:B------:R-:W-:Y:S01]  /*2ac0*/  IMAD.IADD R14, R7, 0x1, R14 ;  /* 0x00000001070e7824 */ /* 0x000fe200078e020e */
[----:B------:R-:W-:Y:S01]  /*2ad0*/  MOV R17, R29 ;  /* 0x0000001d00117202 */ /* 0x000fe20000000f00 */
[----:B------:R-:W-:Y:S02]  /*2ae0*/  IMAD.MOV.U32 R16, RZ, RZ, R24 ;  /* 0x000000ffff107224 */ /* 0x000fe400078e0018 */
[----:B------:R-:W-:Y:S01]  /*2af0*/  FADD R19, R27, |R10| ;  /* 0x4000000a1b137221 */ /* 0x000fe20000000000 */
[----:B------:R-:W-:-:S07]  /*2b00*/  IMAD.MOV.U32 R3, RZ, RZ, R27 ;  /* 0x000000ffff037224 */ /* 0x000fce00078e001b */
.L_x_58:
[----:B------:R-:W-:Y:S05]  /*2b10*/  BSYNC.RECONVERGENT B1 ;  /* 0x0000000000017941 */ /* 0x000fea0003800200 */
.L_x_56:
        /* <DEDUP_REMOVED lines=23> */
.L_x_60:
[----:B------:R-:W-:Y:S05]  /*2c90*/  BSYNC.RELIABLE B1 ;  /* 0x0000000000017941 */ /* 0x000fea0003800100 */
.L_x_59:
        /* <DEDUP_REMOVED lines=18> */
.L_x_62:
[----:B------:R-:W-:Y:S02]  /*2dc0*/  HFMA2 R8, -RZ, RZ, 0, 0 ;  /* 0x00000000ff087431 */ /* 0x000fe400000001ff */
[----:B------:R-:W-:Y:S01]  /*2dd0*/  IMAD.IADD R14, R7, 0x1, R14 ;  /* 0x00000001070e7824 */ /* 0x000fe200078e020e */
[----:B------:R-:W-:Y:S01]  /*2de0*/  MOV R27, R17 ;  /* 0x00000011001b7202 */ /* 0x000fe20000000f00 */
[----:B------:R-:W-:Y:S02]  /*2df0*/  IMAD.MOV.U32 R24, RZ, RZ, R16 ;  /* 0x000000ffff187224 */ /* 0x000fe400078e0010 */
[----:B------:R-:W-:Y:S01]  /*2e00*/  FADD R29, R19, |R10| ;  /* 0x4000000a131d7221 */ /* 0x000fe20000000000 */
[----:B------:R-:W-:-:S07]  /*2e10*/  IMAD.MOV.U32 R3, RZ, RZ, R19 ;  /* 0x000000ffff037224 */ /* 0x000fce00078e0013 */
.L_x_63:
[----:B------:R-:W-:Y:S05]  /*2e20*/  BSYNC.RECONVERGENT B1 ;  /* 0x0000000000017941 */ /* 0x000fea0003800200 */
.L_x_61:
        /* <DEDUP_REMOVED lines=23> */
.L_x_65:
[----:B------:R-:W-:Y:S05]  /*2fa0*/  BSYNC.RELIABLE B1 ;  /* 0x0000000000017941 */ /* 0x000fea0003800100 */
.L_x_64:
        /* <DEDUP_REMOVED lines=18> */
.L_x_67:
[----:B------:R-:W-:Y:S02]  /*30d0*/  HFMA2 R8, -RZ, RZ, 0, 0 ;  /* 0x00000000ff087431 */ /* 0x000fe400000001ff */
[----:B------:R-:W-:Y:S01]  /*30e0*/  IMAD.IADD R14, R7, 0x1, R14 ;  /* 0x00000001070e7824 */ /* 0x000fe200078e020e */
[----:B------:R-:W-:Y:S01]  /*30f0*/  MOV R17, R27 ;  /* 0x0000001b00117202 */ /* 0x000fe20000000f00 */
[----:B------:R-:W-:Y:S02]  /*3100*/  IMAD.MOV.U32 R16, RZ, RZ, R24 ;  /* 0x000000ffff107224 */ /* 0x000fe400078e0018 */
[----:B------:R-:W-:Y:S01]  /*3110*/  FADD R19, R29, |R10| ;  /* 0x4000000a1d137221 */ /* 0x000fe20000000000 */
[----:B------:R-:W-:-:S07]  /*3120*/  IMAD.MOV.U32 R3, RZ, RZ, R29 ;  /* 0x000000ffff037224 */ /* 0x000fce00078e001d */
.L_x_68:
[----:B------:R-:W-:Y:S05]  /*3130*/  BSYNC.RECONVERGENT B1 ;  /* 0x0000000000017941 */ /* 0x000fea0003800200 */
.L_x_66:
        /* <DEDUP_REMOVED lines=23> */
.L_x_70:
[----:B------:R-:W-:Y:S05]  /*32b0*/  BSYNC.RELIABLE B1 ;  /* 0x0000000000017941 */ /* 0x000fea0003800100 */
.L_x_69:
        /* <DEDUP_REMOVED lines=18> */
.L_x_72:
[----:B------:R-:W-:Y:S02]  /*33e0*/  HFMA2 R8, -RZ, RZ, 0, 0 ;  /* 0x00000000ff087431 */ /* 0x000fe400000001ff */
[----:B------:R-:W-:Y:S01]  /*33f0*/  IMAD.IADD R14, R7, 0x1, R14 ;  /* 0x00000001070e7824 */ /* 0x000fe200078e020e */
[----:B------:R-:W-:Y:S01]  /*3400*/  MOV R27, R17 ;  /* 0x00000011001b7202 */ /* 0x000fe20000000f00 */
[----:B------:R-:W-:Y:S02]  /*3410*/  IMAD.MOV.U32 R24, RZ, RZ, R16 ;  /* 0x000000ffff187224 */ /* 0x000fe400078e0010 */
[----:B------:R-:W-:Y:S01]  /*3420*/  FADD R29, R19, |R10| ;  /* 0x4000000a131d7221 */ /* 0x000fe20000000000 */
[----:B------:R-:W-:-:S07]  /*3430*/  IMAD.MOV.U32 R3, RZ, RZ, R19 ;  /* 0x000000ffff037224 */ /* 0x000fce00078e0013 */
.L_x_73:
[----:B------:R-:W-:Y:S05]  /*3440*/  BSYNC.RECONVERGENT B1 ;  /* 0x0000000000017941 */ /* 0x000fea0003800200 */
.L_x_71:
        /* <DEDUP_REMOVED lines=23> */
.L_x_75:
[----:B------:R-:W-:Y:S05]  /*35c0*/  BSYNC.RELIABLE B1 ;  /* 0x0000000000017941 */ /* 0x000fea0003800100 */
.L_x_74:
        /* <DEDUP_REMOVED lines=18> */
.L_x_77:
[----:B------:R-:W-:Y:S02]  /*36f0*/  HFMA2 R8, -RZ, RZ, 0, 0 ;  /* 0x00000000ff087431 */ /* 0x000fe400000001ff */
[----:B------:R-:W-:Y:S01]  /*3700*/  IMAD.IADD R14, R7, 0x1, R14 ;  /* 0x00000001070e7824 */ /* 0x000fe200078e020e */
[----:B------:R-:W-:Y:S01]  /*3710*/  MOV R17, R27 ;  /* 0x0000001b00117202 */ /* 0x000fe20000000f00 */
[----:B------:R-:W-:Y:S02]  /*3720*/  IMAD.MOV.U32 R16, RZ, RZ, R24 ;  /* 0x000000ffff107224 */ /* 0x000fe400078e0018 */
[----:B------:R-:W-:Y:S01]  /*3730*/  FADD R19, R29, |R10| ;  /* 0x4000000a1d137221 */ /* 0x000fe20000000000 */
[----:B------:R-:W-:-:S07]  /*3740*/  IMAD.MOV.U32 R3, RZ, RZ, R29 ;  /* 0x000000ffff037224 */ /* 0x000fce00078e001d */
.L_x_78:
[----:B------:R-:W-:Y:S05]  /*3750*/  BSYNC.RECONVERGENT B1 ;  /* 0x0000000000017941 */ /* 0x000fea0003800200 */
.L_x_76:
        /* <DEDUP_REMOVED lines=23> */
.L_x_80:
[----:B------:R-:W-:Y:S05]  /*38d0*/  BSYNC.RELIABLE B1 ;  /* 0x0000000000017941 */ /* 0x000fea0003800100 */
.L_x_79:
        /* <DEDUP_REMOVED lines=18> */
.L_x_82:
[----:B------:R-:W-:Y:S02]  /*3a00*/  HFMA2 R8, -RZ, RZ, 0, 0 ;  /* 0x00000000ff087431 */ /* 0x000fe400000001ff */
[----:B------:R-:W-:Y:S01]  /*3a10*/  IMAD.IADD R14, R7, 0x1, R14 ;  /* 0x00000001070e7824 */ /* 0x000fe200078e020e */
[----:B------:R-:W-:Y:S01]  /*3a20*/  MOV R27, R17 ;  /* 0x00000011001b7202 */ /* 0x000fe20000000f00 */
[----:B------:R-:W-:Y:S02]  /*3a30*/  IMAD.MOV.U32 R24, RZ, RZ, R16 ;  /* 0x000000ffff187224 */ /* 0x000fe400078e0010 */
[----:B------:R-:W-:Y:S01]  /*3a40*/  FADD R29, R19, |R10| ;  /* 0x4000000a131d7221 */ /* 0x000fe20000000000 */
[----:B------:R-:W-:-:S07]  /*3a50*/  IMAD.MOV.U32 R3, RZ, RZ, R19 ;  /* 0x000000ffff037224 */ /* 0x000fce00078e0013 */
.L_x_83:
[----:B------:R-:W-:Y:S05]  /*3a60*/  BSYNC.RECONVERGENT B1 ;  /* 0x0000000000017941 */ /* 0x000fea0003800200 */
.L_x_81:
        /* <DEDUP_REMOVED lines=23> */
.L_x_85:
[----:B------:R-:W-:Y:S05]  /*3be0*/  BSYNC.RELIABLE B1 ;  /* 0x0000000000017941 */ /* 0x000fea0003800100 */
.L_x_84:
        /* <DEDUP_REMOVED lines=18> */
.L_x_87:
[----:B------:R-:W-:Y:S02]  /*3d10*/  HFMA2 R8, -RZ, RZ, 0, 0 ;  /* 0x00000000ff087431 */ /* 0x000fe400000001ff */
[----:B------:R-:W-:Y:S01]  /*3d20*/  IMAD.IADD R14, R7, 0x1, R14 ;  /* 0x00000001070e7824 */ /* 0x000fe200078e020e */
[----:B------:R-:W-:Y:S01]  /*3d30*/  MOV R17, R27 ;  /* 0x0000001b00117202 */ /* 0x000fe20000000f00 */
[----:B------:R-:W-:Y:S02]  /*3d40*/  IMAD.MOV.U32 R16, RZ, RZ, R24 ;  /* 0x000000ffff107224 */ /* 0x000fe400078e0018 */
[----:B------:R-:W-:Y:S01]  /*3d50*/  FADD R19, R29, |R10| ;  /* 0x4000000a1d137221 */ /* 0x000fe20000000000 */
[----:B------:R-:W-:-:S07]  /*3d60*/  IMAD.MOV.U32 R3, RZ, RZ, R29 ;  /* 0x000000ffff037224 */ /* 0x000fce00078e001d */
.L_x_88:
[----:B------:R-:W-:Y:S05]  /*3d70*/  BSYNC.RECONVERGENT B1 ;  /* 0x0000000000017941 */ /* 0x000fea0003800200 */
.L_x_86:
        /* <DEDUP_REMOVED lines=23> */
.L_x_90:
[----:B------:R-:W-:Y:S05]  /*3ef0*/  BSYNC.RELIABLE B1 ;  /* 0x0000000000017941 */ /* 0x000fea0003800100 */
.L_x_89:
        /* <DEDUP_REMOVED lines=18> */
.L_x_92:
[----:B------:R-:W-:Y:S02]  /*4020*/  HFMA2 R8, -RZ, RZ, 0, 0 ;  /* 0x00000000ff087431 */ /* 0x000fe400000001ff */
[----:B------:R-:W-:Y:S01]  /*4030*/  IMAD.IADD R14, R7, 0x1, R14 ;  /* 0x00000001070e7824 */ /* 0x000fe200078e020e */
[----:B------:R-:W-:Y:S01]  /*4040*/  MOV R29, R17 ;  /* 0x00000011001d7202 */ /* 0x000fe20000000f00 */
[----:B------:R-:W-:Y:S02]  /*4050*/  IMAD.MOV.U32 R24, RZ, RZ, R16 ;  /* 0x000000ffff187224 */ /* 0x000fe400078e0010 */
[----:B------:R-:W-:Y:S01]  /*4060*/  FADD R27, R19, |R10| ;  /* 0x4000000a131b7221 */ /* 0x000fe20000000000 */
[----:B------:R-:W-:-:S07]  /*4070*/  IMAD.MOV.U32 R3, RZ, RZ, R19 ;  /* 0x000000ffff037224 */ /* 0x000fce00078e0013 */
.L_x_93:
[----:B------:R-:W-:Y:S05]  /*4080*/  BSYNC.RECONVERGENT B1 ;  /* 0x0000000000017941 */ /* 0x000fea0003800200 */
.L_x_91:
        /* <DEDUP_REMOVED lines=23> */
.L_x_95:
[----:B------:R-:W-:Y:S05]  /*4200*/  BSYNC.RELIABLE B1 ;  /* 0x0000000000017941 */ /* 0x000fea0003800100 */
.L_x_94:
        /* <DEDUP_REMOVED lines=18> */
.L_x_97:
[----:B------:R-:W-:Y:S02]  /*4330*/  HFMA2 R8, -RZ, RZ, 0, 0 ;  /* 0x00000000ff087431 */ /* 0x000fe400000001ff */
[----:B------:R-:W-:Y:S01]  /*4340*/  IMAD.IADD R14, R7, 0x1, R14 ;  /* 0x00000001070e7824 */ /* 0x000fe200078e020e */
[----:B------:R-:W-:Y:S01]  /*4350*/  MOV R17, R29 ;  /* 0x0000001d00117202 */ /* 0x000fe20000000f00 */
[----:B------:R-:W-:Y:S02]  /*4360*/  IMAD.MOV.U32 R16, RZ, RZ, R24 ;  /* 0x000000ffff107224 */ /* 0x000fe400078e0018 */
[----:B------:R-:W-:Y:S01]  /*4370*/  FADD R19, R27, |R10| ;  /* 0x4000000a1b137221 */ /* 0x000fe20000000000 */
[----:B------:R-:W-:-:S07]  /*4380*/  IMAD.MOV.U32 R3, RZ, RZ, R27 ;  /* 0x000000ffff037224 */ /* 0x000fce00078e001b */
.L_x_98:
[----:B------:R-:W-:Y:S05]  /*4390*/  BSYNC.RECONVERGENT B1 ;  /* 0x0000000000017941 */ /* 0x000fea0003800200 */
.L_x_96:
[----:B------:R-:W-:-:S05]  /*43a0*/  VIADD R25, R25, 0x10 ;  /* 0x0000001019197836 */ /* 0x000fca0000000000 */
[----:B------:R-:W-:-:S13]  /*43b0*/  ISETP.GE.AND P0, PT, R25, R20, PT ;  /* 0x000000141900720c */ /* 0x000fda0003f06270 */
[----:B------:R-:W-:Y:S05]  /*43c0*/  @!P0 BRA `(.L_x_99) ;  /* 0xffffffcc00c08947 */ /* 0x000fea000383ffff */
[----:B------:R-:W-:-:S07]  /*43d0*/  IMAD.MOV.U32 R15, RZ, RZ, 0xff ;  /* 0x000000ffff0f7424 */ /* 0x000fce00078e00ff */
.L_x_22:
[----:B-1----:R-:W-:Y:S05]  /*43e0*/  BSYNC.RECONVERGENT B0 ;  /* 0x0000000000007941 */ /* 0x002fea0003800200 */
.L_x_21:
[----:B------:R-:W0:Y:S01]  /*43f0*/  LDCU.64 UR4, c[0x0][0x3a0] ;  /* 0x00007400ff0477ac */ /* 0x000e220008000a00 */
[----:B------:R-:W-:-:S04]  /*4400*/  PRMT R0, R15, 0x8880, RZ ;  /* 0x000088800f007816 */ /* 0x000fc800000000ff */
[----:B------:R-:W-:Y:S01]  /*4410*/  ISETP.GE.AND P0, PT, R0, RZ, PT ;  /* 0x000000ff0000720c */ /* 0x000fe20003f06270 */
[----:B0-----:R-:W-:-:S04]  /*4420*/  IMAD R18, R18, UR5, R11 ;  /* 0x0000000512127c24 */ /* 0x001fc8000f8e020b */
[----:B------:R-:W-:-:S04]  /*4430*/  IMAD R6, R18, UR4, R9 ;  /* 0x0000000412067c24 */ /* 0x000fc8000f8e0209 */
[----:B------:R-:W-:-:S04]  /*4440*/  IMAD R6, R6, 0x3, RZ ;  /* 0x0000000306067824 */ /* 0x000fc800078e02ff */
[----:B------:R-:W-:Y:S05]  /*4450*/  @!P0 BRA `(.L_x_100) ;  /* 0x0000000000dc8947 */ /* 0x000fea0003800000 */
[----:B------:R-:W-:Y:S01]  /*4460*/  LOP3.LUT R15, R15, 0xff, RZ, 0xc0, !PT ;  /* 0x000000ff0f0f7812 */ /* 0x000fe200078ec0ff */
[----:B------:R-:W-:Y:S01]  /*4470*/  BSSY.RECONVERGENT B0, `(.L_x_101) ;  /* 0x0000011000007945 */ /* 0x000fe20003800200 */
[----:B------:R-:W-:Y:S01]  /*4480*/  ISETP.NE.AND P0, PT, R8, RZ, PT ;  /* 0x000000ff0800720c */ /* 0x000fe20003f05270 */
[----:B------:R-:W-:Y:S02]  /*4490*/  HFMA2 R7, -RZ, RZ, 1.82421875, -19.203125 ;  /* 0x3f4ccccdff077431 */ /* 0x000fe400000001ff */
[----:B------:R-:W-:-:S04]  /*44a0*/  IMAD R15, R15, 0xc, RZ ;  /* 0x0000000c0f0f7824 */ /* 0x000fc800078e02ff */
[----:B------:R0:W1:Y:S08]  /*44b0*/  LDC R0, c[0x3][R15] ;  /* 0x00c000000f007b82 */ /* 0x0000700000000800 */
[----:B------:R0:W2:Y:S08]  /*44c0*/  LDC R4, c[0x3][R15+0x4] ;  /* 0x00c001000f047b82 */ /* 0x0000b00000000800 */
[----:B------:R0:W3:Y:S01]  /*44d0*/  LDC R5, c[0x3][R15+0x8] ;  /* 0x00c002000f057b82 */ /* 0x0000e20000000800 */
[----:B------:R-:W-:Y:S05]  /*44e0*/  @!P0 BRA `(.L_x_102) ;  /* 0x0000000000248947 */ /* 0x000fea0003800000 */
[----:B------:R-:W-:-:S13]  /*44f0*/  ISETP.NE.AND P0, PT, R8, 0x2, PT ;  /* 0x000000020800780c */ /* 0x000fda0003f05270 */
[----:B------:R-:W-:Y:S05]  /*4500*/  @!P0 BRA `(.L_x_103) ;  /* 0x0000000000188947 */ /* 0x000fea0003800000 */
[----:B------:R-:W-:-:S13]  /*4510*/  ISETP.NE.AND P0, PT, R8, 0x1, PT ;  /* 0x000000010800780c */ /* 0x000fda0003f05270 */
[----:B------:R-:W-:Y:S01]  /*4520*/  @!P0 IMAD.MOV.U32 R7, RZ, RZ, 0x3f800000 ;  /* 0x3f800000ff078424 */ /* 0x000fe200078e00ff */
[----:B------:R-:W-:-:S04]  /*4530*/  @!P0 FSETP.GE.AND P1, PT, R2, RZ, PT ;  /* 0x000000ff0200820b */ /* 0x000fc80003f26000 */
[----:B------:R-:W-:Y:S01]  /*4540*/  @!P0 FSEL R7, R7, 0.60000002384185791016, P1 ;  /* 0x3f19999a07078808 */ /* 0x000fe20000800000 */
[----:B------:R-:W-:Y:S01]  /*4550*/  @P0 IMAD.MOV.U32 R7, RZ, RZ, 0x3f800000 ;  /* 0x3f800000ff070424 */ /* 0x000fe200078e00ff */
[----:B------:R-:W-:Y:S07]  /*4560*/  BRA `(.L_x_102) ;  /* 0x0000000000047947 */ /* 0x000fee0003800000 */
.L_x_103:
[----:B------:R-:W-:-:S07]  /*4570*/  MOV R7, 0x3f666666 ;  /* 0x3f66666600077802 */ /* 0x000fce0000000f00 */
.L_x_102:
[----:B------:R-:W-:Y:S05]  /*4580*/  BSYNC.RECONVERGENT B0 ;  /* 0x0000000000007941 */ /* 0x000fea0003800200 */
.L_x_101:
[----:B------:R-:W4:Y:S01]  /*4590*/  LDC R10, c[0x0][0x3ac] ;  /* 0x0000eb00ff0a7b82 */ /* 0x000f220000000800 */
[----:B------:R-:W-:Y:S01]  /*45a0*/  BSSY.RECONVERGENT B0, `(.L_x_104) ;  /* 0x000000e000007945 */ /* 0x000fe20003800200 */
[----:B----4-:R-:W4:Y:S08]  /*45b0*/  MUFU.RCP R2, R10 ;  /* 0x0000000a00027308 */ /* 0x010f300000001000 */
[----:B------:R-:W5:Y:S01]  /*45c0*/  FCHK P0, R3, R10 ;  /* 0x0000000a03007302 */ /* 0x000f620000000000 */
[----:B----4-:R-:W-:-:S04]  /*45d0*/  FFMA R9, R2, -R10, 1 ;  /* 0x3f80000002097423 */ /* 0x010fc8000000080a */
[----:B------:R-:W-:-:S04]  /*45e0*/  FFMA R2, R2, R9, R2 ;  /* 0x0000000902027223 */ /* 0x000fc80000000002 */
[----:B------:R-:W-:-:S04]  /*45f0*/  FFMA R8, R2, R3, RZ ;  /* 0x0000000302087223 */ /* 0x000fc800000000ff */
[----:B------:R-:W-:-:S04]  /*4600*/  FFMA R9, R8, -R10, R3 ;  /* 0x8000000a08097223 */ /* 0x000fc80000000003 */
[----:B------:R-:W-:Y:S01]  /*4610*/  FFMA R8, R2, R9, R8 ;  /* 0x0000000902087223 */ /* 0x000fe20000000008 */
[----:B-----5:R-:W-:Y:S06]  /*4620*/  @!P0 BRA `(.L_x_105) ;  /* 0x0000000000148947 */ /* 0x020fec0003800000 */
[----:B------:R-:W4:Y:S01]  /*4630*/  LDCU UR4, c[0x0][0x3ac] ;  /* 0x00007580ff0477ac */ /* 0x000f220008000800 */
[----:B------:R-:W-:Y:S01]  /*4640*/  MOV R20, 0x4670 ;  /* 0x0000467000147802 */ /* 0x000fe20000000f00 */
[----:B----4-:R-:W-:-:S07]  /*4650*/  IMAD.U32 R2, RZ, RZ, UR4 ;  /* 0x00000004ff027e24 */ /* 0x010fce000f8e00ff */
[----:B0123--:R-:W-:Y:S05]  /*4660*/  CALL.REL.NOINC `($__internal_1_$__cuda_sm3x_div_rn_noftz_f32_slowpath) ;  /* 0x00000004004c7944 */ /* 0x00ffea0003c00000 */
[----:B------:R-:W-:-:S07]  /*4670*/  IMAD.MOV.U32 R8, RZ, RZ, R19 ;  /* 0x000000ffff087224 */ /* 0x000fce00078e0013 */
.L_x_105:
[----:B------:R-:W-:Y:S05]  /*4680*/  BSYNC.RECONVERGENT B0 ;  /* 0x0000000000007941 */ /* 0x000fea0003800200 */
.L_x_104:
[----:B------:R-:W4:Y:S01]  /*4690*/  LDC.64 R2, c[0x0][0x390] ;  /* 0x0000e400ff027b82 */ /* 0x000f220000000a00 */
[----:B------:R-:W5:Y:S01]  /*46a0*/  LDCU UR4, c[0x3][0x9c] ;  /* 0x00c01380ff0477ac */ /* 0x000f620008000800 */
[----:B------:R-:W-:Y:S01]  /*46b0*/  FMNMX R8, R8, 1, PT ;  /* 0x3f80000008087809 */ /* 0x000fe20003800000 */
[-C--:B-1----:R-:W-:Y:S01]  /*46c0*/  FMUL R0, R0, R7.reuse ;  /* 0x0000000700007220 */ /* 0x082fe20000400000 */
[-C--:B--2---:R-:W-:Y:S01]  /*46d0*/  FMUL R4, R4, R7.reuse ;  /* 0x0000000704047220 */ /* 0x084fe20000400000 */
[----:B------:R-:W1:Y:S01]  /*46e0*/  LDCU.64 UR8, c[0x3][0xa0] ;  /* 0x00c01400ff0877ac */ /* 0x000e620008000a00 */
[----:B---3--:R-:W-:Y:S01]  /*46f0*/  FMUL R12, R5, R7 ;  /* 0x00000007050c7220 */ /* 0x008fe20000400000 */
[----:B------:R-:W-:-:S04]  /*4700*/  FMUL R8, R8, R8 ;  /* 0x0000000808087220 */ /* 0x000fc80000400000 */
[C---:B------:R-:W-:Y:S01]  /*4710*/  FADD R9, -R8.reuse, 1 ;  /* 0x3f80000008097421 */ /* 0x040fe20000000100 */
[C---:B-----5:R-:W-:Y:S01]  /*4720*/  FMUL R11, R8.reuse, UR4 ;  /* 0x00000004080b7c20 */ /* 0x060fe20008400000 */
[C---:B-1----:R-:W-:Y:S01]  /*4730*/  FMUL R10, R8.reuse, UR8 ;  /* 0x00000008080a7c20 */ /* 0x042fe20008400000 */
[----:B------:R-:W-:Y:S02]  /*4740*/  FMUL R7, R8, UR9 ;  /* 0x0000000908077c20 */ /* 0x000fe40008400000 */
[----:B------:R-:W-:Y:S01]  /*4750*/  FFMA R11, R0, R9, R11 ;  /* 0x00000009000b7223 */ /* 0x000fe2000000000b */
[----:B----4-:R-:W-:-:S04]  /*4760*/  IMAD.WIDE R2, R6, 0x4, R2 ;  /* 0x0000000406027825 */ /* 0x010fc800078e0202 */
[C---:B------:R-:W-:Y:S01]  /*4770*/  FFMA R5, R9.reuse, R4, R10 ;  /* 0x0000000409057223 */ /* 0x040fe2000000000a */
[----:B------:R-:W-:Y:S01]  /*4780*/  FFMA R7, R9, R12, R7 ;  /* 0x0000000c09077223 */ /* 0x000fe20000000007 */
[----:B------:R-:W-:Y:S04]  /*4790*/  STG.E desc[UR6][R2.64], R11 ;  /* 0x0000000b02007986 */ /* 0x000fe8000c101906 */
[----:B------:R-:W-:Y:S04]  /*47a0*/  STG.E desc[UR6][R2.64+0x4], R5 ;  /* 0x0000040502007986 */ /* 0x000fe8000c101906 */
[----:B------:R-:W-:Y:S01]  /*47b0*/  STG.E desc[UR6][R2.64+0x8], R7 ;  /* 0x0000080702007986 */ /* 0x000fe2000c101906 */
[----:B------:R-:W-:Y:S05]  /*47c0*/  EXIT ;  /* 0x000000000000794d */ /* 0x000fea0003800000 */
.L_x_100:
[----:B------:R-:W0:Y:S08]  /*47d0*/  LDC.64 R2, c[0x0][0x390] ;  /* 0x0000e400ff027b82 */ /* 0x000e300000000a00 */
[----:B------:R-:W1:Y:S08]  /*47e0*/  LDC R5, c[0x3][0x9c] ;  /* 0x00c02700ff057b82 */ /* 0x000e700000000800 */
[----:B------:R-:W2:Y:S01]  /*47f0*/  LDC.64 R8, c[0x3][0xa0] ;  /* 0x00c02800ff087b82 */ /* 0x000ea20000000a00 */
[----:B0-----:R-:W-:-:S05]  /*4800*/  IMAD.WIDE R2, R6, 0x4, R2 ;  /* 0x0000000406027825 */ /* 0x001fca00078e0202 */
[----:B-1----:R-:W-:Y:S04]  /*4810*/  STG.E desc[UR6][R2.64], R5 ;  /* 0x0000000502007986 */ /* 0x002fe8000c101906 */
[----:B--2---:R-:W-:Y:S04]  /*4820*/  STG.E desc[UR6][R2.64+0x4], R8 ;  /* 0x0000040802007986 */ /* 0x004fe8000c101906 */
[----:B------:R-:W-:Y:S01]  /*4830*/  STG.E desc[UR6][R2.64+0x8], R9 ;  /* 0x0000080902007986 */ /* 0x000fe2000c101906 */
[----:B------:R-:W-:Y:S05]  /*4840*/  EXIT ;  /* 0x000000000000794d */ /* 0x000fea0003800000 */
        .weak           $__internal_0_$__cuda_sm20_rcp_rn_f32_slowpath
        .type           $__internal_0_$__cuda_sm20_rcp_rn_f32_slowpath,@function
        .size           $__internal_0_$__cuda_sm20_rcp_rn_f32_slowpath,($__internal_1_$__cuda_sm3x_div_rn_noftz_f32_slowpath - $__internal_0_$__cuda_sm20_rcp_rn_f32_slowpath)
$__internal_0_$__cuda_sm20_rcp_rn_f32_slowpath:
[----:B------:R-:W-:Y:S01]  /*4850*/  SHF.L.U32 R3, R0, 0x1, RZ ;  /* 0x0000000100037819 */ /* 0x000fe200000006ff */
[----:B------:R-:W-:Y:S03]  /*4860*/  BSSY.RECONVERGENT B2, `(.L_x_106) ;  /* 0x0000030000027945 */ /* 0x000fe60003800200 */
[----:B------:R-:W-:-:S04]  /*4870*/  SHF.R.U32.HI R3, RZ, 0x18, R3 ;  /* 0x00000018ff037819 */ /* 0x000fc80000011603 */
[----:B------:R-:W-:-:S13]  /*4880*/  ISETP.NE.U32.AND P0, PT, R3, RZ, PT ;  /* 0x000000ff0300720c */ /* 0x000fda0003f05070 */
[----:B------:R-:W-:Y:S05]  /*4890*/  @P0 BRA `(.L_x_107) ;  /* 0x0000000000280947 */ /* 0x000fea0003800000 */
[----:B------:R-:W-:-:S05]  /*48a0*/  IMAD.SHL.U32 R3, R0, 0x2, RZ ;  /* 0x0000000200037824 */ /* 0x000fca00078e00ff */
[----:B------:R-:W-:-:S13]  /*48b0*/  ISETP.NE.AND P0, PT, R3, RZ, PT ;  /* 0x000000ff0300720c */ /* 0x000fda0003f05270 */
[----:B------:R-:W-:Y:S01]  /*48c0*/  @P0 FFMA R22, R0, 1.84467440737095516160e+19, RZ ;  /* 0x5f80000000160823 */ /* 0x000fe200000000ff */
[----:B------:R-:W-:Y:S08]  /*48d0*/  @!P0 MUFU.RCP R21, R0 ;  /* 0x0000000000158308 */ /* 0x000ff00000001000 */
[----:B------:R-:W0:Y:S02]  /*48e0*/  @P0 MUFU.RCP R3, R22 ;  /* 0x0000001600030308 */ /* 0x000e240000001000 */
[----:B0-----:R-:W-:-:S04]  /*48f0*/  @P0 FFMA R23, R22, R3, -1 ;  /* 0xbf80000016170423 */ /* 0x001fc80000000003 */
[----:B------:R-:W-:-:S04]  /*4900*/  @P0 FADD.FTZ R24, -R23, -RZ ;  /* 0x800000ff17180221 */ /* 0x000fc80000010100 */
[----:B------:R-:W-:-:S04]  /*4910*/  @P0 FFMA R3, R3, R24, R3 ;  /* 0x0000001803030223 */ /* 0x000fc80000000003 */
[----:B------:R-:W-:Y:S01]  /*4920*/  @P0 FFMA R21, R3, 1.84467440737095516160e+19, RZ ;  /* 0x5f80000003150823 */ /* 0x000fe200000000ff */
[----:B------:R-:W-:Y:S06]  /*4930*/  BRA `(.L_x_108) ;  /* 0x0000000000887947 */ /* 0x000fec0003800000 */
.L_x_107:
[----:B------:R-:W-:-:S05]  /*4940*/  VIADD R21, R3, 0xffffff03 ;  /* 0xffffff0303157836 */ /* 0x000fca0000000000 */
[----:B------:R-:W-:-:S13]  /*4950*/  ISETP.GT.U32.AND P0, PT, R21, 0x1, PT ;  /* 0x000000011500780c */ /* 0x000fda0003f04070 */
[----:B------:R-:W-:Y:S05]  /*4960*/  @P0 BRA `(.L_x_109) ;  /* 0x0000000000780947 */ /* 0x000fea0003800000 */
[----:B------:R-:W-:Y:S01]  /*4970*/  LOP3.LUT R22, R0, 0x7fffff, RZ, 0xc0, !PT ;  /* 0x007fffff00167812 */ /* 0x000fe200078ec0ff */
[----:B------:R-:W-:Y:S01]  /*4980*/  HFMA2 R26, -RZ, RZ, 0, 1.78813934326171875e-07 ;  /* 0x00000003ff1a7431 */ /* 0x000fe200000001ff */
[----:B------:R-:W-:Y:S02]  /*4990*/  IADD3 R3, PT, PT, R3, -0xfc, RZ ;  /* 0xffffff0403037810 */ /* 0x000fe40007ffe0ff */
[----:B------:R-:W-:-:S04]  /*49a0*/  LOP3.LUT R23, R22, 0x3f800000, RZ, 0xfc, !PT ;  /* 0x3f80000016177812 */ /* 0x000fc800078efcff */
[----:B------:R-:W0:Y:S01]  /*49b0*/  MUFU.RCP R22, R23 ;  /* 0x0000001700167308 */ /* 0x000e220000001000 */
[----:B------:R-:W-:Y:S01]  /*49c0*/  SHF.L.U32 R27, R26, R21, RZ ;  /* 0x000000151a1b7219 */ /* 0x000fe200000006ff */
[----:B0-----:R-:W-:-:S04]  /*49d0*/  FFMA R24, R23, R22, -1 ;  /* 0xbf80000017187423 */ /* 0x001fc80000000016 */
[----:B------:R-:W-:-:S04]  /*49e0*/  FADD.FTZ R25, -R24, -RZ ;  /* 0x800000ff18197221 */ /* 0x000fc80000010100 */
[CCC-:B------:R-:W-:Y:S01]  /*49f0*/  FFMA.RM R24, R22.reuse, R25.reuse, R22.reuse ;  /* 0x0000001916187223 */ /* 0x1c0fe20000004016 */
[----:B------:R-:W-:-:S04]  /*4a00*/  FFMA.RP R25, R22, R25, R22 ;  /* 0x0000001916197223 */ /* 0x000fc80000008016 */
[C---:B------:R-:W-:Y:S02]  /*4a10*/  LOP3.LUT R22, R24.reuse, 0x7fffff, RZ, 0xc0, !PT ;  /* 0x007fffff18167812 */ /* 0x040fe400078ec0ff */
[----:B------:R-:W-:Y:S02]  /*4a20*/  FSETP.NEU.FTZ.AND P0, PT, R24, R25, PT ;  /* 0x000000191800720b */ /* 0x000fe40003f1d000 */
[----:B------:R-:W-:Y:S02]  /*4a30*/  LOP3.LUT R22, R22, 0x800000, RZ, 0xfc, !PT ;  /* 0x0080000016167812 */ /* 0x000fe400078efcff */
[----:B------:R-:W-:Y:S02]  /*4a40*/  SEL R24, RZ, 0xffffffff, !P0 ;  /* 0xffffffffff187807 */ /* 0x000fe40004000000 */
[----:B------:R-:W-:Y:S02]  /*4a50*/  LOP3.LUT R26, R27, R22, RZ, 0xc0, !PT ;  /* 0x000000161b1a7212 */ /* 0x000fe400078ec0ff */
[----:B------:R-:W-:Y:S01]  /*4a60*/  SHF.R.U32.HI R3, RZ, R3, R22 ;  /* 0x00000003ff037219 */ /* 0x000fe20000011616 */
[----:B------:R-:W-:Y:S01]  /*4a70*/  IMAD.MOV R24, RZ, RZ, -R24 ;  /* 0x000000ffff187224 */ /* 0x000fe200078e0a18 */
[----:B------:R-:W-:-:S04]  /*4a80*/  SHF.R.U32.HI R26, RZ, R21, R26 ;  /* 0x00000015ff1a7219 */ /* 0x000fc8000001161a */
[----:B------:R-:W-:Y:S02]  /*4a90*/  LOP3.LUT P1, RZ, R24, R21, R22, 0xf8, !PT ;  /* 0x0000001518ff7212 */ /* 0x000fe4000782f816 */
[C---:B------:R-:W-:Y:S02]  /*4aa0*/  LOP3.LUT P0, RZ, R26.reuse, 0x1, RZ, 0xc0, !PT ;  /* 0x000000011aff7812 */ /* 0x040fe4000780c0ff */
[----:B------:R-:W-:-:S04]  /*4ab0*/  LOP3.LUT P2, RZ, R26, 0x2, RZ, 0xc0, !PT ;  /* 0x000000021aff7812 */ /* 0x000fc8000784c0ff */
[----:B------:R-:W-:Y:S02]  /*4ac0*/  PLOP3.LUT P0, PT, P0, P1, P2, 0xe0, 0x0 ;  /* 0x000000000000781c */ /* 0x000fe40000703c20 */
[----:B------:R-:W-:Y:S02]  /*4ad0*/  LOP3.LUT P1, RZ, R0, 0x7fffff, RZ, 0xc0, !PT ;  /* 0x007fffff00ff7812 */ /* 0x000fe4000782c0ff */
[----:B------:R-:W-:-:S05]  /*4ae0*/  SEL R21, RZ, 0x1, !P0 ;  /* 0x00000001ff157807 */ /* 0x000fca0004000000 */
[----:B------:R-:W-:-:S05]  /*4af0*/  IMAD.MOV R21, RZ, RZ, -R21 ;  /* 0x000000ffff157224 */ /* 0x000fca00078e0a15 */
[----:B------:R-:W-:-:S13]  /*4b00*/  ISETP.GE.AND P0, PT, R21, RZ, PT ;  /* 0x000000ff1500720c */ /* 0x000fda0003f06270 */
[----:B------:R-:W-:-:S04]  /*4b10*/  @!P0 VIADD R3, R3, 0x1 ;  /* 0x0000000103038836 */ /* 0x000fc80000000000 */
[----:B------:R-:W-:-:S05]  /*4b20*/  @!P1 IMAD.SHL.U32 R3, R3, 0x2, RZ ;  /* 0x0000000203039824 */ /* 0x000fca00078e00ff */
[----:B------:R-:W-:Y:S01]  /*4b30*/  LOP3.LUT R21, R3, 0x80000000, R0, 0xf8, !PT ;  /* 0x8000000003157812 */ /* 0x000fe200078ef800 */
[----:B------:R-:W-:Y:S06]  /*4b40*/  BRA `(.L_x_108) ;  /* 0x0000000000047947 */ /* 0x000fec0003800000 */
.L_x_109:
[----:B------:R0:W1:Y:S02]  /*4b50*/  MUFU.RCP R21, R0 ;  /* 0x0000000000157308 */ /* 0x0000640000001000 */
.L_x_108:
[----:B------:R-:W-:Y:S05]  /*4b60*/  BSYNC.RECONVERGENT B2 ;  /* 0x0000000000027941 */ /* 0x000fea0003800200 */
.L_x_106:
[----:B01----:R-:W-:Y:S01]  /*4b70*/  MOV R0, R21 ;  /* 0x0000001500007202 */ /* 0x003fe20000000f00 */
[----:B------:R-:W-:-:S04]  /*4b80*/  IMAD.MOV.U32 R21, RZ, RZ, 0x0 ;  /* 0x00000000ff157424 */ /* 0x000fc800078e00ff */
[----:B------:R-:W-:Y:S05]  /*4b90*/  RET.REL.NODEC R20 `(_Z21render_kernel_v9_bestPKaPKfPfiiiiiff) ;  /* 0xffffffb414187950 */ /* 0x000fea0003c3ffff */
        .weak           $__internal_1_$__cuda_sm3x_div_rn_noftz_f32_slowpath
        .type           $__internal_1_$__cuda_sm3x_div_rn_noftz_f32_slowpath,@function
        .size           $__internal_1_$__cuda_sm3x_div_rn_noftz_f32_slowpath,(.L_x_785 - $__internal_1_$__cuda_sm3x_div_rn_noftz_f32_slowpath)
$__internal_1_$__cuda_sm3x_div_rn_noftz_f32_slowpath:
[----:B------:R-:W-:Y:S01]  /*4ba0*/  SHF.R.U32.HI R17, RZ, 0x17, R2 ;  /* 0x00000017ff117819 */ /* 0x000fe20000011602 */
[----:B------:R-:W-:Y:S01]  /*4bb0*/  BSSY.RECONVERGENT B1, `(.L_x_110) ;  /* 0x0000062000017945 */ /* 0x000fe20003800200 */
[----:B------:R-:W-:Y:S02]  /*4bc0*/  SHF.R.U32.HI R23, RZ, 0x17, R3 ;  /* 0x00000017ff177819 */ /* 0x000fe40000011603 */
[----:B------:R-:W-:Y:S02]  /*4bd0*/  LOP3.LUT R17, R17, 0xff, RZ, 0xc0, !PT ;  /* 0x000000ff11117812 */ /* 0x000fe400078ec0ff */
[----:B------:R-:W-:-:S03]  /*4be0*/  LOP3.LUT R23, R23, 0xff, RZ, 0xc0, !PT ;  /* 0x000000ff17177812 */ /* 0x000fc600078ec0ff */
[----:B------:R-:W-:Y:S01]  /*4bf0*/  VIADD R24, R17, 0xffffffff ;  /* 0xffffffff11187836 */ /* 0x000fe20000000000 */
[----:B------:R-:W-:-:S04]  /*4c00*/  IADD3 R25, PT, PT, R23, -0x1, RZ ;  /* 0xffffffff17197810 */ /* 0x000fc80007ffe0ff */
[----:B------:R-:W-:-:S04]  /*4c10*/  ISETP.GT.U32.AND P0, PT, R24, 0xfd, PT ;  /* 0x000000fd1800780c */ /* 0x000fc80003f04070 */
[----:B------:R-:W-:-:S13]  /*4c20*/  ISETP.GT.U32.OR P0, PT, R25, 0xfd, P0 ;  /* 0x000000fd1900780c */ /* 0x000fda0000704470 */
[----:B------:R-:W-:Y:S01]  /*4c30*/  @!P0 IMAD.MOV.U32 R19, RZ, RZ, RZ ;  /* 0x000000ffff138224 */ /* 0x000fe200078e00ff */
[----:B------:R-:W-:Y:S06]  /*4c40*/  @!P0 BRA `(.L_x_111) ;  /* 0x00000000005c8947 */ /* 0x000fec0003800000 */
[----:B------:R-:W-:Y:S02]  /*4c50*/  FSETP.GTU.FTZ.AND P0, PT, |R3|, +INF , PT ;  /* 0x7f8000000300780b */ /* 0x000fe40003f1c200 */
[----:B------:R-:W-:-:S04]  /*4c60*/  FSETP.GTU.FTZ.AND P1, PT, |R2|, +INF , PT ;  /* 0x7f8000000200780b */ /* 0x000fc80003f3c200 */
[----:B------:R-:W-:-:S13]  /*4c70*/  PLOP3.LUT P0, PT, P0, P1, PT, 0xf8, 0x8f ;  /* 0x00000000008f781c */ /* 0x000fda0000703f70 */
[----:B------:R-:W-:Y:S05]  /*4c80*/  @P0 BRA `(.L_x_112) ;  /* 0x00000004004c0947 */ /* 0x000fea0003800000 */
[----:B------:R-:W-:-:S13]  /*4c90*/  LOP3.LUT P0, RZ, R2, 0x7fffffff, R3, 0xc8, !PT ;  /* 0x7fffffff02ff7812 */ /* 0x000fda000780c803 */
[----:B------:R-:W-:Y:S05]  /*4ca0*/  @!P0 BRA `(.L_x_113) ;  /* 0x00000004003c8947 */ /* 0x000fea0003800000 */
[C---:B------:R-:W-:Y:S02]  /*4cb0*/  FSETP.NEU.FTZ.AND P1, PT, |R3|.reuse, +INF , PT ;  /* 0x7f8000000300780b */ /* 0x040fe40003f3d200 */
[----:B------:R-:W-:Y:S02]  /*4cc0*/  FSETP.NEU.FTZ.AND P2, PT, |R2|, +INF , PT ;  /* 0x7f8000000200780b */ /* 0x000fe40003f5d200 */
[----:B------:R-:W-:-:S11]  /*4cd0*/  FSETP.NEU.FTZ.AND P0, PT, |R3|, +INF , PT ;  /* 0x7f8000000300780b */ /* 0x000fd60003f1d200 */
[----:B------:R-:W-:Y:S05]  /*4ce0*/  @!P2 BRA !P1, `(.L_x_113) ;  /* 0x00000004002ca947 */ /* 0x000fea0004800000 */
[----:B------:R-:W-:-:S04]  /*4cf0*/  LOP3.LUT P1, RZ, R3, 0x7fffffff, RZ, 0xc0, !PT ;  /* 0x7fffffff03ff7812 */ /* 0x000fc8000782c0ff */
[----:B------:R-:W-:-:S13]  /*4d00*/  PLOP3.LUT P1, PT, P2, P1, PT, 0x2f, 0xf2 ;  /* 0x0000000000f2781c */ /* 0x000fda0001722577 */
[----:B------:R-:W-:Y:S05]  /*4d10*/  @P1 BRA `(.L_x_114) ;  /* 0x0000000400181947 */ /* 0x000fea0003800000 */
[----:B------:R-:W-:-:S04]  /*4d20*/  LOP3.LUT P1, RZ, R2, 0x7fffffff, RZ, 0xc0, !PT ;  /* 0x7fffffff02ff7812 */ /* 0x000fc8000782c0ff */
[----:B------:R-:W-:-:S13]  /*4d30*/  PLOP3.LUT P0, PT, P0, P1, PT, 0x2f, 0xf2 ;  /* 0x0000000000f2781c */ /* 0x000fda0000702577 */
[----:B------:R-:W-:Y:S05]  /*4d40*/  @P0 BRA `(.L_x_115) ;  /* 0x0000000400000947 */ /* 0x000fea0003800000 */
[----:B------:R-:W-:Y:S02]  /*4d50*/  ISETP.GE.AND P0, PT, R25, RZ, PT ;  /* 0x000000ff1900720c */ /* 0x000fe40003f06270 */
[----:B------:R-:W-:-:S11]  /*4d60*/  ISETP.GE.AND P1, PT, R24, RZ, PT ;  /* 0x000000ff1800720c */ /* 0x000fd60003f26270 */
[----:B------:R-:W-:Y:S01]  /*4d70*/  @P0 IMAD.MOV.U32 R19, RZ, RZ, RZ ;  /* 0x000000ffff130224 */ /* 0x000fe200078e00ff */
[----:B------:R-:W-:Y:S01]  /*4d80*/  @!P0 MOV R19, 0xffffffc0 ;  /* 0xffffffc000138802 */ /* 0x000fe20000000f00 */
[----:B------:R-:W-:Y:S01]  /*4d90*/  @!P0 FFMA R3, R3, 1.84467440737095516160e+19, RZ ;  /* 0x5f80000003038823 */ /* 0x000fe200000000ff */
[----:B------:R-:W-:-:S03]  /*4da0*/  @!P1 FFMA R2, R2, 1.84467440737095516160e+19, RZ ;  /* 0x5f80000002029823 */ /* 0x000fc600000000ff */
[----:B------:R-:W-:-:S07]  /*4db0*/  @!P1 VIADD R19, R19, 0x40 ;  /* 0x0000004013139836 */ /* 0x000fce0000000000 */
.L_x_111:
[----:B------:R-:W-:Y:S01]  /*4dc0*/  LEA R27, R17, 0xc0800000, 0x17 ;  /* 0xc0800000111b7811 */ /* 0x000fe200078eb8ff */
[----:B------:R-:W-:Y:S01]  /*4dd0*/  BSSY.RECONVERGENT B2, `(.L_x_116) ;  /* 0x0000036000027945 */ /* 0x000fe20003800200 */
[----:B------:R-:W-:-:S03]  /*4de0*/  IADD3 R26, PT, PT, R23, -0x7f, RZ ;  /* 0xffffff81171a7810 */ /* 0x000fc60007ffe0ff */
[----:B------:R-:W-:Y:S02]  /*4df0*/  IMAD.IADD R27, R2, 0x1, -R27 ;  /* 0x00000001021b7824 */ /* 0x000fe400078e0a1b */
[C---:B------:R-:W-:Y:S01]  /*4e00*/  IMAD R2, R26.reuse, -0x800000, R3 ;  /* 0xff8000001a027824 */ /* 0x040fe200078e0203 */
[----:B------:R-:W-:Y:S01]  /*4e10*/  IADD3 R26, PT, PT, R26, 0x7f, -R17 ;  /* 0x0000007f1a1a7810 */ /* 0x000fe20007ffe811 */
[----:B------:R-:W0:Y:S01]  /*4e20*/  MUFU.RCP R24, R27 ;  /* 0x0000001b00187308 */ /* 0x000e220000001000 */
[----:B------:R-:W-:-:S03]  /*4e30*/  FADD.FTZ R25, -R27, -RZ ;  /* 0x800000ff1b197221 */ /* 0x000fc60000010100 */
[----:B------:R-:W-:Y:S02]  /*4e40*/  IMAD.IADD R19, R26, 0x1, R19 ;  /* 0x000000011a137824 */ /* 0x000fe400078e0213 */
[----:B0-----:R-:W-:-:S04]  /*4e50*/  FFMA R23, R24, R25, 1 ;  /* 0x3f80000018177423 */ /* 0x001fc80000000019 */
[----:B------:R-:W-:-:S04]  /*4e60*/  FFMA R23, R24, R23, R24 ;  /* 0x0000001718177223 */ /* 0x000fc80000000018 */
[----:B------:R-:W-:-:S04]  /*4e70*/  FFMA R24, R2, R23, RZ ;  /* 0x0000001702187223 */ /* 0x000fc800000000ff */
[----:B------:R-:W-:-:S04]  /*4e80*/  FFMA R3, R25, R24, R2 ;  /* 0x0000001819037223 */ /* 0x000fc80000000002 */
[----:B------:R-:W-:-:S04]  /*4e90*/  FFMA R24, R23, R3, R24 ;  /* 0x0000000317187223 */ /* 0x000fc80000000018 */
[----:B------:R-:W-:-:S04]  /*4ea0*/  FFMA R25, R25, R24, R2 ;  /* 0x0000001819197223 */ /* 0x000fc80000000002 */
[----:B------:R-:W-:-:S05]  /*4eb0*/  FFMA R2, R23, R25, R24 ;  /* 0x0000001917027223 */ /* 0x000fca0000000018 */
[----:B------:R-:W-:-:S04]  /*4ec0*/  SHF.R.U32.HI R3, RZ, 0x17, R2 ;  /* 0x00000017ff037819 */ /* 0x000fc80000011602 */
[----:B------:R-:W-:-:S05]  /*4ed0*/  LOP3.LUT R26, R3, 0xff, RZ, 0xc0, !PT ;  /* 0x000000ff031a7812 */ /* 0x000fca00078ec0ff */
[----:B------:R-:W-:-:S05]  /*4ee0*/  IMAD.IADD R3, R26, 0x1, R19 ;  /* 0x000000011a037824 */ /* 0x000fca00078e0213 */
[----:B------:R-:W-:-:S04]  /*4ef0*/  IADD3 R17, PT, PT, R3, -0x1, RZ ;  /* 0xffffffff03117810 */ /* 0x000fc80007ffe0ff */
[----:B------:R-:W-:-:S13]  /*4f00*/  ISETP.GE.U32.AND P0, PT, R17, 0xfe, PT ;  /* 0x000000fe1100780c */ /* 0x000fda0003f06070 */
[----:B------:R-:W-:Y:S05]  /*4f10*/  @!P0 BRA `(.L_x_117) ;  /* 0x0000000000808947 */ /* 0x000fea0003800000 */
[----:B------:R-:W-:-:S13]  /*4f20*/  ISETP.GT.AND P0, PT, R3, 0xfe, PT ;  /* 0x000000fe0300780c */ /* 0x000fda0003f04270 */
[----:B------:R-:W-:Y:S05]  /*4f30*/  @P0 BRA `(.L_x_118) ;  /* 0x00000000006c0947 */ /* 0x000fea0003800000 */
[----:B------:R-:W-:-:S13]  /*4f40*/  ISETP.GE.AND P0, PT, R3, 0x1, PT ;  /* 0x000000010300780c */ /* 0x000fda0003f06270 */
[----:B------:R-:W-:Y:S05]  /*4f50*/  @P0 BRA `(.L_x_119) ;  /* 0x0000000000740947 */ /* 0x000fea0003800000 */
[----:B------:R-:W-:Y:S02]  /*4f60*/  ISETP.GE.AND P0, PT, R3, -0x18, PT ;  /* 0xffffffe80300780c */ /* 0x000fe40003f06270 */
[----:B------:R-:W-:-:S11]  /*4f70*/  LOP3.LUT R2, R2, 0x80000000, RZ, 0xc0, !PT ;  /* 0x8000000002027812 */ /* 0x000fd600078ec0ff */
[----:B------:R-:W-:Y:S05]  /*4f80*/  @!P0 BRA `(.L_x_119) ;  /* 0x0000000000688947 */ /* 0x000fea0003800000 */
[CCC-:B------:R-:W-:Y:S01]  /*4f90*/  FFMA.RZ R17, R23.reuse, R25.reuse, R24.reuse ;  /* 0x0000001917117223 */ /* 0x1c0fe2000000c018 */
[CCC-:B------:R-:W-:Y:S01]  /*4fa0*/  FFMA.RP R19, R23.reuse, R25.reuse, R24.reuse ;  /* 0x0000001917137223 */ /* 0x1c0fe20000008018 */
[----:B------:R-:W-:Y:S01]  /*4fb0*/  FFMA.RM R24, R23, R25, R24 ;  /* 0x0000001917187223 */ /* 0x000fe20000004018 */
[C---:B------:R-:W-:Y:S01]  /*4fc0*/  VIADD R23, R3.reuse, 0x20 ;  /* 0x0000002003177836 */ /* 0x040fe20000000000 */
[----:B------:R-:W-:Y:S02]  /*4fd0*/  ISETP.NE.AND P2, PT, R3, RZ, PT ;  /* 0x000000ff0300720c */ /* 0x000fe40003f45270 */
[----:B------:R-:W-:Y:S02]  /*4fe0*/  LOP3.LUT R17, R17, 0x7fffff, RZ, 0xc0, !PT ;  /* 0x007fffff11117812 */ /* 0x000fe400078ec0ff */
[----:B------:R-:W-:Y:S01]  /*4ff0*/  ISETP.NE.AND P1, PT, R3, RZ, PT ;  /* 0x000000ff0300720c */ /* 0x000fe20003f25270 */
[----:B------:R-:W-:Y:S01]  /*5000*/  IMAD.MOV R3, RZ, RZ, -R3 ;  /* 0x000000ffff037224 */ /* 0x000fe200078e0a03 */
[----:B------:R-:W-:-:S02]  /*5010*/  LOP3.LUT R26, R17, 0x800000, RZ, 0xfc, !PT ;  /* 0x00800000111a7812 */ /* 0x000fc400078efcff */
[----:B------:R-:W-:Y:S02]  /*5020*/  FSETP.NEU.FTZ.AND P0, PT, R19, R24, PT ;  /* 0x000000181300720b */ /* 0x000fe40003f1d000 */
[----:B------:R-:W-:Y:S02]  /*5030*/  SHF.L.U32 R23, R26, R23, RZ ;  /* 0x000000171a177219 */ /* 0x000fe400000006ff */
[----:B------:R-:W-:Y:S02]  /*5040*/  SEL R3, R3, RZ, P2 ;  /* 0x000000ff03037207 */ /* 0x000fe40001000000 */
[----:B------:R-:W-:Y:S02]  /*5050*/  ISETP.NE.AND P1, PT, R23, RZ, P1 ;  /* 0x000000ff1700720c */ /* 0x000fe40000f25270 */
[----:B------:R-:W-:Y:S02]  /*5060*/  SHF.R.U32.HI R26, RZ, R3, R26 ;  /* 0x00000003ff1a7219 */ /* 0x000fe4000001161a */
[----:B------:R-:W-:-:S02]  /*5070*/  PLOP3.LUT P0, PT, P0, P1, PT, 0xf8, 0x8f ;  /* 0x00000000008f781c */ /* 0x000fc40000703f70 */
[----:B------:R-:W-:Y:S02]  /*5080*/  SHF.R.U32.HI R3, RZ, 0x1, R26 ;  /* 0x00000001ff037819 */ /* 0x000fe4000001161a */
[----:B------:R-:W-:-:S04]  /*5090*/  SEL R24, RZ, 0x1, !P0 ;  /* 0x00000001ff187807 */ /* 0x000fc80004000000 */
[----:B------:R-:W-:-:S04]  /*50a0*/  LOP3.LUT R17, R24, 0x1, R3, 0xf8, !PT ;  /* 0x0000000118117812 */ /* 0x000fc800078ef803 */
[----:B------:R-:W-:-:S04]  /*50b0*/  LOP3.LUT R26, R17, R26, RZ, 0xc0, !PT ;  /* 0x0000001a111a7212 */ /* 0x000fc800078ec0ff */
[----:B------:R-:W-:-:S04]  /*50c0*/  IADD3 R3, PT, PT, R3, R26, RZ ;  /* 0x0000001a03037210 */ /* 0x000fc80007ffe0ff */
[----:B------:R-:W-:Y:S01]  /*50d0*/  LOP3.LUT R2, R3, R2, RZ, 0xfc, !PT ;  /* 0x0000000203027212 */ /* 0x000fe200078efcff */
[----:B------:R-:W-:Y:S06]  /*50e0*/  BRA `(.L_x_119) ;  /* 0x0000000000107947 */ /* 0x000fec0003800000 */
.L_x_118:
[----:B------:R-:W-:-:S04]  /*50f0*/  LOP3.LUT R2, R2, 0x80000000, RZ, 0xc0, !PT ;  /* 0x8000000002027812 */ /* 0x000fc800078ec0ff */
[----:B------:R-:W-:Y:S01]  /*5100*/  LOP3.LUT R2, R2, 0x7f800000, RZ, 0xfc, !PT ;  /* 0x7f80000002027812 */ /* 0x000fe200078efcff */
[----:B------:R-:W-:Y:S06]  /*5110*/  BRA `(.L_x_119) ;  /* 0x0000000000047947 */ /* 0x000fec0003800000 */
.L_x_117:
[----:B------:R-:W-:-:S07]  /*5120*/  IMAD R2, R19, 0x800000, R2 ;  /* 0x0080000013027824 */ /* 0x000fce00078e0202 */
.L_x_119:
[----:B------:R-:W-:Y:S05]  /*5130*/  BSYNC.RECONVERGENT B2 ;  /* 0x0000000000027941 */ /* 0x000fea0003800200 */
.L_x_116:
[----:B------:R-:W-:Y:S05]  /*5140*/  BRA `(.L_x_120) ;  /* 0x0000000000207947 */ /* 0x000fea0003800000 */
.L_x_115:
[----:B------:R-:W-:-:S04]  /*5150*/  LOP3.LUT R2, R2, 0x80000000, R3, 0x48, !PT ;  /* 0x8000000002027812 */ /* 0x000fc800078e4803 */
[----:B------:R-:W-:Y:S01]  /*5160*/  LOP3.LUT R2, R2, 0x7f800000, RZ, 0xfc, !PT ;  /* 0x7f80000002027812 */ /* 0x000fe200078efcff */
[----:B------:R-:W-:Y:S06]  /*5170*/  BRA `(.L_x_120) ;  /* 0x0000000000147947 */ /* 0x000fec0003800000 */
.L_x_114:
[----:B------:R-:W-:Y:S01]  /*5180*/  LOP3.LUT R2, R2, 0x80000000, R3, 0x48, !PT ;  /* 0x8000000002027812 */ /* 0x000fe200078e4803 */
[----:B------:R-:W-:Y:S06]  /*5190*/  BRA `(.L_x_120) ;  /* 0x00000000000c7947 */ /* 0x000fec0003800000 */
.L_x_113:
[----:B------:R-:W0:Y:S01]  /*51a0*/  MUFU.RSQ R2, -QNAN ;  /* 0xffc0000000027908 */ /* 0x000e220000001400 */
[----:B------:R-:W-:Y:S05]  /*51b0*/  BRA `(.L_x_120) ;  /* 0x0000000000047947 */ /* 0x000fea0003800000 */
.L_x_112:
[----:B------:R-:W-:-:S07]  /*51c0*/  FADD.FTZ R2, R3, R2 ;  /* 0x0000000203027221 */ /* 0x000fce0000010000 */
.L_x_120:
[----:B------:R-:W-:Y:S05]  /*51d0*/  BSYNC.RECONVERGENT B1 ;  /* 0x0000000000017941 */ /* 0x000fea0003800200 */
.L_x_110:
[----:B0-----:R-:W-:Y:S01]  /*51e0*/  IMAD.MOV.U32 R19, RZ, RZ, R2 ;  /* 0x000000ffff137224 */ /* 0x001fe200078e0002 */
[----:B------:R-:W-:Y:S01]  /*51f0*/  MOV R2, R20 ;  /* 0x0000001400027202 */ /* 0x000fe20000000f00 */
[----:B------:R-:W-:-:S04]  /*5200*/  IMAD.MOV.U32 R3, RZ, RZ, 0x0 ;  /* 0x00000000ff037424 */ /* 0x000fc800078e00ff */
[----:B------:R-:W-:Y:S05]  /*5210*/  RET.REL.NODEC R2 `(_Z21render_kernel_v9_bestPKaPKfPfiiiiiff) ;  /* 0xffffffac02787950 */ /* 0x000fea0003c3ffff */
.L_x_121:
[----:B------:R-:W-:-:S00]  /*5220*/  BRA `(.L_x_121) ;  /* 0xfffffffc00fc7947 */ /* 0x000fc0000383ffff */
[----:B------:R-:W-:-:S00]  /*5230*/  NOP ;  /* 0x0000000000007918 */ /* 0x000fc00000000000 */
        /* <DEDUP_REMOVED lines=12> */
.L_x_785:


//--------------------- .text._Z29render_kernel_v8_unrolled_ldgPKaPKfPfiiiiiff --------------------------
	.section	.text._Z29render_kernel_v8_unrolled_ldgPKaPKfPfiiiiiff,"ax",@progbits
	.align	128
        .global         _Z29render_kernel_v8_unrolled_ldgPKaPKfPfiiiiiff
        .type           _Z29render_kernel_v8_unrolled_ldgPKaPKfPfiiiiiff,@function
        .size           _Z29render_kernel_v8_unrolled_ldgPKaPKfPfiiiiiff,(.L_x_788 - _Z29render_kernel_v8_unrolled_ldgPKaPKfPfiiiiiff)
        .other          _Z29render_kernel_v8_unrolled_ldgPKaPKfPfiiiiiff,@"STO_CUDA_ENTRY STV_DEFAULT"
_Z29render_kernel_v8_unrolled_ldgPKaPKfPfiiiiiff:
.text._Z29render_kernel_v8_unrolled_ldgPKaPKfPfiiiiiff:
[----:B------:R-:W0:Y:S01]  /*0000*/  LDC R1, c[0x0][0x37c] ;  /* 0x0000df00ff017b82 */ /* 0x000e220000000800 */
[----:B------:R-:W1:Y:S07]  /*0010*/  S2R R3, SR_TID.X ;  /* 0x0000000000037919 */ /* 0x000e6e0000002100 */
[----:B------:R-:W2:Y:S01]  /*0020*/  LDC.64 R10, c[0x0][0x3a0] ;  /* 0x0000e800ff0a7b82 */ /* 0x000ea20000000a00 */
[----:B------:R-:W2:Y:S01]  /*0030*/  LDCU UR5, c[0x0][0x398] ;  /* 0x00007300ff0577ac */ /* 0x000ea20008000800 */
[----:B0-----:R-:W-:-:S06]  /*0040*/  VIADD R1, R1, 0xffffffe0 ;  /* 0xffffffe001017836 */ /* 0x001fcc0000000000 */
[----:B------:R-:W1:Y:S08]  /*0050*/  S2UR UR4, SR_CTAID.X ;  /* 0x00000000000479c3 */ /* 0x000e700000002500 */
[----:B------:R-:W1:Y:S01]  /*0060*/  LDC R0, c[0x0][0x360] ;  /* 0x0000d800ff007b82 */ /* 0x000e620000000800 */
[----:B--2---:R-:W-:Y:S02]  /*0070*/  IMAD R2, R10, UR5, RZ ;  /* 0x000000050a027c24 */ /* 0x004fe4000f8e02ff */
[----:B-1----:R-:W-:-:S02]  /*0080*/  IMAD R0, R0, UR4, R3 ;  /* 0x0000000400007c24 */ /* 0x002fc4000f8e0203 */
[----:B------:R-:W-:-:S05]  /*0090*/  IMAD R3, R2, R11, RZ ;  /* 0x0000000b02037224 */ /* 0x000fca00078e02ff */
[----:B------:R-:W-:-:S13]  /*00a0*/  ISETP.GE.AND P0, PT, R0, R3, PT ;  /* 0x000000030000720c */ /* 0x000fda0003f06270 */
[----:B------:R-:W-:Y:S05]  /*00b0*/  @P0 EXIT ;  /* 0x000000000000094d */ /* 0x000fea0003800000 */
[----:B------:R-:W-:Y:S01]  /*00c0*/  IMAD R11, R10, R11, RZ ;  /* 0x0000000b0a0b7224 */ /* 0x000fe200078e02ff */
[----:B------:R-:W-:Y:S01]  /*00d0*/  IABS R8, R0 ;  /* 0x0000000000087213 */ /* 0x000fe20000000000 */
[----:B------:R-:W0:Y:S01]  /*00e0*/  LDC.64 R16, c[0x0][0x388] ;  /* 0x0000e200ff107b82 */ /* 0x000e220000000a00 */
[----:B------:R-:W1:Y:S02]  /*00f0*/  LDCU.64 UR6, c[0x0][0x358] ;  /* 0x00006b00ff0677ac */ /* 0x000e640008000a00 */
[-C--:B------:R-:W-:Y:S02]  /*0100*/  IABS R7, R11.reuse ;  /* 0x0000000b00077213 */ /* 0x080fe40000000000 */
[----:B------:R-:W-:Y:S02]  /*0110*/  IABS R9, R11 ;  /* 0x0000000b00097213 */ /* 0x000fe40000000000 */
[----:B------:R-:W2:Y:S08]  /*0120*/  I2F.RP R4, R7 ;  /* 0x0000000700047306 */ /* 0x000eb00000209400 */
[----:B--2---:R-:W2:Y:S02]  /*0130*/  MUFU.RCP R4, R4 ;  /* 0x0000000400047308 */ /* 0x004ea40000001000 */
[----:B--2---:R-:W-:-:S02]  /*0140*/  VIADD R2, R4, 0xffffffe ;  /* 0x0ffffffe04027836 */ /* 0x004fc40000000000 */
[----:B------:R-:W-:-:S04]  /*0150*/  IMAD.MOV R4, RZ, RZ, -R9 ;  /* 0x000000ffff047224 */ /* 0x000fc800078e0a09 */
[----:B------:R2:W3:Y:S02]  /*0160*/  F2I.FTZ.U32.TRUNC.NTZ R3, R2 ;  /* 0x0000000200037305 */ /* 0x0004e4000021f000 */
[----:B--2---:R-:W-:Y:S02]  /*0170*/  HFMA2 R2, -RZ, RZ, 0, 0 ;  /* 0x00000000ff027431 */ /* 0x004fe400000001ff */
[----:B---3--:R-:W-:-:S04]  /*0180*/  IMAD.MOV R6, RZ, RZ, -R3 ;  /* 0x000000ffff067224 */ /* 0x008fc800078e0a03 */
[----:B------:R-:W-:Y:S02]  /*0190*/  IMAD R5, R6, R7, RZ ;  /* 0x0000000706057224 */ /* 0x000fe400078e02ff */
[----:B------:R-:W-:Y:S02]  /*01a0*/  IMAD.MOV.U32 R6, RZ, RZ, R8 ;  /* 0x000000ffff067224 */ /* 0x000fe400078e0008 */
[----:B------:R-:W-:-:S06]  /*01b0*/  IMAD.HI.U32 R3, R3, R5, R2 ;  /* 0x0000000503037227 */ /* 0x000fcc00078e0002 */
[----:B------:R-:W-:-:S04]  /*01c0*/  IMAD.HI.U32 R5, R3, R6, RZ ;  /* 0x0000000603057227 */ /* 0x000fc800078e00ff */
        /* <DEDUP_REMOVED lines=12> */
[----:B0-----:R-:W-:-:S05]  /*0290*/  IMAD.WIDE R16, R3, 0x4, R16 ;  /* 0x0000000403107825 */ /* 0x001fca00078e0210 */
[----:B-1----:R-:W2:Y:S04]  /*02a0*/  LDG.E.CONSTANT R13, desc[UR6][R16.64+0xc] ;  /* 0x00000c06100d7981 */ /* 0x002ea8000c1e9900 */
[----:B------:R0:W5:Y:S04]  /*02b0*/  LDG.E.CONSTANT R6, desc[UR6][R16.64] ;  /* 0x0000000610067981 */ /* 0x000168000c1e9900 */
[----:B------:R0:W5:Y:S04]  /*02c0*/  LDG.E.CONSTANT R7, desc[UR6][R16.64+0x4] ;  /* 0x0000040610077981 */ /* 0x000168000c1e9900 */
[----:B------:R0:W5:Y:S04]  /*02d0*/  LDG.E.CONSTANT R8, desc[UR6][R16.64+0x8] ;  /* 0x0000080610087981 */ /* 0x000168000c1e9900 */
[----:B------:R0:W5:Y:S01]  /*02e0*/  LDG.E.CONSTANT R15, desc[UR6][R16.64+0x10] ;  /* 0x00001006100f7981 */ /* 0x000162000c1e9900 */
[----:B------:R-:W-:Y:S01]  /*02f0*/  IABS R19, R10 ;  /* 0x0000000a00137213 */ /* 0x000fe20000000000 */
[----:B------:R-:W-:Y:S01]  /*0300*/  BSSY.RECONVERGENT B0, `(.L_x_122) ;  /* 0x000005c000007945 */ /* 0x000fe20003800200 */
[----:B------:R-:W-:-:S02]  /*0310*/  IADD3 R9, PT, PT, -R5, RZ, RZ ;  /* 0x000000ff05097210 */ /* 0x000fc40007ffe1ff */
[----:B------:R-:W1:Y:S03]  /*0320*/  I2F.RP R4, R19 ;  /* 0x0000001300047306 */ /* 0x000e660000209400 */
[----:B------:R-:W-:-:S05]  /*0330*/  IMAD R21, R11, R9, R0 ;  /* 0x000000090b157224 */ /* 0x000fca00078e0200 */
[----:B------:R-:W-:Y:S01]  /*0340*/  IABS R0, R21 ;  /* 0x0000001500007213 */ /* 0x000fe20000000000 */
[----:B-1----:R-:W1:Y:S02]  /*0350*/  MUFU.RCP R4, R4 ;  /* 0x0000000400047308 */ /* 0x002e640000001000 */
[----:B-1----:R-:W-:-:S06]  /*0360*/  VIADD R2, R4, 0xffffffe ;  /* 0x0ffffffe04027836 */ /* 0x002fcc0000000000 */
[----:B------:R1:W3:Y:S02]  /*0370*/  F2I.FTZ.U32.TRUNC.NTZ R3, R2 ;  /* 0x0000000200037305 */ /* 0x0002e4000021f000 */
[----:B-1----:R-:W-:Y:S02]  /*0380*/  IMAD.MOV.U32 R2, RZ, RZ, RZ ;  /* 0x000000ffff027224 */ /* 0x002fe400078e00ff */
[----:B---3--:R-:W-:-:S04]  /*0390*/  IMAD.MOV R12, RZ, RZ, -R3 ;  /* 0x000000ffff0c7224 */ /* 0x008fc800078e0a03 */
[----:B------:R-:W-:-:S04]  /*03a0*/  IMAD R9, R12, R19, RZ ;  /* 0x000000130c097224 */ /* 0x000fc800078e02ff */
[----:B------:R-:W-:-:S06]  /*03b0*/  IMAD.HI.U32 R3, R3, R9, R2 ;  /* 0x0000000903037227 */ /* 0x000fcc00078e0002 */
[----:B------:R-:W-:-:S04]  /*03c0*/  IMAD.HI.U32 R9, R3, R0, RZ ;  /* 0x0000000003097227 */ /* 0x000fc800078e00ff */
[----:B------:R-:W-:-:S04]  /*03d0*/  IMAD.MOV R2, RZ, RZ, -R9 ;  /* 0x000000ffff027224 */ /* 0x000fc800078e0a09 */
[----:B------:R-:W-:-:S05]  /*03e0*/  IMAD R0, R19, R2, R0 ;  /* 0x0000000213007224 */ /* 0x000fca00078e0200 */
[----:B------:R-:W-:-:S13]  /*03f0*/  ISETP.GT.U32.AND P1, PT, R19, R0, PT ;  /* 0x000000001300720c */ /* 0x000fda0003f24070 */
[----:B------:R-:W-:Y:S01]  /*0400*/  @!P1 IMAD.IADD R0, R0, 0x1, -R19 ;  /* 0x0000000100009824 */ /* 0x000fe200078e0a13 */
[----:B------:R-:W-:Y:S02]  /*0410*/  @!P1 IADD3 R9, PT, PT, R9, 0x1, RZ ;  /* 0x0000000109099810 */ /* 0x000fe40007ffe0ff */
[----:B------:R-:W-:Y:S02]  /*0420*/  ISETP.NE.AND P1, PT, R10, RZ, PT ;  /* 0x000000ff0a00720c */ /* 0x000fe40003f25270 */
[----:B------:R-:W-:Y:S02]  /*0430*/  ISETP.GE.U32.AND P0, PT, R0, R19, PT ;  /* 0x000000130000720c */ /* 0x000fe40003f06070 */
[----:B------:R-:W-:-:S04]  /*0440*/  LOP3.LUT R0, R21, R10, RZ, 0x3c, !PT ;  /* 0x0000000a15007212 */ /* 0x000fc800078e3cff */
[----:B------:R-:W-:-:S07]  /*0450*/  ISETP.GE.AND P2, PT, R0, RZ, PT ;  /* 0x000000ff0000720c */ /* 0x000fce0003f46270 */
[----:B------:R-:W-:-:S06]  /*0460*/  @P0 VIADD R9, R9, 0x1 ;  /* 0x0000000109090836 */ /* 0x000fcc0000000000 */
[----:B------:R-:W-:Y:S01]  /*0470*/  @!P2 IMAD.MOV R9, RZ, RZ, -R9 ;  /* 0x000000ffff09a224 */ /* 0x000fe200078e0a09 */
[----:B------:R-:W-:-:S05]  /*0480*/  @!P1 LOP3.LUT R9, RZ, R10, RZ, 0x33, !PT ;  /* 0x0000000aff099212 */ /* 0x000fca00078e33ff */
[----:B------:R-:W-:-:S04]  /*0490*/  IMAD.MOV R11, RZ, RZ, -R9 ;  /* 0x000000ffff0b7224 */ /* 0x000fc800078e0a09 */
[----:B------:R-:W-:Y:S02]  /*04a0*/  IMAD R10, R10, R11, R21 ;  /* 0x0000000b0a0a7224 */ /* 0x000fe400078e0215 */
[C---:B--2---:R-:W-:Y:S01]  /*04b0*/  FMUL R2, R13.reuse, 0.63661974668502807617 ;  /* 0x3f22f9830d027820 */ /* 0x044fe20000400000 */
[----:B------:R-:W-:-:S05]  /*04c0*/  FSETP.GE.AND P0, PT, |R13|, 105615, PT ;  /* 0x47ce47800d00780b */ /* 0x000fca0003f06200 */
[----:B------:R-:W1:Y:S02]  /*04d0*/  F2I.NTZ R2, R2 ;  /* 0x0000000200027305 */ /* 0x000e640000203100 */
[-C--:B-1----:R-:W-:Y:S02]  /*04e0*/  I2FP.F32.S32 R20, R2.reuse ;  /* 0x0000000200147245 */ /* 0x082fe40000201400 */
[----:B------:R-:W-:-:S03]  /*04f0*/  MOV R19, R2 ;  /* 0x0000000200137202 */ /* 0x000fc60000000f00 */
[----:B------:R-:W-:-:S04]  /*0500*/  FFMA R3, R20, -1.5707962512969970703, R13 ;  /* 0xbfc90fda14037823 */ /* 0x000fc8000000000d */
[----:B------:R-:W-:-:S04]  /*0510*/  FFMA R3, R20, -7.5497894158615963534e-08, R3 ;  /* 0xb3a2216814037823 */ /* 0x000fc80000000003 */
[----:B------:R-:W-:-:S04]  /*0520*/  FFMA R20, R20, -5.3903029534742383927e-15, R3 ;  /* 0xa7c234c514147823 */ /* 0x000fc80000000003 */
[----:B------:R-:W-:Y:S01]  /*0530*/  IMAD.MOV.U32 R0, RZ, RZ, R20 ;  /* 0x000000ffff007224 */ /* 0x000fe200078e0014 */
[----:B0-----:R-:W-:Y:S06]  /*0540*/  @!P0 BRA `(.L_x_123) ;  /* 0x0000000000dc8947 */ /* 0x001fec0003800000 */
[----:B------:R-:W-:-:S13]  /*0550*/  FSETP.NEU.AND P1, PT, |R13|, +INF , PT ;  /* 0x7f8000000d00780b */ /* 0x000fda0003f2d200 */
[----:B------:R-:W-:Y:S01]  /*0560*/  @!P1 FMUL R0, RZ, R13 ;  /* 0x0000000dff009220 */ /* 0x000fe20000400000 */
[----:B------:R-:W-:Y:S01]  /*0570*/  @!P1 IMAD.MOV.U32 R2, RZ, RZ, RZ ;  /* 0x000000ffff029224 */ /* 0x000fe200078e00ff */
[----:B------:R-:W-:Y:S06]  /*0580*/  @!P1 BRA `(.L_x_123) ;  /* 0x0000000000cc9947 */ /* 0x000fec0003800000 */
[----:B------:R-:W-:Y:S02]  /*0590*/  IMAD.SHL.U32 R2, R13, 0x100, RZ ;  /* 0x000001000d027824 */ /* 0x000fe400078e00ff */
[----:B------:R-:W-:Y:S02]  /*05a0*/  HFMA2 R12, -RZ, RZ, 0, 0 ;  /* 0x00000000ff0c7431 */ /* 0x000fe400000001ff */
[----:B------:R-:W-:Y:S01]  /*05b0*/  IMAD.MOV.U32 R0, RZ, RZ, R1 ;  /* 0x000000ffff007224 */ /* 0x000fe200078e0001 */
[----:B------:R-:W0:Y:S01]  /*05c0*/  LDCU.64 UR8, c[0x4][URZ] ;  /* 0x01000000ff0877ac */ /* 0x000e220008000a00 */
[----:B------:R-:W-:Y:S01]  /*05d0*/  LOP3.LUT R21, R2, 0x80000000, RZ, 0xfc, !PT ;  /* 0x8000000002157812 */ /* 0x000fe200078efcff */
[----:B------:R-:W-:Y:S01]  /*05e0*/  UMOV UR5, URZ ;  /* 0x000000ff00057c82 */ /* 0x000fe20008000000 */
[----:B------:R-:W-:-:S05]  /*05f0*/  UMOV UR4, URZ ;  /* 0x000000ff00047c82 */ /* 0x000fca0008000000 */
.L_x_124:
[----:B0-----:R-:W-:Y:S02]  /*0600*/  IMAD.U32 R16, RZ, RZ, UR8 ;  /* 0x00000008ff107e24 */ /* 0x001fe4000f8e00ff */
[----:B------:R-:W-:-:S05]  /*0610*/  IMAD.U32 R17, RZ, RZ, UR9 ;  /* 0x00000009ff117e24 */ /* 0x000fca000f8e00ff */
[----:B------:R-:W2:Y:S01]  /*0620*/  LDG.E.CONSTANT R2, desc[UR6][R16.64] ;  /* 0x0000000610027981 */ /* 0x000ea2000c1e9900 */
[----:B------:R-:W-:Y:S02]  /*0630*/  UIADD3 UR8, UP0, UPT, UR8, 0x4, URZ ;  /* 0x0000000408087890 */ /* 0x000fe4000ff1e0ff */
[----:B------:R-:W-:Y:S02]  /*0640*/  UIADD3 UR4, UPT, UPT, UR4, 0x1, URZ ;  /* 0x0000000104047890 */ /* 0x000fe4000fffe0ff */
[----:B------:R-:W-:Y:S02]  /*0650*/  UIADD3.X UR9, UPT, UPT, URZ, UR9, URZ, UP0, !UPT ;  /* 0x00000009ff097290 */ /* 0x000fe400087fe4ff */
[----:B------:R-:W-:Y:S01]  /*0660*/  UISETP.NE.AND UP0, UPT, UR4, 0x6, UPT ;  /* 0x000000060400788c */ /* 0x000fe2000bf05270 */
[----:B--2---:R-:W-:-:S03]  /*0670*/  IMAD.WIDE.U32 R2, R2, R21, RZ ;  /* 0x0000001502027225 */ /* 0x004fc600078e00ff */
[----:B------:R-:W-:-:S04]  /*0680*/  IADD3 R11, P1, PT, R2, R12, RZ ;  /* 0x0000000c020b7210 */ /* 0x000fc80007f3e0ff */
[----:B------:R-:W-:Y:S01]  /*0690*/  IADD3.X R12, PT, PT, R3, UR5, RZ, P1, !PT ;  /* 0x00000005030c7c10 */ /* 0x000fe20008ffe4ff */
[----:B------:R0:W-:Y:S02]  /*06a0*/  STL [R0], R11 ;  /* 0x0000000b00007387 */ /* 0x0001e40000100800 */
[----:B0-----:R-:W-:Y:S01]  /*06b0*/  IADD3 R0, PT, PT, R0, 0x4, RZ ;  /* 0x0000000400007810 */ /* 0x001fe20007ffe0ff */
[----:B------:R-:W-:Y:S06]  /*06c0*/  BRA.U UP0, `(.L_x_124) ;  /* 0xfffffffd00cc7547 */ /* 0x000fec000b83ffff */
[----:B------:R-:W-:Y:S01]  /*06d0*/  SHF.R.U32.HI R4, RZ, 0x17, R13 ;  /* 0x00000017ff047819 */ /* 0x000fe2000001160d */
[----:B------:R0:W-:Y:S03]  /*06e0*/  STL [R1+0x18], R12 ;  /* 0x0000180c01007387 */ /* 0x0001e60000100800 */
[C---:B------:R-:W-:Y:S02]  /*06f0*/  LOP3.LUT R0, R4.reuse, 0xe0, RZ, 0xc0, !PT ;  /* 0x000000e004007812 */ /* 0x040fe400078ec0ff */
[----:B------:R-:W-:-:S03]  /*0700*/  LOP3.LUT P1, RZ, R4, 0x1f, RZ, 0xc0, !PT ;  /* 0x0000001f04ff7812 */ /* 0x000fc6000782c0ff */
[----:B------:R-:W-:-:S05]  /*0710*/  VIADD R0, R0, 0xffffff80 ;  /* 0xffffff8000007836 */ /* 0x000fca0000000000 */
[----:B------:R-:W-:-:S05]  /*0720*/  SHF.R.U32.HI R0, RZ, 0x5, R0 ;  /* 0x00000005ff007819 */ /* 0x000fca0000011600 */
[----:B------:R-:W-:-:S05]  /*0730*/  IMAD R11, R0, -0x4, R1 ;  /* 0xfffffffc000b7824 */ /* 0x000fca00078e0201 */
[----:B------:R-:W2:Y:S04]  /*0740*/  LDL R0, [R11+0x18] ;  /* 0x000018000b007983 */ /* 0x000ea80000100800 */
[----:B------:R-:W2:Y:S04]  /*0750*/  LDL R3, [R11+0x14] ;  /* 0x000014000b037983 */ /* 0x000ea80000100800 */
[----:B------:R-:W3:Y:S01]  /*0760*/  @P1 LDL R2, [R11+0x10] ;  /* 0x000010000b021983 */ /* 0x000ee20000100800 */
[----:B------:R-:W-:Y:S01]  /*0770*/  LOP3.LUT R4, R4, 0x1f, RZ, 0xc0, !PT ;  /* 0x0000001f04047812 */ /* 0x000fe200078ec0ff */
[----:B------:R-:W-:Y:S01]  /*0780*/  UMOV UR4, 0x54442d19 ;  /* 0x54442d1900047882 */ /* 0x000fe20000000000 */
[----:B------:R-:W-:-:S02]  /*0790*/  UMOV UR5, 0x3bf921fb ;  /* 0x3bf921fb00057882 */ /* 0x000fc40000000000 */
[-C--:B--2---:R-:W-:Y:S02]  /*07a0*/  @P1 SHF.L.W.U32.HI R0, R3, R4.reuse, R0 ;  /* 0x0000000403001219 */ /* 0x084fe40000010e00 */
[----:B---3--:R-:W-:Y:S02]  /*07b0*/  @P1 SHF.L.W.U32.HI R3, R2, R4, R3 ;  /* 0x0000000402031219 */ /* 0x008fe40000010e03 */
[----:B------:R-:W-:Y:S02]  /*07c0*/  ISETP.GE.AND P1, PT, R13, RZ, PT ;  /* 0x000000ff0d00720c */ /* 0x000fe40003f26270 */
[C---:B------:R-:W-:Y:S01]  /*07d0*/  SHF.L.W.U32.HI R2, R3.reuse, 0x2, R0 ;  /* 0x0000000203027819 */ /* 0x040fe20000010e00 */
[----:B------:R-:W-:-:S03]  /*07e0*/  IMAD.SHL.U32 R3, R3, 0x4, RZ ;  /* 0x0000000403037824 */ /* 0x000fc600078e00ff */
[----:B------:R-:W-:-:S04]  /*07f0*/  SHF.R.S32.HI R4, RZ, 0x1f, R2 ;  /* 0x0000001fff047819 */ /* 0x000fc80000011402 */
[C---:B------:R-:W-:Y:S02]  /*0800*/  LOP3.LUT R16, R4.reuse, R3, RZ, 0x3c, !PT ;  /* 0x0000000304107212 */ /* 0x040fe400078e3cff */
[----:B------:R-:W-:Y:S02]  /*0810*/  LOP3.LUT R17, R4, R2, RZ, 0x3c, !PT ;  /* 0x0000000204117212 */ /* 0x000fe400078e3cff */
[----:B------:R-:W-:Y:S02]  /*0820*/  SHF.R.U32.HI R3, RZ, 0x1e, R0 ;  /* 0x0000001eff037819 */ /* 0x000fe40000011600 */
[C---:B------:R-:W-:Y:S02]  /*0830*/  LOP3.LUT R0, R2.reuse, R13, RZ, 0x3c, !PT ;  /* 0x0000000d02007212 */ /* 0x040fe400078e3cff */
[----:B------:R-:W1:Y:S01]  /*0840*/  I2F.F64.S64 R16, R16 ;  /* 0x0000001000107312 */ /* 0x000e620000301c00 */
[----:B------:R-:W-:Y:S02]  /*0850*/  LEA.HI R2, R2, R3, RZ, 0x1 ;  /* 0x0000000302027211 */ /* 0x000fe400078f08ff */
[----:B------:R-:W-:-:S03]  /*0860*/  ISETP.GE.AND P2, PT, R0, RZ, PT ;  /* 0x000000ff0000720c */ /* 0x000fc60003f46270 */
[----:B------:R-:W-:-:S05]  /*0870*/  IMAD.MOV R0, RZ, RZ, -R2 ;  /* 0x000000ffff007224 */ /* 0x000fca00078e0a02 */
[----:B------:R-:W-:Y:S01]  /*0880*/  @!P1 MOV R2, R0 ;  /* 0x0000000000029202 */ /* 0x000fe20000000f00 */
[----:B-1----:R-:W-:-:S10]  /*0890*/  DMUL R22, R16, UR4 ;  /* 0x0000000410167c28 */ /* 0x002fd40008000000 */
[----:B------:R-:W1:Y:S02]  /*08a0*/  F2F.F32.F64 R22, R22 ;  /* 0x0000001600167310 */ /* 0x000e640000301000 */
[----:B01----:R-:W-:-:S07]  /*08b0*/  FSEL R0, -R22, R22, !P2 ;  /* 0x0000001616007208 */ /* 0x003fce0005000100 */
.L_x_123:
[----:B------:R-:W-:Y:S05]  /*08c0*/  BSYNC.RECONVERGENT B0 ;  /* 0x0000000000007941 */ /* 0x000fea0003800200 */
.L_x_122:
[----:B------:R-:W-:Y:S02]  /*08d0*/  IMAD.MOV.U32 R11, RZ, RZ, 0x37cbac00 ;  /* 0x37cbac00ff0b7424 */ /* 0x000fe400078e00ff */
[----:B------:R-:W-:Y:S01]  /*08e0*/  FMUL R4, R0, R0 ;  /* 0x0000000000047220 */ /* 0x000fe20000400000 */
[----:B------:R-:W-:Y:S01]  /*08f0*/  LOP3.LUT R12, R2, 0x1, RZ, 0xc0, !PT ;  /* 0x00000001020c7812 */ /* 0x000fe200078ec0ff */
[----:B------:R-:W-:Y:S02]  /*0900*/  HFMA2 R17, -RZ, RZ, 1.541015625, -0.052001953125 ;  /* 0x3e2aaaa8ff117431 */ /* 0x000fe400000001ff */
[----:B------:R-:W-:Y:S02]  /*0910*/  IMAD.MOV.U32 R18, RZ, RZ, 0x3c0885e4 ;  /* 0x3c0885e4ff127424 */ /* 0x000fe400078e00ff */
[----:B------:R-:W-:Y:S01]  /*0920*/  FFMA R3, R4, R11, -0.0013887860113754868507 ;  /* 0xbab607ed04037423 */ /* 0x000fe2000000000b */
[----:B------:R-:W-:Y:S01]  /*0930*/  ISETP.NE.U32.AND P1, PT, R12, 0x1, PT ;  /* 0x000000010c00780c */ /* 0x000fe20003f25070 */
[----:B------:R-:W-:Y:S01]  /*0940*/  VIADD R2, R2, 0x1 ;  /* 0x0000000102027836 */ /* 0x000fe20000000000 */
[----:B------:R-:W-:Y:S02]  /*0950*/  BSSY.RECONVERGENT B0, `(.L_x_125) ;  /* 0x0000043000007945 */ /* 0x000fe40003800200 */
[----:B------:R-:W-:-:S02]  /*0960*/  FSEL R3, R3, -0.00019574658654164522886, P1 ;  /* 0xb94d415303037808 */ /* 0x000fc40000800000 */
[----:B------:R-:W-:Y:S02]  /*0970*/  FSEL R23, R18, 0.041666727513074874878, !P1 ;  /* 0x3d2aaabb12177808 */ /* 0x000fe40004800000 */
[----:B------:R-:W-:Y:S02]  /*0980*/  LOP3.LUT P2, RZ, R2, 0x2, RZ, 0xc0, !PT ;  /* 0x0000000202ff7812 */ /* 0x000fe4000784c0ff */
[----:B------:R-:W-:Y:S01]  /*0990*/  FSEL R21, R0, 1, !P1 ;  /* 0x3f80000000157808 */ /* 0x000fe20004800000 */
[----:B------:R-:W-:Y:S01]  /*09a0*/  FFMA R3, R4, R3, R23 ;  /* 0x0000000304037223 */ /* 0x000fe20000000017 */
[----:B------:R-:W-:-:S03]  /*09b0*/  FSEL R2, -R17, -0.4999999701976776123, !P1 ;  /* 0xbeffffff11027808 */ /* 0x000fc60004800100 */
[C---:B------:R-:W-:Y:S02]  /*09c0*/  FFMA R0, R4.reuse, R21, RZ ;  /* 0x0000001504007223 */ /* 0x040fe400000000ff */
[----:B------:R-:W-:-:S04]  /*09d0*/  FFMA R2, R4, R3, R2 ;  /* 0x0000000304027223 */ /* 0x000fc80000000002 */
[----:B------:R-:W-:-:S04]  /*09e0*/  FFMA R21, R0, R2, R21 ;  /* 0x0000000200157223 */ /* 0x000fc80000000015 */
[----:B------:R-:W-:Y:S01]  /*09f0*/  @P2 FADD R21, RZ, -R21 ;  /* 0x80000015ff152221 */ /* 0x000fe20000000000 */
[----:B------:R-:W-:Y:S06]  /*0a00*/  @!P0 BRA `(.L_x_126) ;  /* 0x0000000000dc8947 */ /* 0x000fec0003800000 */
[----:B------:R-:W-:-:S13]  /*0a10*/  FSETP.NEU.AND P0, PT, |R13|, +INF , PT ;  /* 0x7f8000000d00780b */ /* 0x000fda0003f0d200 */
[----:B------:R-:W-:Y:S01]  /*0a20*/  @!P0 FMUL R20, RZ, R13 ;  /* 0x0000000dff148220 */ /* 0x000fe20000400000 */
[----:B------:R-:W-:Y:S01]  /*0a30*/  @!P0 IMAD.MOV.U32 R19, RZ, RZ, RZ ;  /* 0x000000ffff138224 */ /* 0x000fe200078e00ff */
[----:B------:R-:W-:Y:S06]  /*0a40*/  @!P0 BRA `(.L_x_126) ;  /* 0x0000000000cc8947 */ /* 0x000fec0003800000 */
[----:B------:R-:W-:Y:S01]  /*0a50*/  IMAD.SHL.U32 R2, R13, 0x100, RZ ;  /* 0x000001000d027824 */ /* 0x000fe200078e00ff */
[----:B------:R-:W-:Y:S01]  /*0a60*/  MOV R0, R1 ;  /* 0x0000000100007202 */ /* 0x000fe20000000f00 */
[----:B------:R-:W-:Y:S01]  /*0a70*/  IMAD.MOV.U32 R14, RZ, RZ, RZ ;  /* 0x000000ffff0e7224 */ /* 0x000fe200078e00ff */
[----:B------:R-:W0:Y:S02]  /*0a80*/  LDCU.64 UR8, c[0x4][URZ] ;  /* 0x01000000ff0877ac */ /* 0x000e240008000a00 */
[----:B------:R-:W-:Y:S01]  /*0a90*/  LOP3.LUT R25, R2, 0x80000000, RZ, 0xfc, !PT ;  /* 0x8000000002197812 */ /* 0x000fe200078efcff */
[----:B------:R-:W-:Y:S01]  /*0aa0*/  UMOV UR5, URZ ;  /* 0x000000ff00057c82 */ /* 0x000fe20008000000 */
[----:B------:R-:W-:-:S05]  /*0ab0*/  UMOV UR4, URZ ;  /* 0x000000ff00047c82 */ /* 0x000fca0008000000 */
.L_x_127:
        /* <DEDUP_REMOVED lines=11> */
[----:B0-----:R-:W-:Y:S01]  /*0b70*/  VIADD R0, R0, 0x4 ;  /* 0x0000000400007836 */ /* 0x001fe20000000000 */
[----:B------:R-:W-:Y:S06]  /*0b80*/  BRA.U UP0, `(.L_x_127) ;  /* 0xfffffffd00cc7547 */ /* 0x000fec000b83ffff */
[----:B------:R-:W-:Y:S01]  /*0b90*/  SHF.R.U32.HI R4, RZ, 0x17, R13 ;  /* 0x00000017ff047819 */ /* 0x000fe2000001160d */
[----:B------:R0:W-:Y:S03]  /*0ba0*/  STL [R1+0x18], R14 ;  /* 0x0000180e01007387 */ /* 0x0001e60000100800 */
[C---:B------:R-:W-:Y:S02]  /*0bb0*/  LOP3.LUT R0, R4.reuse, 0xe0, RZ, 0xc0, !PT ;  /* 0x000000e004007812 */ /* 0x040fe400078ec0ff */
[----:B------:R-:W-:Y:S02]  /*0bc0*/  LOP3.LUT P0, RZ, R4, 0x1f, RZ, 0xc0, !PT ;  /* 0x0000001f04ff7812 */ /* 0x000fe4000780c0ff */
[----:B------:R-:W-:-:S04]  /*0bd0*/  IADD3 R0, PT, PT, R0, -0x80, RZ ;  /* 0xffffff8000007810 */ /* 0x000fc80007ffe0ff */
[----:B------:R-:W-:-:S05]  /*0be0*/  SHF.R.U32.HI R0, RZ, 0x5, R0 ;  /* 0x00000005ff007819 */ /* 0x000fca0000011600 */
[----:B------:R-:W-:-:S05]  /*0bf0*/  IMAD R16, R0, -0x4, R1 ;  /* 0xfffffffc00107824 */ /* 0x000fca00078e0201 */
[----:B------:R-:W2:Y:S04]  /*0c00*/  LDL R0, [R16+0x18] ;  /* 0x0000180010007983 */ /* 0x000ea80000100800 */
[----:B------:R-:W2:Y:S04]  /*0c10*/  LDL R3, [R16+0x14] ;  /* 0x0000140010037983 */ /* 0x000ea80000100800 */
[----:B------:R-:W3:Y:S01]  /*0c20*/  @P0 LDL R2, [R16+0x10] ;  /* 0x0000100010020983 */ /* 0x000ee20000100800 */
[----:B------:R-:W-:Y:S01]  /*0c30*/  LOP3.LUT R4, R4, 0x1f, RZ, 0xc0, !PT ;  /* 0x0000001f04047812 */ /* 0x000fe200078ec0ff */
[----:B------:R-:W-:Y:S01]  /*0c40*/  UMOV UR4, 0x54442d19 ;  /* 0x54442d1900047882 */ /* 0x000fe20000000000 */
[----:B------:R-:W-:Y:S01]  /*0c50*/  UMOV UR5, 0x3bf921fb ;  /* 0x3bf921fb00057882 */ /* 0x000fe20000000000 */
[----:B------:R-:W-:-:S02]  /*0c60*/  ISETP.GE.AND P1, PT, R13, RZ, PT ;  /* 0x000000ff0d00720c */ /* 0x000fc40003f26270 */
[-C--:B--2---:R-:W-:Y:S02]  /*0c70*/  @P0 SHF.L.W.U32.HI R0, R3, R4.reuse, R0 ;  /* 0x0000000403000219 */ /* 0x084fe40000010e00 */
[----:B---3--:R-:W-:Y:S02]  /*0c80*/  @P0 SHF.L.W.U32.HI R3, R2, R4, R3 ;  /* 0x0000000402030219 */ /* 0x008fe40000010e03 */
[--C-:B------:R-:W-:Y:S02]  /*0c90*/  SHF.R.U32.HI R19, RZ, 0x1e, R0.reuse ;  /* 0x0000001eff137819 */ /* 0x100fe40000011600 */
[C---:B------:R-:W-:Y:S01]  /*0ca0*/  SHF.L.W.U32.HI R4, R3.reuse, 0x2, R0 ;  /* 0x0000000203047819 */ /* 0x040fe20000010e00 */
[----:B------:R-:W-:-:S03]  /*0cb0*/  IMAD.SHL.U32 R3, R3, 0x4, RZ ;  /* 0x0000000403037824 */ /* 0x000fc600078e00ff */
[----:B------:R-:W-:Y:S02]  /*0cc0*/  SHF.R.S32.HI R12, RZ, 0x1f, R4 ;  /* 0x0000001fff0c7819 */ /* 0x000fe40000011404 */
[----:B------:R-:W-:Y:S02]  /*0cd0*/  LEA.HI R19, R4, R19, RZ, 0x1 ;  /* 0x0000001304137211 */ /* 0x000fe400078f08ff */
[C---:B------:R-:W-:Y:S02]  /*0ce0*/  LOP3.LUT R2, R12.reuse, R3, RZ, 0x3c, !PT ;  /* 0x000000030c027212 */ /* 0x040fe400078e3cff */
[----:B------:R-:W-:Y:S01]  /*0cf0*/  LOP3.LUT R3, R12, R4, RZ, 0x3c, !PT ;  /* 0x000000040c037212 */ /* 0x000fe200078e3cff */
[----:B------:R-:W-:Y:S01]  /*0d00*/  IMAD.MOV R0, RZ, RZ, -R19 ;  /* 0x000000ffff007224 */ /* 0x000fe200078e0a13 */
[----:B------:R-:W-:-:S03]  /*0d10*/  LOP3.LUT R13, R4, R13, RZ, 0x3c, !PT ;  /* 0x0000000d040d7212 */ /* 0x000fc600078e3cff */
[----:B------:R-:W-:Y:S01]  /*0d20*/  @!P1 IMAD.MOV.U32 R19, RZ, RZ, R0 ;  /* 0x000000ffff139224 */ /* 0x000fe200078e0000 */
[----:B------:R-:W1:Y:S01]  /*0d30*/  I2F.F64.S64 R2, R2 ;  /* 0x0000000200027312 */ /* 0x000e620000301c00 */
[----:B------:R-:W-:Y:S01]  /*0d40*/  ISETP.GE.AND P0, PT, R13, RZ, PT ;  /* 0x000000ff0d00720c */ /* 0x000fe20003f06270 */
[----:B-1----:R-:W-:-:S10]  /*0d50*/  DMUL R22, R2, UR4 ;  /* 0x0000000402167c28 */ /* 0x002fd40008000000 */
[----:B------:R-:W1:Y:S02]  /*0d60*/  F2F.F32.F64 R22, R22 ;  /* 0x0000001600167310 */ /* 0x000e640000301000 */
[----:B01----:R-:W-:-:S07]  /*0d70*/  FSEL R20, -R22, R22, !P0 ;  /* 0x0000001616147208 */ /* 0x003fce0004000100 */
.L_x_126:
[----:B------:R-:W-:Y:S05]  /*0d80*/  BSYNC.RECONVERGENT B0 ;  /* 0x0000000000007941 */ /* 0x000fea0003800200 */
.L_x_125:
[----:B-----5:R-:W-:Y:S01]  /*0d90*/  FMUL R4, R15, 0.63661974668502807617 ;  /* 0x3f22f9830f047820 */ /* 0x020fe20000400000 */
[----:B------:R-:W-:Y:S01]  /*0da0*/  FMUL R0, R20, R20 ;  /* 0x0000001414007220 */ /* 0x000fe20000400000 */
[----:B------:R-:W-:Y:S01]  /*0db0*/  LOP3.LUT R2, R19, 0x1, RZ, 0xc0, !PT ;  /* 0x0000000113027812 */ /* 0x000fe200078ec0ff */
[----:B------:R-:W-:Y:S01]  /*0dc0*/  IMAD.MOV.U32 R14, RZ, RZ, 0x3effffff ;  /* 0x3effffffff0e7424 */ /* 0x000fe200078e00ff */
[----:B------:R-:W-:Y:S01]  /*0dd0*/  MOV R16, 0x3d2aaabb ;  /* 0x3d2aaabb00107802 */ /* 0x000fe20000000f00 */
[----:B------:R-:W-:Y:S01]  /*0de0*/  FFMA R3, R0, R11, -0.0013887860113754868507 ;  /* 0xbab607ed00037423 */ /* 0x000fe2000000000b */
[----:B------:R-:W0:Y:S01]  /*0df0*/  F2I.NTZ R4, R4 ;  /* 0x0000000400047305 */ /* 0x000e220000203100 */
[----:B------:R-:W-:Y:S01]  /*0e00*/  ISETP.NE.U32.AND P0, PT, R2, 0x1, PT ;  /* 0x000000010200780c */ /* 0x000fe20003f05070 */
[----:B------:R-:W-:Y:S01]  /*0e10*/  BSSY.RECONVERGENT B0, `(.L_x_128) ;  /* 0x000004a000007945 */ /* 0x000fe20003800200 */
[----:B------:R-:W-:Y:S02]  /*0e20*/  FSETP.GE.AND P1, PT, |R15|, 105615, PT ;  /* 0x47ce47800f00780b */ /* 0x000fe40003f26200 */
[----:B------:R-:W-:-:S02]  /*0e30*/  FSEL R3, R3, -0.00019574658654164522886, !P0 ;  /* 0xb94d415303037808 */ /* 0x000fc40004000000 */
[----:B------:R-:W-:Y:S02]  /*0e40*/  FSEL R13, R16, 0.0083327032625675201416, !P0 ;  /* 0x3c0885e4100d7808 */ /* 0x000fe40004000000 */
[----:B------:R-:W-:Y:S02]  /*0e50*/  FSEL R23, -R14, -0.16666662693023681641, !P0 ;  /* 0xbe2aaaa80e177808 */ /* 0x000fe40004000100 */
[----:B------:R-:W-:Y:S01]  /*0e60*/  FSEL R20, R20, 1, P0 ;  /* 0x3f80000014147808 */ /* 0x000fe20000000000 */
[C---:B------:R-:W-:Y:S01]  /*0e70*/  FFMA R3, R0.reuse, R3, R13 ;  /* 0x0000000300037223 */ /* 0x040fe2000000000d */
[----:B------:R-:W-:Y:S02]  /*0e80*/  LOP3.LUT P0, RZ, R19, 0x2, RZ, 0xc0, !PT ;  /* 0x0000000213ff7812 */ /* 0x000fe4000780c0ff */
[----:B0-----:R-:W-:Y:S01]  /*0e90*/  I2FP.F32.S32 R2, R4 ;  /* 0x0000000400027245 */ /* 0x001fe20000201400 */
[C---:B------:R-:W-:Y:S01]  /*0ea0*/  FFMA R23, R0.reuse, R3, R23 ;  /* 0x0000000300177223 */ /* 0x040fe20000000017 */
[----:B------:R-:W-:Y:S01]  /*0eb0*/  FFMA R3, R0, R20, RZ ;  /* 0x0000001400037223 */ /* 0x000fe200000000ff */
[----:B------:R-:W-:-:S02]  /*0ec0*/  IMAD.MOV.U32 R22, RZ, RZ, R4 ;  /* 0x000000ffff167224 */ /* 0x000fc400078e0004 */
[----:B------:R-:W-:Y:S01]  /*0ed0*/  FFMA R13, R2, -1.5707962512969970703, R15 ;  /* 0xbfc90fda020d7823 */ /* 0x000fe2000000000f */
[----:B------:R-:W-:-:S03]  /*0ee0*/  FFMA R20, R3, R23, R20 ;  /* 0x0000001703147223 */ /* 0x000fc60000000014 */
[C---:B------:R-:W-:Y:S02]  /*0ef0*/  FFMA R13, R2.reuse, -7.5497894158615963534e-08, R13 ;  /* 0xb3a22168020d7823 */ /* 0x040fe4000000000d */
[----:B------:R-:W-:Y:S02]  /*0f00*/  @P0 FADD R20, RZ, -R20 ;  /* 0x80000014ff140221 */ /* 0x000fe40000000000 */
[----:B------:R-:W-:-:S04]  /*0f10*/  FFMA R23, R2, -5.3903029534742383927e-15, R13 ;  /* 0xa7c234c502177823 */ /* 0x000fc8000000000d */
[----:B------:R-:W-:Y:S01]  /*0f20*/  IMAD.MOV.U32 R0, RZ, RZ, R23 ;  /* 0x000000ffff007224 */ /* 0x000fe200078e0017 */
[----:B------:R-:W-:Y:S06]  /*0f30*/  @!P1 BRA `(.L_x_129) ;  /* 0x0000000000dc9947 */ /* 0x000fec0003800000 */
[----:B------:R-:W-:-:S13]  /*0f40*/  FSETP.NEU.AND P0, PT, |R15|, +INF , PT ;  /* 0x7f8000000f00780b */ /* 0x000fda0003f0d200 */
[----:B------:R-:W-:Y:S01]  /*0f50*/  @!P0 FMUL R0, RZ, R15 ;  /* 0x0000000fff008220 */ /* 0x000fe20000400000 */
[----:B------:R-:W-:Y:S01]  /*0f60*/  @!P0 MOV R4, RZ ;  /* 0x000000ff00048202 */ /* 0x000fe20000000f00 */
[----:B------:R-:W-:Y:S06]  /*0f70*/  @!P0 BRA `(.L_x_129) ;  /* 0x0000000000cc8947 */ /* 0x000fec0003800000 */
[----:B------:R-:W-:Y:S01]  /*0f80*/  IMAD.SHL.U32 R2, R15, 0x100, RZ ;  /* 0x000001000f027824 */ /* 0x000fe200078e00ff */
[----:B------:R-:W0:Y:S01]  /*0f90*/  LDCU.64 UR8, c[0x4][URZ] ;  /* 0x01000000ff0877ac */ /* 0x000e220008000a00 */
[----:B------:R-:W-:Y:S02]  /*0fa0*/  IMAD.MOV.U32 R19, RZ, RZ, RZ ;  /* 0x000000ffff137224 */ /* 0x000fe400078e00ff */
[----:B------:R-:W-:Y:S01]  /*0fb0*/  IMAD.MOV.U32 R0, RZ, RZ, R1 ;  /* 0x000000ffff007224 */ /* 0x000fe200078e0001 */
[----:B------:R-:W-:Y:S01]  /*0fc0*/  LOP3.LUT R27, R2, 0x80000000, RZ, 0xfc, !PT ;  /* 0x80000000021b7812 */ /* 0x000fe200078efcff */
[----:B------:R-:W-:Y:S01]  /*0fd0*/  UMOV UR5, URZ ;  /* 0x000000ff00057c82 */ /* 0x000fe20008000000 */
[----:B------:R-:W-:-:S05]  /*0fe0*/  UMOV UR4, URZ ;  /* 0x000000ff00047c82 */ /* 0x000fca0008000000 */
.L_x_130:
[----:B0-----:R-:W-:Y:S01]  /*0ff0*/  MOV R2, UR8 ;  /* 0x0000000800027c02 */ /* 0x001fe20008000f00 */
        /* <DEDUP_REMOVED lines=28> */
[C---:B------:R-:W-:Y:S02]  /*11c0*/  SHF.L.W.U32.HI R4, R3.reuse, 0x2, R0 ;  /* 0x0000000203047819 */ /* 0x040fe40000010e00 */
[----:B------:R-:W-:Y:S02]  /*11d0*/  SHF.L.U32 R3, R3, 0x2, RZ ;  /* 0x0000000203037819 */ /* 0x000fe400000006ff */
[----:B------:R-:W-:-:S02]  /*11e0*/  SHF.R.S32.HI R12, RZ, 0x1f, R4 ;  /* 0x0000001fff0c7819 */ /* 0x000fc40000011404 */
[----:B0-----:R-:W-:Y:S02]  /*11f0*/  SHF.R.U32.HI R19, RZ, 0x1e, R0 ;  /* 0x0000001eff137819 */ /* 0x001fe40000011600 */
[C---:B------:R-:W-:Y:S02]  /*1200*/  LOP3.LUT R2, R12.reuse, R3, RZ, 0x3c, !PT ;  /* 0x000000030c027212 */ /* 0x040fe400078e3cff */
[----:B------:R-:W-:Y:S02]  /*1210*/  LOP3.LUT R3, R12, R4, RZ, 0x3c, !PT ;  /* 0x000000040c037212 */ /* 0x000fe400078e3cff */
[C---:B------:R-:W-:Y:S02]  /*1220*/  LOP3.LUT R0, R4.reuse, R15, RZ, 0x3c, !PT ;  /* 0x0000000f04007212 */ /* 0x040fe400078e3cff */
[----:B------:R-:W-:Y:S02]  /*1230*/  LEA.HI R4, R4, R19, RZ, 0x1 ;  /* 0x0000001304047211 */ /* 0x000fe400078f08ff */
[----:B------:R-:W0:Y:S01]  /*1240*/  I2F.F64.S64 R2, R2 ;  /* 0x0000000200027312 */ /* 0x000e220000301c00 */
[----:B------:R-:W-:-:S02]  /*1250*/  ISETP.GE.AND P1, PT, R0, RZ, PT ;  /* 0x000000ff0000720c */ /* 0x000fc40003f26270 */
[----:B------:R-:W-:-:S04]  /*1260*/  IMAD.MOV R0, RZ, RZ, -R4 ;  /* 0x000000ffff007224 */ /* 0x000fc800078e0a04 */
[----:B------:R-:W-:Y:S01]  /*1270*/  @!P0 IMAD.MOV.U32 R4, RZ, RZ, R0 ;  /* 0x000000ffff048224 */ /* 0x000fe200078e0000 */
[----:B0-----:R-:W-:-:S10]  /*1280*/  DMUL R12, R2, UR4 ;  /* 0x00000004020c7c28 */ /* 0x001fd40008000000 */
[----:B------:R-:W0:Y:S02]  /*1290*/  F2F.F32.F64 R12, R12 ;  /* 0x0000000c000c7310 */ /* 0x000e240000301000 */
[----:B0-----:R-:W-:-:S07]  /*12a0*/  FSEL R0, -R12, R12, !P1 ;  /* 0x0000000c0c007208 */ /* 0x001fce0004800100 */
.L_x_129:
[----:B------:R-:W-:Y:S05]  /*12b0*/  BSYNC.RECONVERGENT B0 ;  /* 0x0000000000007941 */ /* 0x000fea0003800200 */
.L_x_128:
[----:B------:R-:W-:Y:S01]  /*12c0*/  LOP3.LUT R3, R4, 0x1, RZ, 0xc0, !PT ;  /* 0x0000000104037812 */ /* 0x000fe200078ec0ff */
[----:B------:R-:W-:Y:S01]  /*12d0*/  FMUL R2, R0, R0 ;  /* 0x0000000000027220 */ /* 0x000fe20000400000 */
[----:B------:R-:W-:Y:S01]  /*12e0*/  VIADD R4, R4, 0x1 ;  /* 0x0000000104047836 */ /* 0x000fe20000000000 */
[----:B------:R-:W-:Y:S01]  /*12f0*/  BSSY.RECONVERGENT B0, `(.L_x_131) ;  /* 0x0000046000007945 */ /* 0x000fe20003800200 */
[----:B------:R-:W-:Y:S01]  /*1300*/  ISETP.NE.U32.AND P0, PT, R3, 0x1, PT ;  /* 0x000000010300780c */ /* 0x000fe20003f05070 */
[----:B------:R-:W-:Y:S02]  /*1310*/  FFMA R3, R2, R11, -0.0013887860113754868507 ;  /* 0xbab607ed02037423 */ /* 0x000fe4000000000b */
[----:B------:R-:W-:Y:S02]  /*1320*/  LOP3.LUT P1, RZ, R4, 0x2, RZ, 0xc0, !PT ;  /* 0x0000000204ff7812 */ /* 0x000fe4000782c0ff */
[----:B------:R-:W-:Y:S02]  /*1330*/  FSEL R13, R18, 0.041666727513074874878, !P0 ;  /* 0x3d2aaabb120d7808 */ /* 0x000fe40004000000 */
[----:B------:R-:W-:-:S02]  /*1340*/  FSEL R3, R3, -0.00019574658654164522886, P0 ;  /* 0xb94d415303037808 */ /* 0x000fc40000000000 */
[----:B------:R-:W-:Y:S02]  /*1350*/  FSEL R19, R0, 1, !P0 ;  /* 0x3f80000000137808 */ /* 0x000fe40004000000 */
[----:B------:R-:W-:Y:S01]  /*1360*/  FSEL R4, -R17, -0.4999999701976776123, !P0 ;  /* 0xbeffffff11047808 */ /* 0x000fe20004000100 */
[C---:B------:R-:W-:Y:S01]  /*1370*/  FFMA R3, R2.reuse, R3, R13 ;  /* 0x0000000302037223 */ /* 0x040fe2000000000d */
[----:B------:R-:W-:Y:S01]  /*1380*/  FSETP.GE.AND P0, PT, |R15|, 105615, PT ;  /* 0x47ce47800f00780b */ /* 0x000fe20003f06200 */
[C---:B------:R-:W-:Y:S02]  /*1390*/  FFMA R0, R2.reuse, R19, RZ ;  /* 0x0000001302007223 */ /* 0x040fe400000000ff */
[----:B------:R-:W-:-:S04]  /*13a0*/  FFMA R3, R2, R3, R4 ;  /* 0x0000000302037223 */ /* 0x000fc80000000004 */
[----:B------:R-:W-:-:S04]  /*13b0*/  FFMA R19, R0, R3, R19 ;  /* 0x0000000300137223 */ /* 0x000fc80000000013 */
[----:B------:R-:W-:Y:S02]  /*13c0*/  @P1 FADD R19, RZ, -R19 ;  /* 0x80000013ff131221 */ /* 0x000fe40000000000 */
[----:B------:R-:W-:Y:S05]  /*13d0*/  @!P0 BRA `(.L_x_132) ;  /* 0x0000000000dc8947 */ /* 0x000fea0003800000 */
        /* <DEDUP_REMOVED lines=11> */
.L_x_133:
        /* <DEDUP_REMOVED lines=29> */
[--C-:B0-----:R-:W-:Y:S02]  /*1660*/  SHF.R.U32.HI R17, RZ, 0x1e, R0.reuse ;  /* 0x0000001eff117819 */ /* 0x101fe40000011600 */
[C---:B------:R-:W-:Y:S02]  /*1670*/  SHF.L.W.U32.HI R22, R3.reuse, 0x2, R0 ;  /* 0x0000000203167819 */ /* 0x040fe40000010e00 */
[----:B------:R-:W-:Y:S02]  /*1680*/  SHF.L.U32 R3, R3, 0x2, RZ ;  /* 0x0000000203037819 */ /* 0x000fe400000006ff */
[----:B------:R-:W-:-:S02]  /*1690*/  SHF.R.S32.HI R4, RZ, 0x1f, R22 ;  /* 0x0000001fff047819 */ /* 0x000fc40000011416 */
[----:B------:R-:W-:Y:S02]  /*16a0*/  LOP3.LUT R15, R22, R15, RZ, 0x3c, !PT ;  /* 0x0000000f160f7212 */ /* 0x000fe400078e3cff */
[C---:B------:R-:W-:Y:S02]  /*16b0*/  LOP3.LUT R2, R4.reuse, R3, RZ, 0x3c, !PT ;  /* 0x0000000304027212 */ /* 0x040fe400078e3cff */
[----:B------:R-:W-:Y:S02]  /*16c0*/  LOP3.LUT R3, R4, R22, RZ, 0x3c, !PT ;  /* 0x0000001604037212 */ /* 0x000fe400078e3cff */
[----:B------:R-:W-:Y:S02]  /*16d0*/  LEA.HI R22, R22, R17, RZ, 0x1 ;  /* 0x0000001116167211 */ /* 0x000fe400078f08ff */
[----:B------:R-:W-:Y:S02]  /*16e0*/  ISETP.GE.AND P0, PT, R15, RZ, PT ;  /* 0x000000ff0f00720c */ /* 0x000fe40003f06270 */
[----:B------:R-:W0:Y:S01]  /*16f0*/  I2F.F64.S64 R2, R2 ;  /* 0x0000000200027312 */ /* 0x000e220000301c00 */
[----:B------:R-:W-:-:S04]  /*1700*/  IMAD.MOV R0, RZ, RZ, -R22 ;  /* 0x000000ffff007224 */ /* 0x000fc800078e0a16 */
[----:B------:R-:W-:Y:S01]  /*1710*/  @!P1 IMAD.MOV.U32 R22, RZ, RZ, R0 ;  /* 0x000000ffff169224 */ /* 0x000fe200078e0000 */
[----:B0-----:R-:W-:-:S10]  /*1720*/  DMUL R12, R2, UR4 ;  /* 0x00000004020c7c28 */ /* 0x001fd40008000000 */
[----:B------:R-:W0:Y:S02]  /*1730*/  F2F.F32.F64 R12, R12 ;  /* 0x0000000c000c7310 */ /* 0x000e240000301000 */
[----:B0-----:R-:W-:-:S07]  /*1740*/  FSEL R23, -R12, R12, !P0 ;  /* 0x0000000c0c177208 */ /* 0x001fce0004000100 */
.L_x_132:
[----:B------:R-:W-:Y:S05]  /*1750*/  BSYNC.RECONVERGENT B0 ;  /* 0x0000000000007941 */ /* 0x000fea0003800200 */
.L_x_131:
[----:B------:R-:W0:Y:S01]  /*1760*/  LDC R4, c[0x0][0x3b0] ;  /* 0x0000ec00ff047b82 */ /* 0x000e220000000800 */
[C---:B------:R-:W-:Y:S01]  /*1770*/  LOP3.LUT R3, R22.reuse, 0x1, RZ, 0xc0, !PT ;  /* 0x0000000116037812 */ /* 0x040fe200078ec0ff */
[----:B------:R-:W-:Y:S01]  /*1780*/  IMAD.MOV.U32 R13, RZ, RZ, 0x3bb60b61 ;  /* 0x3bb60b61ff0d7424 */ /* 0x000fe200078e00ff */
[----:B------:R-:W-:Y:S01]  /*1790*/  MOV R2, 0x43340000 ;  /* 0x4334000000027802 */ /* 0x000fe20000000f00 */
[----:B------:R-:W-:Y:S01]  /*17a0*/  FMUL R0, R23, R23 ;  /* 0x0000001717007220 */ /* 0x000fe20000400000 */
[----:B------:R-:W-:Y:S02]  /*17b0*/  ISETP.NE.U32.AND P0, PT, R3, 0x1, PT ;  /* 0x000000010300780c */ /* 0x000fe40003f05070 */
[----:B------:R-:W-:Y:S01]  /*17c0*/  LOP3.LUT P1, RZ, R22, 0x2, RZ, 0xc0, !PT ;  /* 0x0000000216ff7812 */ /* 0x000fe2000782c0ff */
[----:B------:R-:W-:Y:S01]  /*17d0*/  FFMA R2, R13, -R2, 1 ;  /* 0x3f8000000d027423 */ /* 0x000fe20000000802 */
[----:B------:R-:W-:Y:S01]  /*17e0*/  FFMA R11, R0, R11, -0.0013887860113754868507 ;  /* 0xbab607ed000b7423 */ /* 0x000fe2000000000b */
[----:B------:R-:W-:-:S02]  /*17f0*/  FSEL R3, R16, 0.0083327032625675201416, !P0 ;  /* 0x3c0885e410037808 */ /* 0x000fc40004000000 */
[----:B------:R-:W-:Y:S01]  /*1800*/  FFMA R13, R2, R13, 0.0055555556900799274445 ;  /* 0x3bb60b61020d7423 */ /* 0x000fe2000000000d */
[----:B------:R-:W-:Y:S02]  /*1810*/  FSEL R14, -R14, -0.16666662693023681641, !P0 ;  /* 0xbe2aaaa80e0e7808 */ /* 0x000fe40004000100 */
[----:B------:R-:W-:Y:S02]  /*1820*/  FSEL R11, R11, -0.00019574658654164522886, !P0 ;  /* 0xb94d41530b0b7808 */ /* 0x000fe40004000000 */
[----:B------:R-:W-:-:S03]  /*1830*/  FSEL R18, R23, 1, P0 ;  /* 0x3f80000017127808 */ /* 0x000fc60000000000 */
[----:B------:R-:W-:Y:S01]  /*1840*/  FFMA R3, R0, R11, R3 ;  /* 0x0000000b00037223 */ /* 0x000fe20000000003 */
[----:B0-----:R-:W-:-:S03]  /*1850*/  FMUL R2, R4, 3.1415927410125732422 ;  /* 0x40490fdb04027820 */ /* 0x001fc60000400000 */
[C---:B------:R-:W-:Y:S01]  /*1860*/  FFMA R14, R0.reuse, R3, R14 ;  /* 0x00000003000e7223 */ /* 0x040fe2000000000e */
[----:B------:R-:W-:Y:S01]  /*1870*/  FFMA R3, R0, R18, RZ ;  /* 0x0000001200037223 */ /* 0x000fe200000000ff */
[----:B------:R-:W0:Y:S01]  /*1880*/  FCHK P0, R2, 180 ;  /* 0x4334000002007902 */ /* 0x000e220000000000 */
[----:B------:R-:W-:Y:S02]  /*1890*/  FFMA R4, R2, R13, RZ ;  /* 0x0000000d02047223 */ /* 0x000fe400000000ff */
[----:B------:R-:W-:Y:S02]  /*18a0*/  FFMA R18, R3, R14, R18 ;  /* 0x0000000e03127223 */ /* 0x000fe40000000012 */
[----:B------:R-:W-:Y:S02]  /*18b0*/  FFMA R0, R4, -180, R2 ;  /* 0xc334000004007823 */ /* 0x000fe40000000002 */
[----:B------:R-:W-:Y:S02]  /*18c0*/  @P1 FADD R18, RZ, -R18 ;  /* 0x80000012ff121221 */ /* 0x000fe40000000000 */
[----:B------:R-:W-:Y:S01]  /*18d0*/  FFMA R13, R13, R0, R4 ;  /* 0x000000000d0d7223 */ /* 0x000fe20000000004 */
[----:B0-----:R-:W-:Y:S06]  /*18e0*/  @!P0 BRA `(.L_x_134) ;  /* 0x0000000000108947 */ /* 0x001fec0003800000 */
[----:B------:R-:W-:Y:S01]  /*18f0*/  IMAD.MOV.U32 R16, RZ, RZ, 0x43340000 ;  /* 0x43340000ff107424 */ /* 0x000fe200078e00ff */
[----:B------:R-:W-:-:S07]  /*1900*/  MOV R4, 0x1920 ;  /* 0x0000192000047802 */ /* 0x000fce0000000f00 */
[----:B------:R-:W-:Y:S05]  /*1910*/  CALL.REL.NOINC `($__internal_4_$__cuda_sm3x_div_rn_noftz_f32_slowpath) ;  /* 0x0000004c002c7944 */ /* 0x000fea0003c00000 */
[----:B------:R-:W-:-:S07]  /*1920*/  IMAD.MOV.U32 R13, RZ, RZ, R2 ;  /* 0x000000ffff0d7224 */ /* 0x000fce00078e0002 */
.L_x_134:
[----:B------:R-:W-:Y:S01]  /*1930*/  FMUL R13, R13, 0.5 ;  /* 0x3f0000000d0d7820 */ /* 0x000fe20000400000 */
[----:B------:R-:W-:Y:S03]  /*1940*/  BSSY.RECONVERGENT B0, `(.L_x_135) ;  /* 0x0000040000007945 */ /* 0x000fe60003800200 */
[C---:B------:R-:W-:Y:S01]  /*1950*/  FMUL R0, R13.reuse, 0.63661974668502807617 ;  /* 0x3f22f9830d007820 */ /* 0x040fe20000400000 */
[----:B------:R-:W-:-:S03]  /*1960*/  FSETP.GE.AND P0, PT, |R13|, 105615, PT ;  /* 0x47ce47800d00780b */ /* 0x000fc60003f06200 */
[----:B------:R-:W0:Y:S02]  /*1970*/  F2I.NTZ R4, R0 ;  /* 0x0000000000047305 */ /* 0x000e240000203100 */
[----:B0-----:R-:W-:-:S05]  /*1980*/  I2FP.F32.S32 R2, R4 ;  /* 0x0000000400027245 */ /* 0x001fca0000201400 */
[----:B------:R-:W-:-:S04]  /*1990*/  FFMA R3, R2, -1.5707962512969970703, R13 ;  /* 0xbfc90fda02037823 */ /* 0x000fc8000000000d */
[----:B------:R-:W-:-:S04]  /*19a0*/  FFMA R3, R2, -7.5497894158615963534e-08, R3 ;  /* 0xb3a2216802037823 */ /* 0x000fc80000000003 */
[----:B------:R-:W-:Y:S01]  /*19b0*/  FFMA R17, R2, -5.3903029534742383927e-15, R3 ;  /* 0xa7c234c502117823 */ /* 0x000fe20000000003 */
[----:B------:R-:W-:Y:S06]  /*19c0*/  @!P0 BRA `(.L_x_136) ;  /* 0x0000000000dc8947 */ /* 0x000fec0003800000 */
[----:B------:R-:W-:-:S13]  /*19d0*/  FSETP.NEU.AND P0, PT, |R13|, +INF , PT ;  /* 0x7f8000000d00780b */ /* 0x000fda0003f0d200 */
[----:B------:R-:W-:Y:S01]  /*19e0*/  @!P0 FMUL R17, RZ, R13 ;  /* 0x0000000dff118220 */ /* 0x000fe20000400000 */
[----:B------:R-:W-:Y:S01]  /*19f0*/  @!P0 IMAD.MOV.U32 R4, RZ, RZ, RZ ;  /* 0x000000ffff048224 */ /* 0x000fe200078e00ff */
[----:B------:R-:W-:Y:S06]  /*1a00*/  @!P0 BRA `(.L_x_136) ;  /* 0x0000000000cc8947 */ /* 0x000fec0003800000 */
[----:B------:R-:W-:Y:S01]  /*1a10*/  SHF.L.U32 R2, R13, 0x8, RZ ;  /* 0x000000080d027819 */ /* 0x000fe200000006ff */
[----:B------:R-:W-:Y:S01]  /*1a20*/  IMAD.MOV.U32 R12, RZ, RZ, RZ ;  /* 0x000000ffff0c7224 */ /* 0x000fe200078e00ff */
[----:B------:R-:W0:Y:S01]  /*1a30*/  LDCU.64 UR8, c[0x4][URZ] ;  /* 0x01000000ff0877ac */ /* 0x000e220008000a00 */
[----:B------:R-:W-:Y:S01]  /*1a40*/  IMAD.MOV.U32 R0, RZ, RZ, R1 ;  /* 0x000000ffff007224 */ /* 0x000fe200078e0001 */
[----:B------:R-:W-:Y:S01]  /*1a50*/  LOP3.LUT R17, R2, 0x80000000, RZ, 0xfc, !PT ;  /* 0x8000000002117812 */ /* 0x000fe200078efcff */
[----:B------:R-:W-:Y:S01]  /*1a60*/  UMOV UR5, URZ ;  /* 0x000000ff00057c82 */ /* 0x000fe20008000000 */
[----:B------:R-:W-:-:S05]  /*1a70*/  UMOV UR4, URZ ;  /* 0x000000ff00047c82 */ /* 0x000fca0008000000 */
.L_x_137:
[----:B0-----:R-:W-:Y:S01]  /*1a80*/  IMAD.U32 R14, RZ, RZ, UR8 ;  /* 0x00000008ff0e7e24 */ /* 0x001fe2000f8e00ff */
[----:B------:R-:W-:-:S05]  /*1a90*/  MOV R15, UR9 ;  /* 0x00000009000f7c02 */ /* 0x000fca0008000f00 */
        /* <DEDUP_REMOVED lines=29> */
[----:B------:R-:W-:Y:S02]  /*1c70*/  SHF.R.S32.HI R11, RZ, 0x1f, R4 ;  /* 0x0000001fff0b7819 */ /* 0x000fe40000011404 */
[----:B------:R-:W-:Y:S02]  /*1c80*/  LOP3.LUT R13, R4, R13, RZ, 0x3c, !PT ;  /* 0x0000000d040d7212 */ /* 0x000fe400078e3cff */
[C---:B------:R-:W-:Y:S02]  /*1c90*/  LOP3.LUT R2, R11.reuse, R3, RZ, 0x3c, !PT ;  /* 0x000000030b027212 */ /* 0x040fe400078e3cff */
[----:B------:R-:W-:Y:S02]  /*1ca0*/  LOP3.LUT R3, R11, R4, RZ, 0x3c, !PT ;  /* 0x000000040b037212 */ /* 0x000fe400078e3cff */
[----:B------:R-:W-:Y:S02]  /*1cb0*/  SHF.R.U32.HI R11, RZ, 0x1e, R0 ;  /* 0x0000001eff0b7819 */ /* 0x000fe40000011600 */
[----:B------:R-:W-:-:S02]  /*1cc0*/  ISETP.GE.AND P1, PT, R13, RZ, PT ;  /* 0x000000ff0d00720c */ /* 0x000fc40003f26270 */
[----:B------:R-:W1:Y:S01]  /*1cd0*/  I2F.F64.S64 R2, R2 ;  /* 0x0000000200027312 */ /* 0x000e620000301c00 */
[----:B------:R-:W-:-:S04]  /*1ce0*/  LEA.HI R4, R4, R11, RZ, 0x1 ;  /* 0x0000000b04047211 */ /* 0x000fc800078f08ff */
[----:B------:R-:W-:-:S05]  /*1cf0*/  IADD3 R0, PT, PT, -R4, RZ, RZ ;  /* 0x000000ff04007210 */ /* 0x000fca0007ffe1ff */
[----:B------:R-:W-:Y:S01]  /*1d00*/  @!P0 IMAD.MOV.U32 R4, RZ, RZ, R0 ;  /* 0x000000ffff048224 */ /* 0x000fe200078e0000 */
[----:B-1----:R-:W-:-:S10]  /*1d10*/  DMUL R14, R2, UR4 ;  /* 0x00000004020e7c28 */ /* 0x002fd40008000000 */
[----:B------:R-:W1:Y:S02]  /*1d20*/  F2F.F32.F64 R14, R14 ;  /* 0x0000000e000e7310 */ /* 0x000e640000301000 */
[----:B01----:R-:W-:-:S07]  /*1d30*/  FSEL R17, -R14, R14, !P1 ;  /* 0x0000000e0e117208 */ /* 0x003fce0004800100 */
.L_x_136:
[----:B------:R-:W-:Y:S05]  /*1d40*/  BSYNC.RECONVERGENT B0 ;  /* 0x0000000000007941 */ /* 0x000fea0003800200 */
.L_x_135:
[----:B------:R-:W0:Y:S01]  /*1d50*/  LDCU.64 UR4, c[0x0][0x3a0] ;  /* 0x00007400ff0477ac */ /* 0x000e220008000a00 */
[----:B------:R-:W-:Y:S02]  /*1d60*/  IMAD.MOV.U32 R3, RZ, RZ, 0x3c190000 ;  /* 0x3c190000ff037424 */ /* 0x000fe400078e00ff */
[C---:B------:R-:W-:Y:S01]  /*1d70*/  FMUL R2, R17.reuse, R17 ;  /* 0x0000001111027220 */ /* 0x040fe20000400000 */
[----:B------:R-:W-:Y:S01]  /*1d80*/  FSETP.NEU.AND P0, PT, |R17|, 0.00049096695147454738617, PT ;  /* 0x3a00b43c1100780b */ /* 0x000fe20003f0d200 */
[----:B------:R-:W-:Y:S01]  /*1d90*/  BSSY.RECONVERGENT B0, `(.L_x_138) ;  /* 0x000001c000007945 */ /* 0x000fe20003800200 */
[----:B------:R-:W-:Y:S01]  /*1da0*/  LOP3.LUT R4, R4, 0x1, RZ, 0xc0, !PT ;  /* 0x0000000104047812 */ /* 0x000fe200078ec0ff */
[----:B------:R-:W-:Y:S01]  /*1db0*/  FFMA R3, R2, R3, 0.003265380859375 ;  /* 0x3b56000002037423 */ /* 0x000fe20000000003 */
[----:B------:R-:W-:Y:S02]  /*1dc0*/  I2FP.F32.S32 R11, R10 ;  /* 0x0000000a000b7245 */ /* 0x000fe40000201400 */
[----:B------:R-:W-:Y:S01]  /*1dd0*/  ISETP.NE.U32.AND P1, PT, R4, 0x1, PT ;  /* 0x000000010400780c */ /* 0x000fe20003f25070 */
[----:B------:R-:W-:-:S02]  /*1de0*/  FFMA R3, R2, R3, 0.0242919921875 ;  /* 0x3cc7000002037423 */ /* 0x000fc40000000003 */
[----:B------:R-:W-:Y:S02]  /*1df0*/  FADD R11, R11, 0.5 ;  /* 0x3f0000000b0b7421 */ /* 0x000fe40000000000 */
[----:B------:R-:W-:Y:S01]  /*1e00*/  FFMA R3, R2, R3, 0.053466796875 ;  /* 0x3d5b000002037423 */ /* 0x000fe20000000003 */
[----:B0-----:R-:W-:-:S03]  /*1e10*/  I2FP.F32.S32 R0, UR4 ;  /* 0x0000000400007c45 */ /* 0x001fc60008201400 */
[C---:B------:R-:W-:Y:S01]  /*1e20*/  FFMA R3, R2.reuse, R3, 0.13337790966033935547 ;  /* 0x3e08943802037423 */ /* 0x040fe20000000003 */
[----:B------:R-:W0:Y:S03]  /*1e30*/  MUFU.RCP R13, R0 ;  /* 0x00000000000d7308 */ /* 0x000e260000001000 */
[C---:B------:R-:W-:Y:S01]  /*1e40*/  FFMA R4, R2.reuse, R3, 0.33333230018615722656 ;  /* 0x3eaaaa8802047423 */ /* 0x040fe20000000003 */
[----:B------:R-:W-:-:S04]  /*1e50*/  FMUL R2, R2, R17 ;  /* 0x0000001102027220 */ /* 0x000fc80000400000 */
[----:B------:R-:W-:Y:S01]  /*1e60*/  @P0 FFMA R17, R4, R2, R17 ;  /* 0x0000000204110223 */ /* 0x000fe20000000011 */
[----:B------:R-:W-:-:S04]  /*1e70*/  FADD R2, R11, R11 ;  /* 0x0000000b0b027221 */ /* 0x000fc80000000000 */
[----:B------:R-:W1:Y:S01]  /*1e80*/  FCHK P0, R2, R0 ;  /* 0x0000000002007302 */ /* 0x000e620000000000 */
[----:B0-----:R-:W-:-:S07]  /*1e90*/  FFMA R4, -R0, R13, 1 ;  /* 0x3f80000000047423 */ /* 0x001fce000000010d */
[----:B------:R-:W0:Y:S01]  /*1ea0*/  @!P1 MUFU.RCP R17, -R17 ;  /* 0x8000001100119308 */ /* 0x000e220000001000 */
[----:B------:R-:W-:-:S04]  /*1eb0*/  FFMA R13, R13, R4, R13 ;  /* 0x000000040d0d7223 */ /* 0x000fc8000000000d */
[----:B------:R-:W-:-:S04]  /*1ec0*/  FFMA R4, R2, R13, RZ ;  /* 0x0000000d02047223 */ /* 0x000fc800000000ff */
[----:B------:R-:W-:-:S04]  /*1ed0*/  FFMA R3, -R0, R4, R2 ;  /* 0x0000000400037223 */ /* 0x000fc80000000102 */
[----:B------:R-:W-:Y:S01]  /*1ee0*/  FFMA R4, R13, R3, R4 ;  /* 0x000000030d047223 */ /* 0x000fe20000000004 */
[----:B------:R-:W-:Y:S01]  /*1ef0*/  I2FP.F32.S32 R3, UR5 ;  /* 0x0000000500037c45 */ /* 0x000fe20008201400 */
[----:B-1----:R-:W-:Y:S06]  /*1f00*/  @!P0 BRA `(.L_x_139) ;  /* 0x0000000000108947 */ /* 0x002fec0003800000 */
[----:B------:R-:W-:Y:S01]  /*1f10*/  IMAD.MOV.U32 R16, RZ, RZ, R0 ;  /* 0x000000ffff107224 */ /* 0x000fe200078e0000 */
[----:B------:R-:W-:-:S07]  /*1f20*/  MOV R4, 0x1f40 ;  /* 0x00001f4000047802 */ /* 0x000fce0000000f00 */
[----:B0-----:R-:W-:Y:S05]  /*1f30*/  CALL.REL.NOINC `($__internal_4_$__cuda_sm3x_div_rn_noftz_f32_slowpath) ;  /* 0x0000004400a47944 */ /* 0x001fea0003c00000 */
[----:B------:R-:W-:-:S07]  /*1f40*/  MOV R4, R2 ;  /* 0x0000000200047202 */ /* 0x000fce0000000f00 */
.L_x_139:
[----:B------:R-:W-:Y:S05]  /*1f50*/  BSYNC.RECONVERGENT B0 ;  /* 0x0000000000007941 */ /* 0x000fea0003800200 */
.L_x_138:
[----:B------:R-:W1:Y:S01]  /*1f60*/  MUFU.RCP R2, R3 ;  /* 0x0000000300027308 */ /* 0x000e620000001000 */
[----:B------:R-:W-:-:S04]  /*1f70*/  FADD R4, R4, -1 ;  /* 0xbf80000004047421 */ /* 0x000fc80000000000 */
[----:B0-----:R-:W-:-:S03]  /*1f80*/  FMUL R22, R17, R4 ;  /* 0x0000000411167220 */ /* 0x001fc60000400000 */
[----:B------:R-:W0:Y:S01]  /*1f90*/  FCHK P0, R0, R3 ;  /* 0x0000000300007302 */ /* 0x000e220000000000 */
[----:B-1----:R-:W-:-:S04]  /*1fa0*/  FFMA R11, -R3, R2, 1 ;  /* 0x3f800000030b7423 */ /* 0x002fc80000000102 */
[----:B------:R-:W-:-:S04]  /*1fb0*/  FFMA R11, R2, R11, R2 ;  /* 0x0000000b020b7223 */ /* 0x000fc80000000002 */
[----:B------:R-:W-:-:S04]  /*1fc0*/  FFMA R2, R0, R11, RZ ;  /* 0x0000000b00027223 */ /* 0x000fc800000000ff */
[----:B------:R-:W-:-:S04]  /*1fd0*/  FFMA R12, -R3, R2, R0 ;  /* 0x00000002030c7223 */ /* 0x000fc80000000100 */
[----:B------:R-:W-:Y:S01]  /*1fe0*/  FFMA R2, R11, R12, R2 ;  /* 0x0000000c0b027223 */ /* 0x000fe20000000002 */
[----:B0-----:R-:W-:Y:S06]  /*1ff0*/  @!P0 BRA `(.L_x_140) ;  /* 0x0000000000108947 */ /* 0x001fec0003800000 */
[----:B------:R-:W-:Y:S01]  /*2000*/  IMAD.MOV.U32 R2, RZ, RZ, R0 ;  /* 0x000000ffff027224 */ /* 0x000fe200078e0000 */
[----:B------:R-:W-:Y:S01]  /*2010*/  MOV R4, 0x2040 ;  /* 0x0000204000047802 */ /* 0x000fe20000000f00 */
[----:B------:R-:W-:-:S07]  /*2020*/  IMAD.MOV.U32 R16, RZ, RZ, R3 ;  /* 0x000000ffff107224 */ /* 0x000fce00078e0003 */
[----:B------:R-:W-:Y:S05]  /*2030*/  CALL.REL.NOINC `($__internal_4_$__cuda_sm3x_div_rn_noftz_f32_slowpath) ;  /* 0x0000004400647944 */ /* 0x000fea0003c00000 */
.L_x_140:
[----:B------:R-:W0:Y:S01]  /*2040*/  MUFU.RCP R4, R3 ;  /* 0x0000000300047308 */ /* 0x000e220000001000 */
[----:B------:R-:W-:Y:S01]  /*2050*/  I2FP.F32.S32 R0, R9 ;  /* 0x0000000900007245 */ /* 0x000fe20000201400 */
[----:B------:R-:W-:Y:S01]  /*2060*/  BSSY.RECONVERGENT B0, `(.L_x_141) ;  /* 0x000000f000007945 */ /* 0x000fe20003800200 */
[----:B------:R-:W-:-:S03]  /*2070*/  FMUL R22, R22, R2 ;  /* 0x0000000216167220 */ /* 0x000fc60000400000 */
[----:B------:R-:W-:-:S04]  /*2080*/  FADD R0, R0, 0.5 ;  /* 0x3f00000000007421 */ /* 0x000fc80000000000 */
[----:B------:R-:W-:-:S04]  /*2090*/  FADD R12, R0, R0 ;  /* 0x00000000000c7221 */ /* 0x000fc80000000000 */
[----:B------:R-:W1:Y:S01]  /*20a0*/  FCHK P0, R12, R3 ;  /* 0x000000030c007302 */ /* 0x000e620000000000 */
[----:B0-----:R-:W-:-:S04]  /*20b0*/  FFMA R11, -R3, R4, 1 ;  /* 0x3f800000030b7423 */ /* 0x001fc80000000104 */
[----:B------:R-:W-:-:S04]  /*20c0*/  FFMA R0, R4, R11, R4 ;  /* 0x0000000b04007223 */ /* 0x000fc80000000004 */
[----:B------:R-:W-:-:S04]  /*20d0*/  FFMA R4, R0, R12, RZ ;  /* 0x0000000c00047223 */ /* 0x000fc800000000ff */
[----:B------:R-:W-:-:S04]  /*20e0*/  FFMA R11, -R3, R4, R12 ;  /* 0x00000004030b7223 */ /* 0x000fc8000000010c */
[----:B------:R-:W-:Y:S01]  /*20f0*/  FFMA R2, R0, R11, R4 ;  /* 0x0000000b00027223 */ /* 0x000fe20000000004 */
[----:B-1----:R-:W-:Y:S06]  /*2100*/  @!P0 BRA `(.L_x_142) ;  /* 0x0000000000108947 */ /* 0x002fec0003800000 */
[----:B------:R-:W-:Y:S01]  /*2110*/  IMAD.MOV.U32 R2, RZ, RZ, R12 ;  /* 0x000000ffff027224 */ /* 0x000fe200078e000c */
[----:B------:R-:W-:Y:S02]  /*2120*/  MOV R16, R3 ;  /* 0x0000000300107202 */ /* 0x000fe40000000f00 */
[----:B------:R-:W-:-:S07]  /*2130*/  MOV R4, 0x2150 ;  /* 0x0000215000047802 */ /* 0x000fce0000000f00 */
[----:B------:R-:W-:Y:S05]  /*2140*/  CALL.REL.NOINC `($__internal_4_$__cuda_sm3x_div_rn_noftz_f32_slowpath) ;  /* 0x0000004400207944 */ /* 0x000fea0003c00000 */
.L_x_142:
[----:B------:R-:W-:Y:S05]  /*2150*/  BSYNC.RECONVERGENT B0 ;  /* 0x0000000000007941 */ /* 0x000fea0003800200 */
.L_x_141:
[----:B------:R-:W-:Y:S01]  /*2160*/  FADD R2, -R2, 1 ;  /* 0x3f80000002027421 */ /* 0x000fe20000000100 */
[----:B------:R-:W-:Y:S01]  /*2170*/  FMUL R3, R21, R22 ;  /* 0x0000001615037220 */ /* 0x000fe20000400000 */
[C---:B------:R-:W-:Y:S01]  /*2180*/  FMUL R4, R20.reuse, R18 ;  /* 0x0000001214047220 */ /* 0x040fe20000400000 */
[----:B------:R-:W-:Y:S01]  /*2190*/  BSSY.RECONVERGENT B0, `(.L_x_143) ;  /* 0x0000018000007945 */ /* 0x000fe20003800200 */
[----:B------:R-:W-:Y:S01]  /*21a0*/  FMUL R0, R17, R2 ;  /* 0x0000000211007220 */ /* 0x000fe20000400000 */
[C---:B------:R-:W-:Y:S01]  /*21b0*/  FFMA R3, R20.reuse, R19, R3 ;  /* 0x0000001314037223 */ /* 0x040fe20000000003 */
[----:B------:R-:W-:-:S03]  /*21c0*/  FMUL R20, R20, R22 ;  /* 0x0000001614147220 */ /* 0x000fc60000400000 */
[----:B------:R-:W-:Y:S01]  /*21d0*/  FFMA R2, R0, -R4, R3 ;  /* 0x8000000400027223 */ /* 0x000fe20000000003 */
[C---:B------:R-:W-:Y:S01]  /*21e0*/  FMUL R4, R21.reuse, R18 ;  /* 0x0000001215047220 */ /* 0x040fe20000400000 */
[----:B------:R-:W-:Y:S01]  /*21f0*/  FFMA R21, R21, R19, -R20 ;  /* 0x0000001315157223 */ /* 0x000fe20000000814 */
[----:B------:R-:W-:Y:S01]  /*2200*/  FFMA R3, R19, R0, R18 ;  /* 0x0000000013037223 */ /* 0x000fe20000000012 */
[----:B------:R-:W-:Y:S02]  /*2210*/  FMUL R12, R2, R2 ;  /* 0x00000002020c7220 */ /* 0x000fe40000400000 */
[----:B------:R-:W-:Y:S02]  /*2220*/  FFMA R0, R0, -R4, R21 ;  /* 0x8000000400007223 */ /* 0x000fe40000000015 */
[----:B------:R-:W-:-:S04]  /*2230*/  FFMA R11, R3, R3, R12 ;  /* 0x00000003030b7223 */ /* 0x000fc8000000000c */
[----:B------:R-:W-:-:S04]  /*2240*/  FFMA R4, R0, R0, R11 ;  /* 0x0000000000047223 */ /* 0x000fc8000000000b */
[----:B------:R-:W-:Y:S01]  /*2250*/  VIADD R12, R4, 0xf3000000 ;  /* 0xf3000000040c7836 */ /* 0x000fe20000000000 */
[----:B------:R0:W1:Y:S04]  /*2260*/  MUFU.RSQ R11, R4 ;  /* 0x00000004000b7308 */ /* 0x0000680000001400 */
[----:B------:R-:W-:-:S13]  /*2270*/  ISETP.GT.U32.AND P0, PT, R12, 0x727fffff, PT ;  /* 0x727fffff0c00780c */ /* 0x000fda0003f04070 */
[----:B01----:R-:W-:Y:S05]  /*2280*/  @!P0 BRA `(.L_x_144) ;  /* 0x0000000000108947 */ /* 0x003fea0003800000 */
[----:B------:R-:W-:-:S07]  /*2290*/  MOV R16, 0x22b0 ;  /* 0x000022b000107802 */ /* 0x000fce0000000f00 */
[----:B------:R-:W-:Y:S05]  /*22a0*/  CALL.REL.NOINC `($__internal_3_$__cuda_sm20_sqrt_rn_f32_slowpath) ;  /* 0x0000004000707944 */ /* 0x000fea0003c00000 */
[----:B------:R-:W-:Y:S01]  /*22b0*/  IMAD.MOV.U32 R19, RZ, RZ, R11 ;  /* 0x000000ffff137224 */ /* 0x000fe200078e000b */
[----:B------:R-:W-:Y:S06]  /*22c0*/  BRA `(.L_x_145) ;  /* 0x0000000000107947 */ /* 0x000fec0003800000 */
.L_x_144:
[----:B------:R-:W-:Y:S01]  /*22d0*/  FMUL.FTZ R19, R4, R11 ;  /* 0x0000000b04137220 */ /* 0x000fe20000410000 */
[----:B------:R-:W-:-:S03]  /*22e0*/  FMUL.FTZ R11, R11, 0.5 ;  /* 0x3f0000000b0b7820 */ /* 0x000fc60000410000 */
[----:B------:R-:W-:-:S04]  /*22f0*/  FFMA R4, -R19, R19, R4 ;  /* 0x0000001313047223 */ /* 0x000fc80000000104 */
[----:B------:R-:W-:-:S07]  /*2300*/  FFMA R19, R4, R11, R19 ;  /* 0x0000000b04137223 */ /* 0x000fce0000000013 */
.L_x_145:
[----:B------:R-:W-:Y:S05]  /*2310*/  BSYNC.RECONVERGENT B0 ;  /* 0x0000000000007941 */ /* 0x000fea0003800200 */
.L_x_143:
[----:B------:R-:W0:Y:S01]  /*2320*/  MUFU.RCP R4, R19 ;  /* 0x0000001300047308 */ /* 0x000e220000001000 */
[----:B------:R-:W-:Y:S07]  /*2330*/  BSSY.RECONVERGENT B0, `(.L_x_146) ;  /* 0x000000c000007945 */ /* 0x000fee0003800200 */
[----:B------:R-:W1:Y:S01]  /*2340*/  FCHK P0, R2, R19 ;  /* 0x0000001302007302 */ /* 0x000e620000000000 */
[----:B0-----:R-:W-:-:S04]  /*2350*/  FFMA R11, R4, -R19, 1 ;  /* 0x3f800000040b7423 */ /* 0x001fc80000000813 */
[----:B------:R-:W-:-:S04]  /*2360*/  FFMA R11, R4, R11, R4 ;  /* 0x0000000b040b7223 */ /* 0x000fc80000000004 */
[----:B------:R-:W-:-:S04]  /*2370*/  FFMA R18, R2, R11, RZ ;  /* 0x0000000b02127223 */ /* 0x000fc800000000ff */
[----:B------:R-:W-:-:S04]  /*2380*/  FFMA R4, R18, -R19, R2 ;  /* 0x8000001312047223 */ /* 0x000fc80000000002 */
[----:B------:R-:W-:Y:S01]  /*2390*/  FFMA R18, R11, R4, R18 ;  /* 0x000000040b127223 */ /* 0x000fe20000000012 */
[----:B-1----:R-:W-:Y:S06]  /*23a0*/  @!P0 BRA `(.L_x_147) ;  /* 0x0000000000108947 */ /* 0x002fec0003800000 */
[----:B------:R-:W-:Y:S01]  /*23b0*/  IMAD.MOV.U32 R16, RZ, RZ, R19 ;  /* 0x000000ffff107224 */ /* 0x000fe200078e0013 */
[----:B------:R-:W-:-:S07]  /*23c0*/  MOV R4, 0x23e0 ;  /* 0x000023e000047802 */ /* 0x000fce0000000f00 */
[----:B------:R-:W-:Y:S05]  /*23d0*/  CALL.REL.NOINC `($__internal_4_$__cuda_sm3x_div_rn_noftz_f32_slowpath) ;  /* 0x00000040007c7944 */ /* 0x000fea0003c00000 */
[----:B------:R-:W-:-:S07]  /*23e0*/  MOV R18, R2 ;  /* 0x0000000200127202 */ /* 0x000fce0000000f00 */
.L_x_147:
[----:B------:R-:W-:Y:S05]  /*23f0*/  BSYNC.RECONVERGENT B0 ;  /* 0x0000000000007941 */ /* 0x000fea0003800200 */
.L_x_146:
        /* <DEDUP_REMOVED lines=10> */
[----:B------:R-:W-:Y:S01]  /*24a0*/  MOV R4, 0x24d0 ;  /* 0x000024d000047802 */ /* 0x000fe20000000f00 */
[----:B------:R-:W-:-:S07]  /*24b0*/  IMAD.MOV.U32 R16, RZ, RZ, R19 ;  /* 0x000000ffff107224 */ /* 0x000fce00078e0013 */
[----:B------:R-:W-:Y:S05]  /*24c0*/  CALL.REL.NOINC `($__internal_4_$__cuda_sm3x_div_rn_noftz_f32_slowpath) ;  /* 0x0000004000407944 */ /* 0x000fea0003c00000 */
[----:B------:R-:W-:-:S07]  /*24d0*/  IMAD.MOV.U32 R17, RZ, RZ, R2 ;  /* 0x000000ffff117224 */ /* 0x000fce00078e0002 */
.L_x_149:
[----:B------:R-:W-:Y:S05]  /*24e0*/  BSYNC.RECONVERGENT B0 ;  /* 0x0000000000007941 */ /* 0x000fea0003800200 */
.L_x_148:
[----:B------:R-:W0:Y:S01]  /*24f0*/  MUFU.RCP R2, R19 ;  /* 0x0000001300027308 */ /* 0x000e220000001000 */
[----:B------:R-:W-:Y:S01]  /*2500*/  BSSY.RECONVERGENT B0, `(.L_x_150) ;  /* 0x000000e000007945 */ /* 0x000fe20003800200 */
[----:B------:R-:W-:-:S06]  /*2510*/  FADD R7, R7, 1.6000000238418579102 ;  /* 0x3fcccccd07077421 */ /* 0x000fcc0000000000 */
[----:B------:R-:W1:Y:S01]  /*2520*/  FCHK P0, R0, R19 ;  /* 0x0000001300007302 */ /* 0x000e620000000000 */
[----:B0-----:R-:W-:-:S04]  /*2530*/  FFMA R3, R2, -R19, 1 ;  /* 0x3f80000002037423 */ /* 0x001fc80000000813 */
[----:B------:R-:W-:-:S04]  /*2540*/  FFMA R2, R2, R3, R2 ;  /* 0x0000000302027223 */ /* 0x000fc80000000002 */
[----:B------:R-:W-:-:S04]  /*2550*/  FFMA R3, R0, R2, RZ ;  /* 0x0000000200037223 */ /* 0x000fc800000000ff */
[----:B------:R-:W-:-:S04]  /*2560*/  FFMA R4, R3, -R19, R0 ;  /* 0x8000001303047223 */ /* 0x000fc80000000000 */
[----:B------:R-:W-:Y:S01]  /*2570*/  FFMA R4, R2, R4, R3 ;  /* 0x0000000402047223 */ /* 0x000fe20000000003 */
[----:B-1----:R-:W-:Y:S06]  /*2580*/  @!P0 BRA `(.L_x_151) ;  /* 0x0000000000148947 */ /* 0x002fec0003800000 */
[----:B------:R-:W-:Y:S01]  /*2590*/  MOV R2, R0 ;  /* 0x0000000000027202 */ /* 0x000fe20000000f00 */
[----:B------:R-:W-:Y:S01]  /*25a0*/  IMAD.MOV.U32 R16, RZ, RZ, R19 ;  /* 0x000000ffff107224 */ /* 0x000fe200078e0013 */
[----:B------:R-:W-:-:S07]  /*25b0*/  MOV R4, 0x25d0 ;  /* 0x000025d000047802 */ /* 0x000fce0000000f00 */
[----:B------:R-:W-:Y:S05]  /*25c0*/  CALL.REL.NOINC `($__internal_4_$__cuda_sm3x_div_rn_noftz_f32_slowpath) ;  /* 0x0000004000007944 */ /* 0x000fea0003c00000 */
[----:B------:R-:W-:-:S07]  /*25d0*/  IMAD.MOV.U32 R4, RZ, RZ, R2 ;  /* 0x000000ffff047224 */ /* 0x000fce00078e0002 */
.L_x_151:
[----:B------:R-:W-:Y:S05]  /*25e0*/  BSYNC.RECONVERGENT B0 ;  /* 0x0000000000007941 */ /* 0x000fea0003800200 */
.L_x_150:
[C---:B------:R-:W-:Y:S01]  /*25f0*/  VIADD R0, R18.reuse, 0x1800000 ;  /* 0x0180000012007836 */ /* 0x040fe20000000000 */
[----:B------:R0:W1:Y:S01]  /*2600*/  F2I.FLOOR.NTZ R14, R6 ;  /* 0x00000006000e7305 */ /* 0x0000620000207100 */
[----:B------:R-:W-:Y:S01]  /*2610*/  FSETP.GE.AND P5, PT, R18, RZ, PT ;  /* 0x000000ff1200720b */ /* 0x000fe20003fa6000 */
[----:B------:R-:W-:Y:S01]  /*2620*/  BSSY.RECONVERGENT B0, `(.L_x_152) ;  /* 0x0000015000007945 */ /* 0x000fe20003800200 */
[----:B------:R-:W-:Y:S02]  /*2630*/  FSETP.GE.AND P0, PT, R17, RZ, PT ;  /* 0x000000ff1100720b */ /* 0x000fe40003f06000 */
[----:B------:R-:W-:Y:S02]  /*2640*/  LOP3.LUT R0, R0, 0x7f800000, RZ, 0xc0, !PT ;  /* 0x7f80000000007812 */ /* 0x000fe400078ec0ff */
[----:B------:R-:W-:Y:S01]  /*2650*/  FSETP.GE.AND P4, PT, R4, RZ, PT ;  /* 0x000000ff0400720b */ /* 0x000fe20003f86000 */
[----:B------:R0:W2:Y:S01]  /*2660*/  F2I.FLOOR.NTZ R13, R7 ;  /* 0x00000007000d7305 */ /* 0x0000a20000207100 */
[----:B------:R-:W-:Y:S01]  /*2670*/  ISETP.GT.U32.AND P1, PT, R0, 0x1ffffff, PT ;  /* 0x01ffffff0000780c */ /* 0x000fe20003f24070 */
[----:B------:R-:W-:Y:S01]  /*2680*/  HFMA2 R0, -RZ, RZ, 0, 5.9604644775390625e-08 ;  /* 0x00000001ff007431 */ /* 0x000fe200000001ff */
[----:B------:R-:W-:-:S05]  /*2690*/  FSETP.NEU.AND P6, PT, R18, RZ, PT ;  /* 0x000000ff1200720b */ /* 0x000fca0003fcd000 */
[----:B------:R0:W3:Y:S01]  /*26a0*/  F2I.FLOOR.NTZ R12, R8 ;  /* 0x00000008000c7305 */ /* 0x0000e20000207100 */
[C---:B------:R-:W-:Y:S02]  /*26b0*/  SEL R11, R0.reuse, 0xffffffff, P5 ;  /* 0xffffffff000b7807 */ /* 0x040fe40002800000 */
[C---:B------:R-:W-:Y:S02]  /*26c0*/  SEL R3, R0.reuse, 0xffffffff, P0 ;  /* 0xffffffff00037807 */ /* 0x040fe40000000000 */
[----:B------:R-:W-:Y:S01]  /*26d0*/  SEL R0, R0, 0xffffffff, P4 ;  /* 0xffffffff00007807 */ /* 0x000fe20002000000 */
[----:B-1----:R-:W-:Y:S06]  /*26e0*/  @P1 BRA `(.L_x_153) ;  /* 0x0000000000101947 */ /* 0x002fec0003800000 */
[----:B------:R-:W-:-:S07]  /*26f0*/  MOV R20, 0x2710 ;  /* 0x0000271000147802 */ /* 0x000fce0000000f00 */
[----:B0-23--:R-:W-:Y:S05]  /*2700*/  CALL.REL.NOINC `($__internal_2_$__cuda_sm20_rcp_rn_f32_slowpath) ;  /* 0x0000003800807944 */ /* 0x00dfea0003c00000 */
[----:B------:R-:W-:Y:S01]  /*2710*/  IMAD.MOV.U32 R16, RZ, RZ, R24 ;  /* 0x000000ffff107224 */ /* 0x000fe200078e0018 */
[----:B------:R-:W-:Y:S06]  /*2720*/  BRA `(.L_x_154) ;  /* 0x0000000000107947 */ /* 0x000fec0003800000 */
.L_x_153:
[----:B------:R-:W1:Y:S02]  /*2730*/  MUFU.RCP R15, R18 ;  /* 0x00000012000f7308 */ /* 0x000e640000001000 */
[----:B-1----:R-:W-:-:S04]  /*2740*/  FFMA R2, R15, R18, -1 ;  /* 0xbf8000000f027423 */ /* 0x002fc80000000012 */
[----:B------:R-:W-:-:S04]  /*2750*/  FADD.FTZ R2, -R2, -RZ ;  /* 0x800000ff02027221 */ /* 0x000fc80000010100 */
[----:B------:R-:W-:-:S07]  /*2760*/  FFMA R16, R15, R2, R15 ;  /* 0x000000020f107223 */ /* 0x000fce000000000f */
.L_x_154:
[----:B------:R-:W-:Y:S05]  /*2770*/  BSYNC.RECONVERGENT B0 ;  /* 0x0000000000007941 */ /* 0x000fea0003800200 */
.L_x_152:
[C---:B------:R-:W-:Y:S01]  /*2780*/  VIADD R2, R17.reuse, 0x1800000 ;  /* 0x0180000011027836 */ /* 0x040fe20000000000 */
[----:B------:R-:W-:Y:S01]  /*2790*/  BSSY.RECONVERGENT B0, `(.L_x_155) ;  /* 0x000000f000007945 */ /* 0x000fe20003800200 */
[----:B------:R-:W-:Y:S02]  /*27a0*/  FSETP.NEU.AND P3, PT, R17, RZ, PT ;  /* 0x000000ff1100720b */ /* 0x000fe40003f6d000 */
[----:B------:R-:W-:Y:S02]  /*27b0*/  FSEL R16, R16, 1.00000001504746621988e+30, P6 ;  /* 0x7149f2ca10107808 */ /* 0x000fe40003000000 */
[----:B------:R-:W-:-:S04]  /*27c0*/  LOP3.LUT R2, R2, 0x7f800000, RZ, 0xc0, !PT ;  /* 0x7f80000002027812 */ /* 0x000fc800078ec0ff */
[----:B------:R-:W-:-:S13]  /*27d0*/  ISETP.GT.U32.AND P0, PT, R2, 0x1ffffff, PT ;  /* 0x01ffffff0200780c */ /* 0x000fda0003f04070 */
[----:B------:R-:W-:Y:S05]  /*27e0*/  @P0 BRA `(.L_x_156) ;  /* 0x0000000000140947 */ /* 0x000fea0003800000 */
[----:B------:R-:W-:Y:S01]  /*27f0*/  IMAD.MOV.U32 R18, RZ, RZ, R17 ;  /* 0x000000ffff127224 */ /* 0x000fe200078e0011 */
[----:B------:R-:W-:-:S07]  /*2800*/  MOV R20, 0x2820 ;  /* 0x0000282000147802 */ /* 0x000fce0000000f00 */
[----:B0-23--:R-:W-:Y:S05]  /*2810*/  CALL.REL.NOINC `($__internal_2_$__cuda_sm20_rcp_rn_f32_slowpath) ;  /* 0x00000038003c7944 */ /* 0x00dfea0003c00000 */
[----:B------:R-:W-:Y:S01]  /*2820*/  MOV R15, R24 ;  /* 0x00000018000f7202 */ /* 0x000fe20000000f00 */
[----:B------:R-:W-:Y:S06]  /*2830*/  BRA `(.L_x_157) ;  /* 0x0000000000107947 */ /* 0x000fec0003800000 */
.L_x_156:
[----:B------:R-:W1:Y:S02]  /*2840*/  MUFU.RCP R2, R17 ;  /* 0x0000001100027308 */ /* 0x000e640000001000 */
[----:B-1----:R-:W-:-:S04]  /*2850*/  FFMA R15, R2, R17, -1 ;  /* 0xbf800000020f7423 */ /* 0x002fc80000000011 */
[----:B------:R-:W-:-:S04]  /*2860*/  FADD.FTZ R15, -R15, -RZ ;  /* 0x800000ff0f0f7221 */ /* 0x000fc80000010100 */
[----:B------:R-:W-:-:S07]  /*2870*/  FFMA R15, R2, R15, R2 ;  /* 0x0000000f020f7223 */ /* 0x000fce0000000002 */
.L_x_157:
[----:B------:R-:W-:Y:S05]  /*2880*/  BSYNC.RECONVERGENT B0 ;  /* 0x0000000000007941 */ /* 0x000fea0003800200 */
.L_x_155:
[----:B------:R-:W1:Y:S01]  /*2890*/  LDCU UR4, c[0x0][0x39c] ;  /* 0x00007380ff0477ac */ /* 0x000e620008000800 */
[C---:B------:R-:W-:Y:S01]  /*28a0*/  VIADD R2, R4.reuse, 0x1800000 ;  /* 0x0180000004027836 */ /* 0x040fe20000000000 */
[----:B------:R-:W-:Y:S01]  /*28b0*/  BSSY.RECONVERGENT B0, `(.L_x_158) ;  /* 0x0000010000007945 */ /* 0x000fe20003800200 */
[----:B------:R-:W-:Y:S02]  /*28c0*/  FSETP.NEU.AND P6, PT, R4, RZ, PT ;  /* 0x000000ff0400720b */ /* 0x000fe40003fcd000 */
[----:B------:R-:W-:Y:S02]  /*28d0*/  FSEL R15, R15, 1.00000001504746621988e+30, P3 ;  /* 0x7149f2ca0f0f7808 */ /* 0x000fe40001800000 */
[----:B------:R-:W-:-:S04]  /*28e0*/  LOP3.LUT R2, R2, 0x7f800000, RZ, 0xc0, !PT ;  /* 0x7f80000002027812 */ /* 0x000fc800078ec0ff */
[----:B------:R-:W-:Y:S01]  /*28f0*/  ISETP.GT.U32.AND P0, PT, R2, 0x1ffffff, PT ;  /* 0x01ffffff0200780c */ /* 0x000fe20003f04070 */
[----:B-1----:R-:W-:-:S04]  /*2900*/  UIMAD UR5, UR4, UR4, URZ ;  /* 0x00000004040572a4 */ /* 0x002fc8000f8e02ff */
[----:B------:R-:W-:-:S08]  /*2910*/  UIMAD UR4, UR5, UR4, URZ ;  /* 0x00000004050472a4 */ /* 0x000fd0000f8e02ff */
[----:B------:R-:W-:Y:S05]  /*2920*/  @P0 BRA `(.L_x_159) ;  /* 0x0000000000100947 */ /* 0x000fea0003800000 */
[----:B------:R-:W-:Y:S01]  /*2930*/  IMAD.MOV.U32 R18, RZ, RZ, R4 ;  /* 0x000000ffff127224 */ /* 0x000fe200078e0004 */
[----:B------:R-:W-:-:S07]  /*2940*/  MOV R20, 0x2960 ;  /* 0x0000296000147802 */ /* 0x000fce0000000f00 */
[----:B0-23--:R-:W-:Y:S05]  /*2950*/  CALL.REL.NOINC `($__internal_2_$__cuda_sm20_rcp_rn_f32_slowpath) ;  /* 0x0000003400ec7944 */ /* 0x00dfea0003c00000 */
[----:B------:R-:W-:Y:S05]  /*2960*/  BRA `(.L_x_160) ;  /* 0x0000000000107947 */ /* 0x000fea0003800000 */
.L_x_159:
[----:B------:R-:W1:Y:S02]  /*2970*/  MUFU.RCP R19, R4 ;  /* 0x0000000400137308 */ /* 0x000e640000001000 */
[----:B-1----:R-:W-:-:S04]  /*2980*/  FFMA R2, R19, R4, -1 ;  /* 0xbf80000013027423 */ /* 0x002fc80000000004 */
[----:B------:R-:W-:-:S04]  /*2990*/  FADD.FTZ R2, -R2, -RZ ;  /* 0x800000ff02027221 */ /* 0x000fc80000010100 */
[----:B------:R-:W-:-:S07]  /*29a0*/  FFMA R24, R19, R2, R19 ;  /* 0x0000000213187223 */ /* 0x000fce0000000013 */
.L_x_160:
[----:B------:R-:W-:Y:S05]  /*29b0*/  BSYNC.RECONVERGENT B0 ;  /* 0x0000000000007941 */ /* 0x000fea0003800200 */
.L_x_158:
[----:B------:R-:W1:Y:S01]  /*29c0*/  LDCU UR8, c[0x0][0x3a8] ;  /* 0x00007500ff0877ac */ /* 0x000e620008000800 */
[----:B------:R-:W-:Y:S01]  /*29d0*/  FSETP.GE.AND P0, PT, R17, RZ, PT ;  /* 0x000000ff1100720b */ /* 0x000fe20003f06000 */
[----:B------:R-:W-:Y:S01]  /*29e0*/  VIADD R2, R14, 0x1 ;  /* 0x000000010e027836 */ /* 0x000fe20000000000 */
[----:B--2---:R-:W-:Y:S01]  /*29f0*/  IADD3 R4, PT, PT, R13, 0x1, RZ ;  /* 0x000000010d047810 */ /* 0x004fe20007ffe0ff */
[----:B------:R-:W-:Y:S01]  /*2a00*/  @!P5 IMAD.MOV R2, RZ, RZ, R14 ;  /* 0x000000ffff02d224 */ /* 0x000fe200078e020e */
[----:B------:R-:W-:Y:S01]  /*2a10*/  FSEL R24, R24, 1.00000001504746621988e+30, P6 ;  /* 0x7149f2ca18187808 */ /* 0x000fe20003000000 */
[C---:B---3--:R-:W-:Y:S01]  /*2a20*/  VIADD R18, R12.reuse, 0x1 ;  /* 0x000000010c127836 */ /* 0x048fe20000000000 */
[----:B------:R-:W-:Y:S02]  /*2a30*/  @!P4 IADD3 R18, PT, PT, R12, RZ, RZ ;  /* 0x000000ff0c12c210 */ /* 0x000fe40007ffe0ff */
[----:B------:R-:W-:Y:S01]  /*2a40*/  I2FP.F32.S32 R19, R2 ;  /* 0x0000000200137245 */ /* 0x000fe20000201400 */
[----:B------:R-:W-:Y:S01]  /*2a50*/  IMAD.MOV.U32 R2, RZ, RZ, RZ ;  /* 0x000000ffff027224 */ /* 0x000fe200078e00ff */
[----:B------:R-:W-:-:S03]  /*2a60*/  I2FP.F32.S32 R21, R18 ;  /* 0x0000001200157245 */ /* 0x000fc60000201400 */
[----:B------:R-:W-:Y:S02]  /*2a70*/  @!P0 IMAD.MOV R4, RZ, RZ, R13 ;  /* 0x000000ffff048224 */ /* 0x000fe400078e020d */
[----:B------:R-:W-:Y:S01]  /*2a80*/  FADD R19, -R6, R19 ;  /* 0x0000001306137221 */ /* 0x000fe20000000100 */
[----:B------:R-:W-:Y:S01]  /*2a90*/  FADD R21, -R8, R21 ;  /* 0x0000001508157221 */ /* 0x000fe20000000100 */
[----:B-1----:R-:W-:Y:S01]  /*2aa0*/  UISETP.GE.AND UP0, UPT, UR8, 0x1, UPT ;  /* 0x000000010800788c */ /* 0x002fe2000bf06270 */
[----:B------:R-:W-:-:S05]  /*2ab0*/  I2FP.F32.S32 R4, R4 ;  /* 0x0000000400047245 */ /* 0x000fca0000201400 */
[----:B0-----:R-:W-:Y:S01]  /*2ac0*/  FADD R6, R4, -R7 ;  /* 0x8000000704067221 */ /* 0x001fe20000000000 */
[----:B------:R-:W-:Y:S02]  /*2ad0*/  IMAD.MOV.U32 R7, RZ, RZ, 0xff ;  /* 0x000000ffff077424 */ /* 0x000fe400078e00ff */
[----:B------:R-:W-:Y:S01]  /*2ae0*/  IMAD.MOV.U32 R4, RZ, RZ, -0x1 ;  /* 0xffffffffff047424 */ /* 0x000fe200078e00ff */
[----:B------:R-:W-:Y:S06]  /*2af0*/  BRA.U !UP0, `(.L_x_161) ;  /* 0x00000031086c7547 */ /* 0x000fec000b800000 */
[----:B------:R-:W-:Y:S01]  /*2b00*/  HFMA2 R2, -RZ, RZ, 0, 0 ;  /* 0x00000000ff027431 */ /* 0x000fe200000001ff */
[----:B------:R-:W-:Y:S01]  /*2b10*/  BSSY.RECONVERGENT B0, `(.L_x_161) ;  /* 0x0000319000007945 */ /* 0x000fe20003800200 */
[----:B------:R-:W-:Y:S01]  /*2b20*/  FMUL R18, R16, R19 ;  /* 0x0000001310127220 */ /* 0x000fe20000400000 */
[----:B------:R-:W-:Y:S01]  /*2b30*/  FMUL R6, R15, R6 ;  /* 0x000000060f067220 */ /* 0x000fe20000400000 */
[----:B------:R-:W-:Y:S01]  /*2b40*/  FMUL R8, R24, R21 ;  /* 0x0000001518087220 */ /* 0x000fe20000400000 */
[----:B------:R-:W-:Y:S01]  /*2b50*/  IMAD R23, R5, UR4, RZ ;  /* 0x0000000405177c24 */ /* 0x000fe2000f8e02ff */
[----:B------:R-:W0:Y:S01]  /*2b60*/  LDCU.64 UR8, c[0x0][0x380] ;  /* 0x00007000ff0877ac */ /* 0x000e220008000a00 */
[----:B------:R-:W-:Y:S02]  /*2b70*/  IMAD.MOV.U32 R4, RZ, RZ, -0x1 ;  /* 0xffffffffff047424 */ /* 0x000fe400078e00ff */
[----:B------:R-:W-:-:S07]  /*2b80*/  IMAD.MOV.U32 R22, RZ, RZ, RZ ;  /* 0x000000ffff167224 */ /* 0x000fce00078e00ff */
.L_x_239:
[----:B------:R-:W1:Y:S01]  /*2b90*/  LDC R21, c[0x0][0x3ac] ;  /* 0x0000eb00ff157b82 */ /* 0x000e620000000800 */
[----:B------:R-:W-:Y:S01]  /*2ba0*/  IMAD.MOV.U32 R7, RZ, RZ, 0xff ;  /* 0x000000ffff077424 */ /* 0x000fe200078e00ff */
[----:B-1----:R-:W-:-:S13]  /*2bb0*/  FSETP.GE.AND P0, PT, R2, R21, PT ;  /* 0x000000150200720b */ /* 0x002fda0003f06000 */
[----:B------:R-:W-:Y:S05]  /*2bc0*/  @P0 BRA `(.L_x_162) ;  /* 0x0000003000340947 */ /* 0x000fea0003800000 */
[----:B------:R-:W1:Y:S01]  /*2bd0*/  LDC R20, c[0x0][0x39c] ;  /* 0x0000e700ff147b82 */ /* 0x000e620000000800 */
[----:B------:R-:W-:Y:S01]  /*2be0*/  BSSY.RELIABLE B1, `(.L_x_163) ;  /* 0x0000012000017945 */ /* 0x000fe20003800100 */
[-C--:B-1----:R-:W-:Y:S02]  /*2bf0*/  ISETP.GE.AND P0, PT, R14, R20.reuse, PT ;  /* 0x000000140e00720c */ /* 0x082fe40003f06270 */
        /* <DEDUP_REMOVED lines=10> */
[----:B0-----:R-:W-:-:S04]  /*2ca0*/  IADD3 R26, P0, PT, R7, UR8, RZ ;  /* 0x00000008071a7c10 */ /* 0x001fc8000ff1e0ff */
[----:B------:R-:W-:-:S05]  /*2cb0*/  LEA.HI.X.SX32 R27, R7, UR9, 0x1, P0 ;  /* 0x00000009071b7c11 */ /* 0x000fca00080f0eff */
[----:B------:R-:W2:Y:S02]  /*2cc0*/  LDG.E.S8.CONSTANT R7, desc[UR6][R26.64] ;  /* 0x000000061a077981 */ /* 0x000ea4000c1e9300 */
[----:B--2---:R-:W-:-:S13]  /*2cd0*/  ISETP.GT.AND P0, PT, R7, -0x1, PT ;  /* 0xffffffff0700780c */ /* 0x004fda0003f04270 */
[----:B------:R-:W-:Y:S05]  /*2ce0*/  @P0 BREAK.RELIABLE B1 ;  /* 0x0000000000010942 */ /* 0x000fea0003800100 */
[----:B------:R-:W-:Y:S05]  /*2cf0*/  @P0 BRA `(.L_x_162) ;  /* 0x0000002c00e80947 */ /* 0x000fea0003800000 */
.L_x_164:
[----:B0-----:R-:W-:Y:S05]  /*2d00*/  BSYNC.RELIABLE B1 ;  /* 0x0000000000017941 */ /* 0x001fea0003800100 */
.L_x_163:
[----:B------:R-:W0:Y:S01]  /*2d10*/  LDC R19, c[0x0][0x3a8] ;  /* 0x0000ea00ff137b82 */ /* 0x000e220000000800 */
[C---:B------:R-:W-:Y:S01]  /*2d20*/  FSETP.GEU.AND P0, PT, R18.reuse, R8, PT ;  /* 0x000000081200720b */ /* 0x040fe20003f0e000 */
[----:B------:R-:W-:Y:S03]  /*2d30*/  BSSY.RECONVERGENT B1, `(.L_x_165) ;  /* 0x0000015000017945 */ /* 0x000fe60003800200 */
[----:B------:R-:W-:-:S13]  /*2d40*/  FSETP.GEU.OR P0, PT, R18, R6, P0 ;  /* 0x000000061200720b */ /* 0x000fda000070e400 */
[----:B------:R-:W-:Y:S01]  /*2d50*/  @!P0 FADD R25, |R16|, R18 ;  /* 0x0000001210198221 */ /* 0x000fe20000000200 */
[----:B------:R-:W-:Y:S01]  /*2d60*/  @!P0 IMAD.MOV.U32 R4, RZ, RZ, RZ ;  /* 0x000000ffff048224 */ /* 0x000fe200078e00ff */
[----:B------:R-:W-:Y:S01]  /*2d70*/  @!P0 MOV R2, R18 ;  /* 0x0000001200028202 */ /* 0x000fe20000000f00 */
[----:B------:R-:W-:Y:S02]  /*2d80*/  @!P0 IMAD.MOV.U32 R26, RZ, RZ, R6 ;  /* 0x000000ffff1a8224 */ /* 0x000fe400078e0006 */
[----:B------:R-:W-:Y:S01]  /*2d90*/  @!P0 IMAD.MOV.U32 R27, RZ, RZ, R8 ;  /* 0x000000ffff1b8224 */ /* 0x000fe200078e0008 */
[----:B------:R-:W-:Y:S06]  /*2da0*/  @!P0 BRA `(.L_x_166) ;  /* 0x0000000000348947 */ /* 0x000fec0003800000 */
[----:B------:R-:W-:-:S13]  /*2db0*/  FSETP.GEU.AND P1, PT, R6, R8, PT ;  /* 0x000000080600720b */ /* 0x000fda0003f2e000 */
[----:B------:R-:W-:Y:S02]  /*2dc0*/  @!P1 IMAD.MOV.U32 R25, RZ, RZ, R18 ;  /* 0x000000ffff199224 */ /* 0x000fe400078e0012 */
[----:B------:R-:W-:Y:S01]  /*2dd0*/  @!P1 FADD R26, |R15|, R6 ;  /* 0x000000060f1a9221 */ /* 0x000fe20000000200 */
[--C-:B------:R-:W-:Y:S01]  /*2de0*/  @!P1 IMAD.MOV.U32 R27, RZ, RZ, R8.reuse ;  /* 0x000000ffff1b9224 */ /* 0x100fe200078e0008 */
[----:B------:R-:W-:Y:S01]  /*2df0*/  @!P1 MOV R2, R6 ;  /* 0x0000000600029202 */ /* 0x000fe20000000f00 */
[----:B------:R-:W-:Y:S02]  /*2e00*/  @!P1 IMAD.MOV.U32 R4, RZ, RZ, 0x1 ;  /* 0x00000001ff049424 */ /* 0x000fe400078e00ff */
[----:B------:R-:W-:Y:S01]  /*2e10*/  @P1 FADD R27, |R24|, R8 ;  /* 0x00000008181b1221 */ /* 0x000fe20000000200 */
[----:B------:R-:W-:Y:S01]  /*2e20*/  @P1 IMAD.MOV.U32 R25, RZ, RZ, R18 ;  /* 0x000000ffff191224 */ /* 0x000fe200078e0012 */
[----:B------:R-:W-:Y:S01]  /*2e30*/  @!P1 IADD3 R13, PT, PT, R3, R13, RZ ;  /* 0x0000000d030d9210 */ /* 0x000fe20007ffe0ff */
[----:B------:R-:W-:-:S02]  /*2e40*/  @P1 IMAD.MOV.U32 R26, RZ, RZ, R6 ;  /* 0x000000ffff1a1224 */ /* 0x000fc400078e0006 */
[----:B------:R-:W-:Y:S02]  /*2e50*/  @P1 IMAD.MOV.U32 R2, RZ, RZ, R8 ;  /* 0x000000ffff021224 */ /* 0x000fe400078e0008 */
[----:B------:R-:W-:Y:S02]  /*2e60*/  @P1 IMAD.IADD R12, R0, 0x1, R12 ;  /* 0x00000001000c1824 */ /* 0x000fe400078e020c */
[----:B------:R-:W-:-:S07]  /*2e70*/  @P1 IMAD.MOV.U32 R4, RZ, RZ, 0x2 ;  /* 0x00000002ff041424 */ /* 0x000fce00078e00ff */
.L_x_166:
[----:B------:R-:W-:Y:S05]  /*2e80*/  BSYNC.RECONVERGENT B1 ;  /* 0x0000000000017941 */ /* 0x000fea0003800200 */
.L_x_165:
[----:B------:R-:W-:Y:S01]  /*2e90*/  VIADD R6, R22, 0x1 ;  /* 0x0000000116067836 */ /* 0x000fe20000000000 */
[----:B------:R-:W-:Y:S01]  /*2ea0*/  FSETP.GE.AND P1, PT, R2, R21, PT ;  /* 0x000000150200720b */ /* 0x000fe20003f26000 */
[----:B------:R-:W-:Y:S02]  /*2eb0*/  HFMA2 R7, -RZ, RZ, 0, 1.5199184417724609375e-05 ;  /* 0x000000ffff077431 */ /* 0x000fe400000001ff */
[----:B------:R-:W-:Y:S01]  /*2ec0*/  @!P0 IMAD.IADD R14, R11, 0x1, R14 ;  /* 0x000000010b0e8824 */ /* 0x000fe200078e020e */
[----:B0-----:R-:W-:-:S13]  /*2ed0*/  ISETP.GE.OR P1, PT, R6, R19, P1 ;  /* 0x000000130600720c */ /* 0x001fda0000f26670 */
        /* <DEDUP_REMOVED lines=14> */
[----:B------:R-:W-:-:S06]  /*2fc0*/  LEA.HI.X.SX32 R7, R7, UR9, 0x1, P0 ;  /* 0x0000000907077c11 */ /* 0x000fcc00080f0eff */
[----:B------:R-:W2:Y:S02]  /*2fd0*/  LDG.E.S8.CONSTANT R7, desc[UR6][R6.64] ;  /* 0x0000000606077981 */ /* 0x000ea4000c1e9300 */
[----:B--2---:R-:W-:-:S13]  /*2fe0*/  ISETP.GT.AND P0, PT, R7, -0x1, PT ;  /* 0xffffffff0700780c */ /* 0x004fda0003f04270 */
[----:B------:R-:W-:Y:S05]  /*2ff0*/  @P0 BREAK.RELIABLE B1 ;  /* 0x0000000000010942 */ /* 0x000fea0003800100 */
[----:B------:R-:W-:Y:S05]  /*3000*/  @P0 BRA `(.L_x_162) ;  /* 0x0000002c00240947 */ /* 0x000fea0003800000 */
.L_x_168:
[----:B------:R-:W-:Y:S05]  /*3010*/  BSYNC.RELIABLE B1 ;  /* 0x0000000000017941 */ /* 0x000fea0003800100 */
.L_x_167:
        /* <DEDUP_REMOVED lines=10> */
[--C-:B------:R-:W-:Y:S02]  /*30c0*/  @!P1 IMAD.MOV.U32 R6, RZ, RZ, R25.reuse ;  /* 0x000000ffff069224 */ /* 0x100fe400078e0019 */
[--C-:B------:R-:W-:Y:S01]  /*30d0*/  @!P1 FADD R8, |R15|, R26.reuse ;  /* 0x0000001a0f089221 */ /* 0x100fe20000000200 */
[----:B------:R-:W-:Y:S01]  /*30e0*/  @!P1 MOV R18, R27 ;  /* 0x0000001b00129202 */ /* 0x000fe20000000f00 */
[--C-:B------:R-:W-:Y:S01]  /*30f0*/  @!P1 IMAD.MOV.U32 R2, RZ, RZ, R26.reuse ;  /* 0x000000ffff029224 */ /* 0x100fe200078e001a */
[----:B------:R-:W-:Y:S01]  /*3100*/  @!P1 MOV R4, 0x1 ;  /* 0x0000000100049802 */ /* 0x000fe20000000f00 */
[----:B------:R-:W-:Y:S02]  /*3110*/  @P1 IMAD.MOV.U32 R6, RZ, RZ, R25 ;  /* 0x000000ffff061224 */ /* 0x000fe400078e0019 */
[--C-:B------:R-:W-:Y:S01]  /*3120*/  @P1 FADD R18, |R24|, R27.reuse ;  /* 0x0000001b18121221 */ /* 0x100fe20000000200 */
[----:B------:R-:W-:Y:S01]  /*3130*/  @P1 IMAD.MOV.U32 R8, RZ, RZ, R26 ;  /* 0x000000ffff081224 */ /* 0x000fe200078e001a */
[----:B------:R-:W-:Y:S01]  /*3140*/  @P1 MOV R4, 0x2 ;  /* 0x0000000200041802 */ /* 0x000fe20000000f00 */
[----:B------:R-:W-:-:S02]  /*3150*/  @P1 IMAD.MOV.U32 R2, RZ, RZ, R27 ;  /* 0x000000ffff021224 */ /* 0x000fc400078e001b */
[----:B------:R-:W-:Y:S02]  /*3160*/  @!P1 IMAD.IADD R13, R3, 0x1, R13 ;  /* 0x00000001030d9824 */ /* 0x000fe400078e020d */
[----:B------:R-:W-:-:S07]  /*3170*/  @P1 IMAD.IADD R12, R0, 0x1, R12 ;  /* 0x00000001000c1824 */ /* 0x000fce00078e020c */
.L_x_170:
[----:B------:R-:W-:Y:S05]  /*3180*/  BSYNC.RECONVERGENT B1 ;  /* 0x0000000000017941 */ /* 0x000fea0003800200 */
.L_x_169:
[----:B------:R-:W-:Y:S01]  /*3190*/  VIADD R26, R22, 0x2 ;  /* 0x00000002161a7836 */ /* 0x000fe20000000000 */
[----:B------:R-:W-:Y:S01]  /*31a0*/  FSETP.GE.AND P1, PT, R2, R21, PT ;  /* 0x000000150200720b */ /* 0x000fe20003f26000 */
[----:B------:R-:W-:Y:S02]  /*31b0*/  IMAD.MOV.U32 R7, RZ, RZ, 0xff ;  /* 0x000000ffff077424 */ /* 0x000fe400078e00ff */
[----:B------:R-:W-:Y:S01]  /*31c0*/  @!P0 IMAD.IADD R14, R11, 0x1, R14 ;  /* 0x000000010b0e8824 */ /* 0x000fe200078e020e */
[----:B------:R-:W-:-:S13]  /*31d0*/  ISETP.GE.OR P1, PT, R26, R19, P1 ;  /* 0x000000131a00720c */ /* 0x000fda0000f26670 */
        /* <DEDUP_REMOVED lines=19> */
.L_x_172:
[----:B------:R-:W-:Y:S05]  /*3310*/  BSYNC.RELIABLE B1 ;  /* 0x0000000000017941 */ /* 0x000fea0003800100 */
.L_x_171:
        /* <DEDUP_REMOVED lines=22> */
.L_x_174:
[----:B------:R-:W-:Y:S05]  /*3480*/  BSYNC.RECONVERGENT B1 ;  /* 0x0000000000017941 */ /* 0x000fea0003800200 */
.L_x_173:
[----:B------:R-:W-:Y:S01]  /*3490*/  VIADD R6, R22, 0x3 ;  /* 0x0000000316067836 */ /* 0x000fe20000000000 */
[----:B------:R-:W-:Y:S01]  /*34a0*/  FSETP.GE.AND P1, PT, R2, R21, PT ;  /* 0x000000150200720b */ /* 0x000fe20003f26000 */
[----:B------:R-:W-:Y:S02]  /*34b0*/  HFMA2 R7, -RZ, RZ, 0, 1.5199184417724609375e-05 ;  /* 0x000000ffff077431 */ /* 0x000fe400000001ff */
        /* <DEDUP_REMOVED lines=21> */
.L_x_176:
[----:B------:R-:W-:Y:S05]  /*3610*/  BSYNC.RELIABLE B1 ;  /* 0x0000000000017941 */ /* 0x000fea0003800100 */
.L_x_175:
        /* <DEDUP_REMOVED lines=22> */
.L_x_178:
[----:B------:R-:W-:Y:S05]  /*3780*/  BSYNC.RECONVERGENT B1 ;  /* 0x0000000000017941 */ /* 0x000fea0003800200 */
.L_x_177:
        /* <DEDUP_REMOVED lines=24> */
.L_x_180:
[----:B------:R-:W-:Y:S05]  /*3910*/  BSYNC.RELIABLE B1 ;  /* 0x0000000000017941 */ /* 0x000fea0003800100 */
.L_x_179:
[C---:B------:R-:W-:Y:S01]  /*3920*/  FSETP.GEU.AND P0, PT, R6.reuse, R18, PT ;  /* 0x000000120600720b */ /* 0x040fe20003f0e000 */
[----:B------:R-:W-:Y:S01]  /*3930*/  BSSY.RECONVERGENT B1, `(.L_x_181) ;  /* 0x0000017000017945 */ /* 0x000fe20003800200 */
[----:B------:R-:W-:-:S13]  /*3940*/  FSETP.LT.AND P1, PT, R6, R8, PT ;  /* 0x000000080600720b */ /* 0x000fda0003f21000 */
[----:B------:R-:W-:Y:S05]  /*3950*/  @!P0 BRA P1, `(.L_x_182) ;  /* 0x0000000000388947 */ /* 0x000fea0000800000 */
[----:B------:R-:W-:-:S13]  /*3960*/  FSETP.GEU.AND P0, PT, R8, R18, PT ;  /* 0x000000120800720b */ /* 0x000fda0003f0e000 */
[----:B------:R-:W-:Y:S02]  /*3970*/  @P0 IMAD.MOV.U32 R25, RZ, RZ, R6 ;  /* 0x000000ffff190224 */ /* 0x000fe400078e0006 */
[----:B------:R-:W-:Y:S01]  /*3980*/  @P0 FADD R26, |R24|, R18 ;  /* 0x00000012181a0221 */ /* 0x000fe20000000200 */
[--C-:B------:R-:W-:Y:S01]  /*3990*/  @P0 IMAD.MOV.U32 R27, RZ, RZ, R8.reuse ;  /* 0x000000ffff1b0224 */ /* 0x100fe200078e0008 */
[----:B------:R-:W-:Y:S01]  /*39a0*/  @P0 MOV R2, R18 ;  /* 0x0000001200020202 */ /* 0x000fe20000000f00 */
[----:B------:R-:W-:Y:S02]  /*39b0*/  @P0 IMAD.MOV.U32 R4, RZ, RZ, 0x2 ;  /* 0x00000002ff040424 */ /* 0x000fe400078e00ff */
[----:B------:R-:W-:Y:S01]  /*39c0*/  @!P0 FADD R27, |R15|, R8 ;  /* 0x000000080f1b8221 */ /* 0x000fe20000000200 */
[----:B------:R-:W-:Y:S01]  /*39d0*/  @!P0 IMAD.MOV.U32 R25, RZ, RZ, R6 ;  /* 0x000000ffff198224 */ /* 0x000fe200078e0006 */
[----:B------:R-:W-:Y:S01]  /*39e0*/  @P0 IADD3 R12, PT, PT, R0, R12, RZ ;  /* 0x0000000c000c0210 */ /* 0x000fe20007ffe0ff */
[----:B------:R-:W-:-:S02]  /*39f0*/  @!P0 IMAD.MOV.U32 R26, RZ, RZ, R18 ;  /* 0x000000ffff1a8224 */ /* 0x000fc400078e0012 */
[----:B------:R-:W-:Y:S02]  /*3a00*/  @!P0 IMAD.MOV.U32 R2, RZ, RZ, R8 ;  /* 0x000000ffff028224 */ /* 0x000fe400078e0008 */
[----:B------:R-:W-:Y:S02]  /*3a10*/  @!P0 IMAD.IADD R13, R3, 0x1, R13 ;  /* 0x00000001030d8824 */ /* 0x000fe400078e020d */
[----:B------:R-:W-:Y:S01]  /*3a20*/  @!P0 IMAD.MOV.U32 R4, RZ, RZ, 0x1 ;  /* 0x00000001ff048424 */ /* 0x000fe200078e00ff */
[----:B------:R-:W-:Y:S06]  /*3a30*/  BRA `(.L_x_183) ;  /* 0x0000000000187947 */ /* 0x000fec0003800000 */
.L_x_182:
[----:B------:R-:W-:Y:S01]  /*3a40*/  IMAD.IADD R14, R11, 0x1, R14 ;  /* 0x000000010b0e7824 */ /* 0x000fe200078e020e */
[----:B------:R-:W-:Y:S01]  /*3a50*/  MOV R27, R8 ;  /* 0x00000008001b7202 */ /* 0x000fe20000000f00 */
[----:B------:R-:W-:Y:S02]  /*3a60*/  IMAD.MOV.U32 R26, RZ, RZ, R18 ;  /* 0x000000ffff1a7224 */ /* 0x000fe400078e0012 */
[--C-:B------:R-:W-:Y:S01]  /*3a70*/  FADD R25, |R16|, R6.reuse ;  /* 0x0000000610197221 */ /* 0x100fe20000000200 */
[----:B------:R-:W-:Y:S02]  /*3a80*/  IMAD.MOV.U32 R2, RZ, RZ, R6 ;  /* 0x000000ffff027224 */ /* 0x000fe400078e0006 */
[----:B------:R-:W-:-:S07]  /*3a90*/  IMAD.MOV.U32 R4, RZ, RZ, RZ ;  /* 0x000000ffff047224 */ /* 0x000fce00078e00ff */
.L_x_183:
[----:B------:R-:W-:Y:S05]  /*3aa0*/  BSYNC.RECONVERGENT B1 ;  /* 0x0000000000017941 */ /* 0x000fea0003800200 */
.L_x_181:
[----:B------:R-:W-:Y:S01]  /*3ab0*/  FSETP.GE.AND P0, PT, R2, R21, PT ;  /* 0x000000150200720b */ /* 0x000fe20003f06000 */
[----:B------:R-:W-:Y:S01]  /*3ac0*/  IMAD.MOV.U32 R7, RZ, RZ, 0xff ;  /* 0x000000ffff077424 */ /* 0x000fe200078e00ff */
[----:B------:R-:W-:-:S04]  /*3ad0*/  IADD3 R6, PT, PT, R22, 0x5, RZ ;  /* 0x0000000516067810 */ /* 0x000fc80007ffe0ff */
        /* <DEDUP_REMOVED lines=20> */
.L_x_185:
[----:B------:R-:W-:Y:S05]  /*3c20*/  BSYNC.RELIABLE B1 ;  /* 0x0000000000017941 */ /* 0x000fea0003800100 */
.L_x_184:
[C---:B------:R-:W-:Y:S01]  /*3c30*/  FSETP.GEU.AND P0, PT, R25.reuse, R26, PT ;  /* 0x0000001a1900720b */ /* 0x040fe20003f0e000 */
[----:B------:R-:W-:Y:S01]  /*3c40*/  BSSY.RECONVERGENT B1, `(.L_x_186) ;  /* 0x0000017000017945 */ /* 0x000fe20003800200 */
[----:B------:R-:W-:-:S13]  /*3c50*/  FSETP.LT.AND P1, PT, R25, R27, PT ;  /* 0x0000001b1900720b */ /* 0x000fda0003f21000 */
[----:B------:R-:W-:Y:S05]  /*3c60*/  @!P0 BRA P1, `(.L_x_187) ;  /* 0x0000000000388947 */ /* 0x000fea0000800000 */
[----:B------:R-:W-:-:S13]  /*3c70*/  FSETP.GEU.AND P0, PT, R27, R26, PT ;  /* 0x0000001a1b00720b */ /* 0x000fda0003f0e000 */
[--C-:B------:R-:W-:Y:S02]  /*3c80*/  @P0 IMAD.MOV.U32 R6, RZ, RZ, R25.reuse ;  /* 0x000000ffff060224 */ /* 0x100fe400078e0019 */
[--C-:B------:R-:W-:Y:S01]  /*3c90*/  @P0 FADD R8, |R24|, R26.reuse ;  /* 0x0000001a18080221 */ /* 0x100fe20000000200 */
[----:B------:R-:W-:Y:S01]  /*3ca0*/  @P0 MOV R18, R27 ;  /* 0x0000001b00120202 */ /* 0x000fe20000000f00 */
[--C-:B------:R-:W-:Y:S01]  /*3cb0*/  @P0 IMAD.MOV.U32 R2, RZ, RZ, R26.reuse ;  /* 0x000000ffff020224 */ /* 0x100fe200078e001a */
[----:B------:R-:W-:Y:S01]  /*3cc0*/  @P0 MOV R4, 0x2 ;  /* 0x0000000200040802 */ /* 0x000fe20000000f00 */
[----:B------:R-:W-:Y:S02]  /*3cd0*/  @!P0 IMAD.MOV.U32 R6, RZ, RZ, R25 ;  /* 0x000000ffff068224 */ /* 0x000fe400078e0019 */
[--C-:B------:R-:W-:Y:S01]  /*3ce0*/  @!P0 FADD R18, |R15|, R27.reuse ;  /* 0x0000001b0f128221 */ /* 0x100fe20000000200 */
[----:B------:R-:W-:Y:S01]  /*3cf0*/  @!P0 IMAD.MOV.U32 R8, RZ, RZ, R26 ;  /* 0x000000ffff088224 */ /* 0x000fe200078e001a */
[----:B------:R-:W-:Y:S01]  /*3d00*/  @!P0 MOV R4, 0x1 ;  /* 0x0000000100048802 */ /* 0x000fe20000000f00 */
[----:B------:R-:W-:-:S02]  /*3d10*/  @!P0 IMAD.MOV.U32 R2, RZ, RZ, R27 ;  /* 0x000000ffff028224 */ /* 0x000fc400078e001b */
[----:B------:R-:W-:Y:S02]  /*3d20*/  @P0 IMAD.IADD R12, R0, 0x1, R12 ;  /* 0x00000001000c0824 */ /* 0x000fe400078e020c */
[----:B------:R-:W-:Y:S01]  /*3d30*/  @!P0 IMAD.IADD R13, R3, 0x1, R13 ;  /* 0x00000001030d8824 */ /* 0x000fe200078e020d */
[----:B------:R-:W-:Y:S06]  /*3d40*/  BRA `(.L_x_188) ;  /* 0x0000000000187947 */ /* 0x000fec0003800000 */
.L_x_187:
[----:B------:R-:W-:Y:S02]  /*3d50*/  IMAD.IADD R14, R11, 0x1, R14 ;  /* 0x000000010b0e7824 */ /* 0x000fe400078e020e */
[----:B------:R-:W-:Y:S01]  /*3d60*/  FADD R6, |R16|, R25 ;  /* 0x0000001910067221 */ /* 0x000fe20000000200 */
[----:B------:R-:W-:Y:S01]  /*3d70*/  IMAD.MOV.U32 R18, RZ, RZ, R27 ;  /* 0x000000ffff127224 */ /* 0x000fe200078e001b */
[----:B------:R-:W-:Y:S01]  /*3d80*/  MOV R2, R25 ;  /* 0x0000001900027202 */ /* 0x000fe20000000f00 */
[----:B------:R-:W-:Y:S02]  /*3d90*/  IMAD.MOV.U32 R8, RZ, RZ, R26 ;  /* 0x000000ffff087224 */ /* 0x000fe400078e001a */
[----:B------:R-:W-:-:S07]  /*3da0*/  IMAD.MOV.U32 R4, RZ, RZ, RZ ;  /* 0x000000ffff047224 */ /* 0x000fce00078e00ff */
.L_x_188:
[----:B------:R-:W-:Y:S05]  /*3db0*/  BSYNC.RECONVERGENT B1 ;  /* 0x0000000000017941 */ /* 0x000fea0003800200 */
.L_x_186:
[----:B------:R-:W-:Y:S01]  /*3dc0*/  VIADD R26, R22, 0x6 ;  /* 0x00000006161a7836 */ /* 0x000fe20000000000 */
[----:B------:R-:W-:Y:S01]  /*3dd0*/  FSETP.GE.AND P0, PT, R2, R21, PT ;  /* 0x000000150200720b */ /* 0x000fe20003f06000 */
[----:B------:R-:W-:-:S03]  /*3de0*/  IMAD.MOV.U32 R7, RZ, RZ, 0xff ;  /* 0x000000ffff077424 */ /* 0x000fc600078e00ff */
        /* <DEDUP_REMOVED lines=20> */
.L_x_190:
[----:B------:R-:W-:Y:S05]  /*3f30*/  BSYNC.RELIABLE B1 ;  /* 0x0000000000017941 */ /* 0x000fea0003800100 */
.L_x_189:
        /* <DEDUP_REMOVED lines=18> */
.L_x_192:
[----:B------:R-:W-:Y:S01]  /*4060*/  IMAD.IADD R14, R11, 0x1, R14 ;  /* 0x000000010b0e7824 */ /* 0x000fe200078e020e */
[----:B------:R-:W-:Y:S01]  /*4070*/  MOV R27, R18 ;  /* 0x00000012001b7202 */ /* 0x000fe20000000f00 */
[----:B------:R-:W-:Y:S02]  /*4080*/  IMAD.MOV.U32 R26, RZ, RZ, R8 ;  /* 0x000000ffff1a7224 */ /* 0x000fe400078e0008 */
[--C-:B------:R-:W-:Y:S01]  /*4090*/  FADD R25, |R16|, R6.reuse ;  /* 0x0000000610197221 */ /* 0x100fe20000000200 */
[----:B------:R-:W-:Y:S02]  /*40a0*/  IMAD.MOV.U32 R2, RZ, RZ, R6 ;  /* 0x000000ffff027224 */ /* 0x000fe400078e0006 */
[----:B------:R-:W-:-:S07]  /*40b0*/  IMAD.MOV.U32 R4, RZ, RZ, RZ ;  /* 0x000000ffff047224 */ /* 0x000fce00078e00ff */
.L_x_193:
[----:B------:R-:W-:Y:S05]  /*40c0*/  BSYNC.RECONVERGENT B1 ;  /* 0x0000000000017941 */ /* 0x000fea0003800200 */
.L_x_191:
        /* <DEDUP_REMOVED lines=23> */
.L_x_195:
[----:B------:R-:W-:Y:S05]  /*4240*/  BSYNC.RELIABLE B1 ;  /* 0x0000000000017941 */ /* 0x000fea0003800100 */
.L_x_194:
        /* <DEDUP_REMOVED lines=18> */
.L_x_197:
[----:B------:R-:W-:Y:S02]  /*4370*/  IMAD.IADD R14, R11, 0x1, R14 ;  /* 0x000000010b0e7824 */ /* 0x000fe400078e020e */
[----:B------:R-:W-:Y:S01]  /*4380*/  FADD R18, |R16|, R25 ;  /* 0x0000001910127221 */ /* 0x000fe20000000200 */
[----:B------:R-:W-:Y:S01]  /*4390*/  IMAD.MOV.U32 R6, RZ, RZ, R27 ;  /* 0x000000ffff067224 */ /* 0x000fe200078e001b */
[----:B------:R-:W-:Y:S01]  /*43a0*/  MOV R2, R25 ;  /* 0x0000001900027202 */ /* 0x000fe20000000f00 */
[----:B------:R-:W-:Y:S02]  /*43b0*/  IMAD.MOV.U32 R8, RZ, RZ, R26 ;  /* 0x000000ffff087224 */ /* 0x000fe400078e001a */
[----:B------:R-:W-:-:S07]  /*43c0*/  IMAD.MOV.U32 R4, RZ, RZ, RZ ;  /* 0x000000ffff047224 */ /* 0x000fce00078e00ff */
.L_x_198:
[----:B------:R-:W-:Y:S05]  /*43d0*/  BSYNC.RECONVERGENT B1 ;  /* 0x0000000000017941 */ /* 0x000fea0003800200 */
.L_x_196:
        /* <DEDUP_REMOVED lines=23> */
.L_x_200:
[----:B------:R-:W-:Y:S05]  /*4550*/  BSYNC.RELIABLE B1 ;  /* 0x0000000000017941 */ /* 0x000fea0003800100 */
.L_x_199:
        /* <DEDUP_REMOVED lines=18> */
.L_x_202:
[----:B------:R-:W-:Y:S01]  /*4680*/  IMAD.IADD R14, R11, 0x1, R14 ;  /* 0x000000010b0e7824 */ /* 0x000fe200078e020e */
[----:B------:R-:W-:Y:S01]  /*4690*/  MOV R25, R6 ;  /* 0x0000000600197202 */ /* 0x000fe20000000f00 */
[----:B------:R-:W-:Y:S02]  /*46a0*/  IMAD.MOV.U32 R26, RZ, RZ, R8 ;  /* 0x000000ffff1a7224 */ /* 0x000fe400078e0008 */
[--C-:B------:R-:W-:Y:S01]  /*46b0*/  FADD R27, |R16|, R18.reuse ;  /* 0x00000012101b7221 */ /* 0x100fe20000000200 */
[----:B------:R-:W-:Y:S02]  /*46c0*/  IMAD.MOV.U32 R2, RZ, RZ, R18 ;  /* 0x000000ffff027224 */ /* 0x000fe400078e0012 */
[----:B------:R-:W-:-:S07]  /*46d0*/  IMAD.MOV.U32 R4, RZ, RZ, RZ ;  /* 0x000000ffff047224 */ /* 0x000fce00078e00ff */
.L_x_203:
[----:B------:R-:W-:Y:S05]  /*46e0*/  BSYNC.RECONVERGENT B1 ;  /* 0x0000000000017941 */ /* 0x000fea0003800200 */
.L_x_201:
        /* <DEDUP_REMOVED lines=23> */
.L_x_205:
[----:B------:R-:W-:Y:S05]  /*4860*/  BSYNC.RELIABLE B1 ;  /* 0x0000000000017941 */ /* 0x000fea0003800100 */
.L_x_204:
        /* <DEDUP_REMOVED lines=18> */
.L_x_207:
[----:B------:R-:W-:Y:S02]  /*4990*/  IMAD.IADD R14, R11, 0x1, R14 ;  /* 0x000000010b0e7824 */ /* 0x000fe400078e020e */
[----:B------:R-:W-:Y:S01]  /*49a0*/  FADD R18, |R16|, R27 ;  /* 0x0000001b10127221 */ /* 0x000fe20000000200 */
[----:B------:R-:W-:Y:S01]  /*49b0*/  IMAD.MOV.U32 R6, RZ, RZ, R25 ;  /* 0x000000ffff067224 */ /* 0x000fe200078e0019 */
[----:B------:R-:W-:Y:S01]  /*49c0*/  MOV R2, R27 ;  /* 0x0000001b00027202 */ /* 0x000fe20000000f00 */
[----:B------:R-:W-:Y:S02]  /*49d0*/  IMAD.MOV.U32 R8, RZ, RZ, R26 ;  /* 0x000000ffff087224 */ /* 0x000fe400078e001a */
[----:B------:R-:W-:-:S07]  /*49e0*/  IMAD.MOV.U32 R4, RZ, RZ, RZ ;  /* 0x000000ffff047224 */ /* 0x000fce00078e00ff */
.L_x_208:
[----:B------:R-:W-:Y:S05]  /*49f0*/  BSYNC.RECONVERGENT B1 ;  /* 0x0000000000017941 */ /* 0x000fea0003800200 */
.L_x_206:
        /* <DEDUP_REMOVED lines=23> */
.L_x_210:
[----:B------:R-:W-:Y:S05]  /*4b70*/  BSYNC.RELIABLE B1 ;  /* 0x0000000000017941 */ /* 0x000fea0003800100 */
.L_x_209:
        /* <DEDUP_REMOVED lines=18> */
.L_x_212:
[----:B------:R-:W-:Y:S01]  /*4ca0*/  IMAD.IADD R14, R11, 0x1, R14 ;  /* 0x000000010b0e7824 */ /* 0x000fe200078e020e */
[----:B------:R-:W-:Y:S01]  /*4cb0*/  MOV R25, R6 ;  /* 0x0000000600197202 */ /* 0x000fe20000000f00 */
[----:B------:R-:W-:Y:S02]  /*4cc0*/  IMAD.MOV.U32 R26, RZ, RZ, R8 ;  /* 0x000000ffff1a7224 */ /* 0x000fe400078e0008 */
[--C-:B------:R-:W-:Y:S01]  /*4cd0*/  FADD R27, |R16|, R18.reuse ;  /* 0x00000012101b7221 */ /* 0x100fe20000000200 */
[----:B------:R-:W-:Y:S02]  /*4ce0*/  IMAD.MOV.U32 R2, RZ, RZ, R18 ;  /* 0x000000ffff027224 */ /* 0x000fe400078e0012 */
[----:B------:R-:W-:-:S07]  /*4cf0*/  IMAD.MOV.U32 R4, RZ, RZ, RZ ;  /* 0x000000ffff047224 */ /* 0x000fce00078e00ff */
.L_x_213:
[----:B------:R-:W-:Y:S05]  /*4d00*/  BSYNC.RECONVERGENT B1 ;  /* 0x0000000000017941 */ /* 0x000fea0003800200 */
.L_x_211:
        /* <DEDUP_REMOVED lines=23> */
.L_x_215:
[----:B------:R-:W-:Y:S05]  /*4e80*/  BSYNC.RELIABLE B1 ;  /* 0x0000000000017941 */ /* 0x000fea0003800100 */
.L_x_214:
        /* <DEDUP_REMOVED lines=18> */
.L_x_217:
[----:B------:R-:W-:Y:S02]  /*4fb0*/  IMAD.IADD R14, R11, 0x1, R14 ;  /* 0x000000010b0e7824 */ /* 0x000fe400078e020e */
[----:B------:R-:W-:Y:S01]  /*4fc0*/  FADD R18, |R16|, R27 ;  /* 0x0000001b10127221 */ /* 0x000fe20000000200 */
[----:B------:R-:W-:Y:S01]  /*4fd0*/  IMAD.MOV.U32 R6, RZ, RZ, R25 ;  /* 0x000000ffff067224 */ /* 0x000fe200078e0019 */
[----:B------:R-:W-:Y:S01]  /*4fe0*/  MOV R2, R27 ;  /* 0x0000001b00027202 */ /* 0x000fe20000000f00 */
[----:B------:R-:W-:Y:S02]  /*4ff0*/  IMAD.MOV.U32 R8, RZ, RZ, R26 ;  /* 0x000000ffff087224 */ /* 0x000fe400078e001a */
[----:B------:R-:W-:-:S07]  /*5000*/  IMAD.MOV.U32 R4, RZ, RZ, RZ ;  /* 0x000000ffff047224 */ /* 0x000fce00078e00ff */
.L_x_218:
[----:B------:R-:W-:Y:S05]  /*5010*/  BSYNC.RECONVERGENT B1 ;  /* 0x0000000000017941 */ /* 0x000fea0003800200 */
.L_x_216:
        /* <DEDUP_REMOVED lines=23> */
.L_x_220:
[----:B------:R-:W-:Y:S05]  /*5190*/  BSYNC.RELIABLE B1 ;  /* 0x0000000000017941 */ /* 0x000fea0003800100 */
.L_x_219:
        /* <DEDUP_REMOVED lines=18> */
.L_x_222:
[----:B------:R-:W-:Y:S01]  /*52c0*/  IMAD.IADD R14, R11, 0x1, R14 ;  /* 0x000000010b0e7824 */ /* 0x000fe200078e020e */
[----:B------:R-:W-:Y:S01]  /*52d0*/  MOV R25, R6 ;  /* 0x0000000600197202 */ /* 0x000fe20000000f00 */
[----:B------:R-:W-:Y:S02]  /*52e0*/  IMAD.MOV.U32 R26, RZ, RZ, R8 ;  /* 0x000000ffff1a7224 */ /* 0x000fe400078e0008 */
[--C-:B------:R-:W-:Y:S01]  /*52f0*/  FADD R27, |R16|, R18.reuse ;  /* 0x00000012101b7221 */ /* 0x100fe20000000200 */
[----:B------:R-:W-:Y:S02]  /*5300*/  IMAD.MOV.U32 R2, RZ, RZ, R18 ;  /* 0x000000ffff027224 */ /* 0x000fe400078e0012 */
[----:B------:R-:W-:-:S07]  /*5310*/  IMAD.MOV.U32 R4, RZ, RZ, RZ ;  /* 0x000000ffff047224 */ /* 0x000fce00078e00ff */
.L_x_223:
[----:B------:R-:W-:Y:S05]  /*5320*/  BSYNC.RECONVERGENT B1 ;  /* 0x0000000000017941 */ /* 0x000fea0003800200 */
.L_x_221:
        /* <DEDUP_REMOVED lines=23> */
.L_x_225:
[----:B------:R-:W-:Y:S05]  /*54a0*/  BSYNC.RELIABLE B1 ;  /* 0x0000000000017941 */ /* 0x000fea0003800100 */
.L_x_224:
        /* <DEDUP_REMOVED lines=18> */
.L_x_227:
[----:B------:R-:W-:Y:S02]  /*55d0*/  IMAD.IADD R14, R11, 0x1, R14 ;  /* 0x000000010b0e7824 */ /* 0x000fe400078e020e */
[----:B------:R-:W-:Y:S01]  /*55e0*/  FADD R18, |R16|, R27 ;  /* 0x0000001b10127221 */ /* 0x000fe20000000200 */
[----:B------:R-:W-:Y:S01]  /*55f0*/  IMAD.MOV.U32 R6, RZ, RZ, R25 ;  /* 0x000000ffff067224 */ /* 0x000fe200078e0019 */
[----:B------:R-:W-:Y:S01]  /*5600*/  MOV R2, R27 ;  /* 0x0000001b00027202 */ /* 0x000fe20000000f00 */
[----:B------:R-:W-:Y:S02]  /*5610*/  IMAD.MOV.U32 R8, RZ, RZ, R26 ;  /* 0x000000ffff087224 */ /* 0x000fe400078e001a */
[----:B------:R-:W-:-:S07]  /*5620*/  IMAD.MOV.U32 R4, RZ, RZ, RZ ;  /* 0x000000ffff047224 */ /* 0x000fce00078e00ff */
.L_x_228:
[----:B------:R-:W-:Y:S05]  /*5630*/  BSYNC.RECONVERGENT B1 ;  /* 0x0000000000017941 */ /* 0x000fea0003800200 */
.L_x_226:
        /* <DEDUP_REMOVED lines=23> */
.L_x_230:
[----:B------:R-:W-:Y:S05]  /*57b0*/  BSYNC.RELIABLE B1 ;  /* 0x0000000000017941 */ /* 0x000fea0003800100 */
.L_x_229:
        /* <DEDUP_REMOVED lines=18> */
.L_x_232:
[----:B------:R-:W-:Y:S01]  /*58e0*/  IMAD.IADD R14, R11, 0x1, R14 ;  /* 0x000000010b0e7824 */ /* 0x000fe200078e020e */
[----:B------:R-:W-:Y:S01]  /*58f0*/  MOV R27, R6 ;  /* 0x00000006001b7202 */ /* 0x000fe20000000f00 */
[----:B------:R-:W-:Y:S02]  /*5900*/  IMAD.MOV.U32 R26, RZ, RZ, R8 ;  /* 0x000000ffff1a7224 */ /* 0x000fe400078e0008 */
[--C-:B------:R-:W-:Y:S01]  /*5910*/  FADD R25, |R16|, R18.reuse ;  /* 0x0000001210197221 */ /* 0x100fe20000000200 */
[----:B------:R-:W-:Y:S02]  /*5920*/  IMAD.MOV.U32 R2, RZ, RZ, R18 ;  /* 0x000000ffff027224 */ /* 0x000fe400078e0012 */
[----:B------:R-:W-:-:S07]  /*5930*/  IMAD.MOV.U32 R4, RZ, RZ, RZ ;  /* 0x000000ffff047224 */ /* 0x000fce00078e00ff */
.L_x_233:
[----:B------:R-:W-:Y:S05]  /*5940*/  BSYNC.RECONVERGENT B1 ;  /* 0x0000000000017941 */ /* 0x000fea0003800200 */
.L_x_231:
        /* <DEDUP_REMOVED lines=23> */
.L_x_235:
[----:B------:R-:W-:Y:S05]  /*5ac0*/  BSYNC.RELIABLE B1 ;  /* 0x0000000000017941 */ /* 0x000fea0003800100 */
.L_x_234:
        /* <DEDUP_REMOVED lines=18> */
.L_x_237:
[----:B------:R-:W-:Y:S02]  /*5bf0*/  IMAD.IADD R14, R11, 0x1, R14 ;  /* 0x000000010b0e7824 */ /* 0x000fe400078e020e */
[----:B------:R-:W-:Y:S01]  /*5c00*/  FADD R18, |R16|, R25 ;  /* 0x0000001910127221 */ /* 0x000fe20000000200 */
[----:B------:R-:W-:Y:S01]  /*5c10*/  IMAD.MOV.U32 R6, RZ, RZ, R27 ;  /* 0x000000ffff067224 */ /* 0x000fe200078e001b */
[----:B------:R-:W-:Y:S01]  /*5c20*/  MOV R2, R25 ;  /* 0x0000001900027202 */ /* 0x000fe20000000f00 */
[----:B------:R-:W-:Y:S02]  /*5c30*/  IMAD.MOV.U32 R8, RZ, RZ, R26 ;  /* 0x000000ffff087224 */ /* 0x000fe400078e001a */
[----:B------:R-:W-:-:S07]  /*5c40*/  IMAD.MOV.U32 R4, RZ, RZ, RZ ;  /* 0x000000ffff047224 */ /* 0x000fce00078e00ff */
.L_x_238:
[----:B------:R-:W-:Y:S05]  /*5c50*/  BSYNC.RECONVERGENT B1 ;  /* 0x0000000000017941 */ /* 0x000fea0003800200 */
.L_x_236:
[----:B------:R-:W-:-:S05]  /*5c60*/  VIADD R22, R22, 0x10 ;  /* 0x0000001016167836 */ /* 0x000fca0000000000 */
[----:B------:R-:W-:-:S13]  /*5c70*/  ISETP.GE.AND P0, PT, R22, R19, PT ;  /* 0x000000131600720c */ /* 0x000fda0003f06270 */
[----:B------:R-:W-:Y:S05]  /*5c80*/  @!P0 BRA `(.L_x_239) ;  /* 0xffffffcc00c08947 */ /* 0x000fea000383ffff */
[----:B------:R-:W-:-:S07]  /*5c90*/  IMAD.MOV.U32 R7, RZ, RZ, 0xff ;  /* 0x000000ffff077424 */ /* 0x000fce00078e00ff */
.L_x_162:
[----:B0-----:R-:W-:Y:S05]  /*5ca0*/  BSYNC.RECONVERGENT B0 ;  /* 0x0000000000007941 */ /* 0x001fea0003800200 */
.L_x_161:
        /* <DEDUP_REMOVED lines=9> */
[----:B------:R-:W-:-:S03]  /*5d40*/  ISETP.NE.AND P0, PT, R4, RZ, PT ;  /* 0x000000ff0400720c */ /* 0x000fc60003f05270 */
[----:B------:R-:W-:Y:S02]  /*5d50*/  IMAD R8, R7, 0xc, RZ ;  /* 0x0000000c07087824 */ /* 0x000fe400078e02ff */
[----:B------:R-:W-:Y:S02]  /*5d60*/  HFMA2 R7, -RZ, RZ, 1.82421875, -19.203125 ;  /* 0x3f4ccccdff077431 */ /* 0x000fe400000001ff */
        /* <DEDUP_REMOVED lines=9> */
[----:B------:R-:W-:Y:S01]  /*5e00*/  @!P0 FSEL R7, R7, 1, !P1 ;  /* 0x3f80000007078808 */ /* 0x000fe20004800000 */
[----:B------:R-:W-:Y:S01]  /*5e10*/  @P0 IMAD.MOV.U32 R7, RZ, RZ, 0x3f800000 ;  /* 0x3f800000ff070424 */ /* 0x000fe200078e00ff */
[----:B------:R-:W-:Y:S07]  /*5e20*/  BRA `(.L_x_242) ;  /* 0x0000000000047947 */ /* 0x000fee0003800000 */
.L_x_243:
[----:B------:R-:W-:-:S07]  /*5e30*/  IMAD.MOV.U32 R7, RZ, RZ, 0x3f666666 ;  /* 0x3f666666ff077424 */ /* 0x000fce00078e00ff */
.L_x_242:
[----:B------:R-:W-:Y:S05]  /*5e40*/  BSYNC.RECONVERGENT B0 ;  /* 0x0000000000007941 */ /* 0x000fea0003800200 */
.L_x_241:
[----:B0-----:R-:W0:Y:S01]  /*5e50*/  LDC R8, c[0x0][0x3ac] ;  /* 0x0000eb00ff087b82 */ /* 0x001e220000000800 */
[----:B------:R-:W-:Y:S01]  /*5e60*/  BSSY.RECONVERGENT B0, `(.L_x_244) ;  /* 0x000000e000007945 */ /* 0x000fe20003800200 */
[----:B0-----:R-:W0:Y:S08]  /*5e70*/  MUFU.RCP R9, R8 ;  /* 0x0000000800097308 */ /* 0x001e300000001000 */
[----:B------:R-:W4:Y:S01]  /*5e80*/  FCHK P0, R2, R8 ;  /* 0x0000000802007302 */ /* 0x000f220000000000 */
[----:B0-----:R-:W-:-:S04]  /*5e90*/  FFMA R4, R9, -R8, 1 ;  /* 0x3f80000009047423 */ /* 0x001fc80000000808 */
[----:B------:R-:W-:-:S04]  /*5ea0*/  FFMA R9, R9, R4, R9 ;  /* 0x0000000409097223 */ /* 0x000fc80000000009 */
[----:B------:R-:W-:-:S04]  /*5eb0*/  FFMA R11, R9, R2, RZ ;  /* 0x00000002090b7223 */ /* 0x000fc800000000ff */
[----:B------:R-:W-:-:S04]  /*5ec0*/  FFMA R4, R11, -R8, R2 ;  /* 0x800000080b047223 */ /* 0x000fc80000000002 */
[----:B------:R-:W-:Y:S01]  /*5ed0*/  FFMA R4, R9, R4, R11 ;  /* 0x0000000409047223 */ /* 0x000fe2000000000b */
[----:B----4-:R-:W-:Y:S06]  /*5ee0*/  @!P0 BRA `(.L_x_245) ;  /* 0x0000000000148947 */ /* 0x010fec0003800000 */
[----:B------:R-:W0:Y:S01]  /*5ef0*/  LDCU UR4, c[0x0][0x3ac] ;  /* 0x00007580ff0477ac */ /* 0x000e220008000800 */
[----:B------:R-:W-:Y:S02]  /*5f00*/  MOV R4, 0x5f30 ;  /* 0x00005f3000047802 */ /* 0x000fe40000000f00 */
[----:B0-----:R-:W-:-:S07]  /*5f10*/  MOV R16, UR4 ;  /* 0x0000000400107c02 */ /* 0x001fce0008000f00 */
[----:B-123--:R-:W-:Y:S05]  /*5f20*/  CALL.REL.NOINC `($__internal_4_$__cuda_sm3x_div_rn_noftz_f32_slowpath) ;  /* 0x0000000400a87944 */ /* 0x00efea0003c00000 */
[----:B------:R-:W-:-:S07]  /*5f30*/  IMAD.MOV.U32 R4, RZ, RZ, R2 ;  /* 0x000000ffff047224 */ /* 0x000fce00078e0002 */
.L_x_245:
[----:B------:R-:W-:Y:S05]  /*5f40*/  BSYNC.RECONVERGENT B0 ;  /* 0x0000000000007941 */ /* 0x000fea0003800200 */
.L_x_244:
[----:B------:R-:W0:Y:S01]  /*5f50*/  LDC.64 R8, c[0x0][0x390] ;  /* 0x0000e400ff087b82 */ /* 0x000e220000000a00 */
[----:B------:R-:W4:Y:S01]  /*5f60*/  LDCU UR4, c[0x3][0x9c] ;  /* 0x00c01380ff0477ac */ /* 0x000f220008000800 */
[----:B------:R-:W-:Y:S01]  /*5f70*/  FMNMX R4, R4, 1, PT ;  /* 0x3f80000004047809 */ /* 0x000fe20003800000 */
[-C--:B-1----:R-:W-:Y:S01]  /*5f80*/  FMUL R5, R5, R7.reuse ;  /* 0x0000000705057220 */ /* 0x082fe20000400000 */
[-C--:B--2---:R-:W-:Y:S01]  /*5f90*/  FMUL R3, R3, R7.reuse ;  /* 0x0000000703037220 */ /* 0x084fe20000400000 */
[----:B------:R-:W1:Y:S01]  /*5fa0*/  LDCU.64 UR8, c[0x3][0xa0] ;  /* 0x00c01400ff0877ac */ /* 0x000e620008000a00 */
[----:B---3--:R-:W-:Y:S01]  /*5fb0*/  FMUL R11, R0, R7 ;  /* 0x00000007000b7220 */ /* 0x008fe20000400000 */
[----:B------:R-:W-:-:S04]  /*5fc0*/  FMUL R4, R4, R4 ;  /* 0x0000000404047220 */ /* 0x000fc80000400000 */
[C---:B------:R-:W-:Y:S01]  /*5fd0*/  FADD R2, -R4.reuse, 1 ;  /* 0x3f80000004027421 */ /* 0x040fe20000000100 */
[C---:B----4-:R-:W-:Y:S01]  /*5fe0*/  FMUL R10, R4.reuse, UR4 ;  /* 0x00000004040a7c20 */ /* 0x050fe20008400000 */
[C---:B-1----:R-:W-:Y:S01]  /*5ff0*/  FMUL R7, R4.reuse, UR8 ;  /* 0x0000000804077c20 */ /* 0x042fe20008400000 */
[----:B------:R-:W-:Y:S02]  /*6000*/  FMUL R4, R4, UR9 ;  /* 0x0000000904047c20 */ /* 0x000fe40008400000 */
[----:B------:R-:W-:Y:S01]  /*6010*/  FFMA R5, R5, R2, R10 ;  /* 0x0000000205057223 */ /* 0x000fe2000000000a */
[----:B0-----:R-:W-:-:S04]  /*6020*/  IMAD.WIDE R8, R6, 0x4, R8 ;  /* 0x0000000406087825 */ /* 0x001fc800078e0208 */
[C---:B------:R-:W-:Y:S01]  /*6030*/  FFMA R3, R2.reuse, R3, R7 ;  /* 0x0000000302037223 */ /* 0x040fe20000000007 */
[----:B------:R-:W-:Y:S01]  /*6040*/  FFMA R11, R2, R11, R4 ;  /* 0x0000000b020b7223 */ /* 0x000fe20000000004 */
[----:B------:R-:W-:Y:S04]  /*6050*/  STG.E desc[UR6][R8.64], R5 ;  /* 0x0000000508007986 */ /* 0x000fe8000c101906 */
[----:B------:R-:W-:Y:S04]  /*6060*/  STG.E desc[UR6][R8.64+0x4], R3 ;  /* 0x0000040308007986 */ /* 0x000fe8000c101906 */
[----:B------:R-:W-:Y:S01]  /*6070*/  STG.E desc[UR6][R8.64+0x8], R11 ;  /* 0x0000080b08007986 */ /* 0x000fe2000c101906 */
[----:B------:R-:W-:Y:S05]  /*6080*/  EXIT ;  /* 0x000000000000794d */ /* 0x000fea0003800000 */
.L_x_240:
        /* <DEDUP_REMOVED lines=8> */
        .weak           $__internal_2_$__cuda_sm20_rcp_rn_f32_slowpath
        .type           $__internal_2_$__cuda_sm20_rcp_rn_f32_slowpath,@function
        .size           $__internal_2_$__cuda_sm20_rcp_rn_f32_slowpath,($__internal_3_$__cuda_sm20_sqrt_rn_f32_slowpath - $__internal_2_$__cuda_sm20_rcp_rn_f32_slowpath)
$__internal_2_$__cuda_sm20_rcp_rn_f32_slowpath:
[----:B------:R-:W-:Y:S01]  /*6110*/  IMAD.SHL.U32 R2, R18, 0x2, RZ ;  /* 0x0000000212027824 */ /* 0x000fe200078e00ff */
[----:B------:R-:W-:Y:S04]  /*6120*/  BSSY.RECONVERGENT B1, `(.L_x_246) ;  /* 0x0000030000017945 */ /* 0x000fe80003800200 */
        /* <DEDUP_REMOVED lines=13> */
.L_x_247:
[----:B------:R-:W-:-:S04]  /*6200*/  IADD3 R19, PT, PT, R2, -0xfd, RZ ;  /* 0xffffff0302137810 */ /* 0x000fc80007ffe0ff */
[----:B------:R-:W-:-:S13]  /*6210*/  ISETP.GT.U32.AND P0, PT, R19, 0x1, PT ;  /* 0x000000011300780c */ /* 0x000fda0003f04070 */
[----:B------:R-:W-:Y:S05]  /*6220*/  @P0 BRA `(.L_x_249) ;  /* 0x0000000000780947 */ /* 0x000fea0003800000 */
[----:B------:R-:W-:Y:S01]  /*6230*/  LOP3.LUT R21, R18, 0x7fffff, RZ, 0xc0, !PT ;  /* 0x007fffff12157812 */ /* 0x000fe200078ec0ff */
[----:B------:R-:W-:-:S03]  /*6240*/  IMAD.MOV.U32 R26, RZ, RZ, 0x3 ;  /* 0x00000003ff1a7424 */ /* 0x000fc600078e00ff */
[----:B------:R-:W-:Y:S02]  /*6250*/  LOP3.LUT R21, R21, 0x3f800000, RZ, 0xfc, !PT ;  /* 0x3f80000015157812 */ /* 0x000fe400078efcff */
[----:B------:R-:W-:Y:S02]  /*6260*/  SHF.L.U32 R25, R26, R19, RZ ;  /* 0x000000131a197219 */ /* 0x000fe400000006ff */
[----:B------:R-:W0:Y:S02]  /*6270*/  MUFU.RCP R22, R21 ;  /* 0x0000001500167308 */ /* 0x000e240000001000 */
        /* <DEDUP_REMOVED lines=8> */
[----:B------:R-:W-:-:S03]  /*6300*/  LOP3.LUT R24, R25, R22, RZ, 0xc0, !PT ;  /* 0x0000001619187212 */ /* 0x000fc600078ec0ff */
        /* <DEDUP_REMOVED lines=9> */
[----:B------:R-:W-:Y:S02]  /*63a0*/  ISETP.GE.AND P0, PT, R19, RZ, PT ;  /* 0x000000ff1300720c */ /* 0x000fe40003f06270 */
[----:B------:R-:W-:-:S04]  /*63b0*/  IADD3 R19, PT, PT, R2, -0xfc, RZ ;  /* 0xffffff0402137810 */ /* 0x000fc80007ffe0ff */
[----:B------:R-:W-:-:S07]  /*63c0*/  SHF.R.U32.HI R19, RZ, R19, R22 ;  /* 0x00000013ff137219 */ /* 0x000fce0000011616 */
[----:B------:R-:W-:-:S04]  /*63d0*/  @!P0 VIADD R19, R19, 0x1 ;  /* 0x0000000113138836 */ /* 0x000fc80000000000 */
[----:B------:R-:W-:-:S05]  /*63e0*/  @!P1 IMAD.SHL.U32 R19, R19, 0x2, RZ ;  /* 0x0000000213139824 */ /* 0x000fca00078e00ff */
[----:B------:R-:W-:Y:S01]  /*63f0*/  LOP3.LUT R19, R19, 0x80000000, R18, 0xf8, !PT ;  /* 0x8000000013137812 */ /* 0x000fe200078ef812 */
[----:B------:R-:W-:Y:S06]  /*6400*/  BRA `(.L_x_248) ;  /* 0x0000000000047947 */ /* 0x000fec0003800000 */
.L_x_249:
[----:B------:R0:W1:Y:S02]  /*6410*/  MUFU.RCP R19, R18 ;  /* 0x0000001200137308 */ /* 0x0000640000001000 */
.L_x_248:
[----:B------:R-:W-:Y:S05]  /*6420*/  BSYNC.RECONVERGENT B1 ;  /* 0x0000000000017941 */ /* 0x000fea0003800200 */
.L_x_246:
[----:B-1----:R-:W-:Y:S01]  /*6430*/  IMAD.MOV.U32 R24, RZ, RZ, R19 ;  /* 0x000000ffff187224 */ /* 0x002fe200078e0013 */
[----:B0-----:R-:W-:Y:S01]  /*6440*/  MOV R18, R20 ;  /* 0x0000001400127202 */ /* 0x001fe20000000f00 */
[----:B------:R-:W-:-:S04]  /*6450*/  IMAD.MOV.U32 R19, RZ, RZ, 0x0 ;  /* 0x00000000ff137424 */ /* 0x000fc800078e00ff */
[----:B------:R-:W-:Y:S05]  /*6460*/  RET.REL.NODEC R18 `(_Z29render_kernel_v8_unrolled_ldgPKaPKfPfiiiiiff) ;  /* 0xffffff9812e47950 */ /* 0x000fea0003c3ffff */
        .weak           $__internal_3_$__cuda_sm20_sqrt_rn_f32_slowpath
        .type           $__internal_3_$__cuda_sm20_sqrt_rn_f32_slowpath,@function
        .size           $__internal_3_$__cuda_sm20_sqrt_rn_f32_slowpath,($__internal_4_$__cuda_sm3x_div_rn_noftz_f32_slowpath - $__internal_3_$__cuda_sm20_sqrt_rn_f32_slowpath)
$__internal_3_$__cuda_sm20_sqrt_rn_f32_slowpath:
[----:B------:R-:W-:-:S13]  /*6470*/  LOP3.LUT P0, RZ, R4, 0x7fffffff, RZ, 0xc0, !PT ;  /* 0x7fffffff04ff7812 */ /* 0x000fda000780c0ff */
[----:B------:R-:W-:Y:S01]  /*6480*/  @!P0 IMAD.MOV.U32 R11, RZ, RZ, R4 ;  /* 0x000000ffff0b8224 */ /* 0x000fe200078e0004 */
[----:B------:R-:W-:Y:S06]  /*6490*/  @!P0 BRA `(.L_x_250) ;  /* 0x0000000000408947 */ /* 0x000fec0003800000 */
[----:B------:R-:W-:-:S13]  /*64a0*/  FSETP.GEU.FTZ.AND P0, PT, R4, RZ, PT ;  /* 0x000000ff0400720b */ /* 0x000fda0003f1e000 */
[----:B------:R-:W-:Y:S01]  /*64b0*/  @!P0 IMAD.MOV.U32 R11, RZ, RZ, 0x7fffffff ;  /* 0x7fffffffff0b8424 */ /* 0x000fe200078e00ff */
[----:B------:R-:W-:Y:S06]  /*64c0*/  @!P0 BRA `(.L_x_250) ;  /* 0x0000000000348947 */ /* 0x000fec0003800000 */
[----:B------:R-:W-:-:S13]  /*64d0*/  FSETP.GTU.FTZ.AND P0, PT, |R4|, +INF , PT ;  /* 0x7f8000000400780b */ /* 0x000fda0003f1c200 */
[----:B------:R-:W-:Y:S01]  /*64e0*/  @P0 FADD.FTZ R11, R4, 1 ;  /* 0x3f800000040b0421 */ /* 0x000fe20000010000 */
[----:B------:R-:W-:Y:S06]  /*64f0*/  @P0 BRA `(.L_x_250) ;  /* 0x0000000000280947 */ /* 0x000fec0003800000 */
[----:B------:R-:W-:-:S13]  /*6500*/  FSETP.NEU.FTZ.AND P0, PT, |R4|, +INF , PT ;  /* 0x7f8000000400780b */ /* 0x000fda0003f1d200 */
[----:B------:R-:W-:-:S04]  /*6510*/  @P0 FFMA R12, R4, 1.84467440737095516160e+19, RZ ;  /* 0x5f800000040c0823 */ /* 0x000fc800000000ff */
[----:B------:R-:W0:Y:S02]  /*6520*/  @P0 MUFU.RSQ R11, R12 ;  /* 0x0000000c000b0308 */ /* 0x000e240000001400 */
[----:B0-----:R-:W-:Y:S01]  /*6530*/  @P0 FMUL.FTZ R13, R12, R11 ;  /* 0x0000000b0c0d0220 */ /* 0x001fe20000410000 */
[----:B------:R-:W-:Y:S01]  /*6540*/  @P0 FMUL.FTZ R15, R11, 0.5 ;  /* 0x3f0000000b0f0820 */ /* 0x000fe20000410000 */
[----:B------:R-:W-:Y:S02]  /*6550*/  @!P0 MOV R11, R4 ;  /* 0x00000004000b8202 */ /* 0x000fe40000000f00 */
[----:B------:R-:W-:-:S04]  /*6560*/  @P0 FADD.FTZ R14, -R13, -RZ ;  /* 0x800000ff0d0e0221 */ /* 0x000fc80000010100 */
[----:B------:R-:W-:-:S04]  /*6570*/  @P0 FFMA R14, R13, R14, R12 ;  /* 0x0000000e0d0e0223 */ /* 0x000fc8000000000c */
[----:B------:R-:W-:-:S04]  /*6580*/  @P0 FFMA R14, R14, R15, R13 ;  /* 0x0000000f0e0e0223 */ /* 0x000fc8000000000d */
[----:B------:R-:W-:-:S07]  /*6590*/  @P0 FMUL.FTZ R11, R14, 2.3283064365386962891e-10 ;  /* 0x2f8000000e0b0820 */ /* 0x000fce0000410000 */
.L_x_250:
[----:B------:R-:W-:Y:S02]  /*65a0*/  IMAD.MOV.U32 R12, RZ, RZ, R16 ;  /* 0x000000ffff0c7224 */ /* 0x000fe400078e0010 */
[----:B------:R-:W-:-:S04]  /*65b0*/  IMAD.MOV.U32 R13, RZ, RZ, 0x0 ;  /* 0x00000000ff0d7424 */ /* 0x000fc800078e00ff */
[----:B------:R-:W-:Y:S05]  /*65c0*/  RET.REL.NODEC R12 `(_Z29render_kernel_v8_unrolled_ldgPKaPKfPfiiiiiff) ;  /* 0xffffff980c8c7950 */ /* 0x000fea0003c3ffff */
        .weak           $__internal_4_$__cuda_sm3x_div_rn_noftz_f32_slowpath
        .type           $__internal_4_$__cuda_sm3x_div_rn_noftz_f32_slowpath,@function
        .size           $__internal_4_$__cuda_sm3x_div_rn_noftz_f32_slowpath,(.L_x_788 - $__internal_4_$__cuda_sm3x_div_rn_noftz_f32_slowpath)
$__internal_4_$__cuda_sm3x_div_rn_noftz_f32_slowpath:
        /* <DEDUP_REMOVED lines=17> */
[----:B------:R-:W-:Y:S02]  /*66e0*/  FSETP.NEU.FTZ.AND P0, PT, |R2|, +INF , PT ;  /* 0x7f8000000200780b */ /* 0x000fe40003f1d200 */
        /* <DEDUP_REMOVED lines=11> */
[----:B------:R-:W-:Y:S02]  /*67a0*/  @P0 IMAD.MOV.U32 R12, RZ, RZ, RZ ;  /* 0x000000ffff0c0224 */ /* 0x000fe400078e00ff */
[----:B------:R-:W-:Y:S01]  /*67b0*/  @!P0 FFMA R2, R2, 1.84467440737095516160e+19, RZ ;  /* 0x5f80000002028823 */ /* 0x000fe200000000ff */
[----:B------:R-:W-:Y:S02]  /*67c0*/  @!P0 IMAD.MOV.U32 R12, RZ, RZ, -0x40 ;  /* 0xffffffc0ff0c8424 */ /* 0x000fe400078e00ff */
[----:B------:R-:W-:-:S03]  /*67d0*/  @!P1 FFMA R16, R16, 1.84467440737095516160e+19, RZ ;  /* 0x5f80000010109823 */ /* 0x000fc600000000ff */
[----:B------:R-:W-:-:S07]  /*67e0*/  @!P1 IADD3 R12, PT, PT, R12, 0x40, RZ ;  /* 0x000000400c0c9810 */ /* 0x000fce0007ffe0ff */
.L_x_252:
[----:B------:R-:W-:Y:S01]  /*67f0*/  LEA R14, R11, 0xc0800000, 0x17 ;  /* 0xc08000000b0e7811 */ /* 0x000fe200078eb8ff */
[----:B------:R-:W-:Y:S01]  /*6800*/  VIADD R13, R13, 0xffffff81 ;  /* 0xffffff810d0d7836 */ /* 0x000fe20000000000 */
[----:B------:R-:W-:Y:S03]  /*6810*/  BSSY.RECONVERGENT B2, `(.L_x_257) ;  /* 0x0000035000027945 */ /* 0x000fe60003800200 */
[----:B------:R-:W-:Y:S02]  /*6820*/  IMAD.IADD R14, R16, 0x1, -R14 ;  /* 0x00000001100e7824 */ /* 0x000fe400078e0a0e */
[C---:B------:R-:W-:Y:S01]  /*6830*/  IMAD R2, R13.reuse, -0x800000, R2 ;  /* 0xff8000000d027824 */ /* 0x040fe200078e0202 */
[----:B------:R-:W-:Y:S01]  /*6840*/  IADD3 R13, PT, PT, R13, 0x7f, -R11 ;  /* 0x0000007f0d0d7810 */ /* 0x000fe20007ffe80b */
[----:B------:R0:W1:Y:S04]  /*6850*/  MUFU.RCP R15, R14 ;  /* 0x0000000e000f7308 */ /* 0x0000680000001000 */
[----:B------:R-:W-:-:S02]  /*6860*/  IMAD.IADD R13, R13, 0x1, R12 ;  /* 0x000000010d0d7824 */ /* 0x000fc400078e020c */
[----:B0-----:R-:W-:-:S04]  /*6870*/  FADD.FTZ R14, -R14, -RZ ;  /* 0x800000ff0e0e7221 */ /* 0x001fc80000010100 */
[----:B-1----:R-:W-:-:S04]  /*6880*/  FFMA R16, R15, R14, 1 ;  /* 0x3f8000000f107423 */ /* 0x002fc8000000000e */
[----:B------:R-:W-:-:S04]  /*6890*/  FFMA R16, R15, R16, R15 ;  /* 0x000000100f107223 */ /* 0x000fc8000000000f */
[----:B------:R-:W-:-:S04]  /*68a0*/  FFMA R15, R2, R16, RZ ;  /* 0x00000010020f7223 */ /* 0x000fc800000000ff */
[----:B------:R-:W-:-:S04]  /*68b0*/  FFMA R23, R14, R15, R2 ;  /* 0x0000000f0e177223 */ /* 0x000fc80000000002 */
[----:B------:R-:W-:-:S04]  /*68c0*/  FFMA R23, R16, R23, R15 ;  /* 0x0000001710177223 */ /* 0x000fc8000000000f */
[----:B------:R-:W-:-:S04]  /*68d0*/  FFMA R2, R14, R23, R2 ;  /* 0x000000170e027223 */ /* 0x000fc80000000002 */
[----:B------:R-:W-:-:S05]  /*68e0*/  FFMA R14, R16, R2, R23 ;  /* 0x00000002100e7223 */ /* 0x000fca0000000017 */
[----:B------:R-:W-:-:S04]  /*68f0*/  SHF.R.U32.HI R11, RZ, 0x17, R14 ;  /* 0x00000017ff0b7819 */ /* 0x000fc8000001160e */
[----:B------:R-:W-:-:S04]  /*6900*/  LOP3.LUT R11, R11, 0xff, RZ, 0xc0, !PT ;  /* 0x000000ff0b0b7812 */ /* 0x000fc800078ec0ff */
[----:B------:R-:W-:-:S05]  /*6910*/  IADD3 R11, PT, PT, R11, R13, RZ ;  /* 0x0000000d0b0b7210 */ /* 0x000fca0007ffe0ff */
[----:B------:R-:W-:-:S05]  /*6920*/  VIADD R12, R11, 0xffffffff ;  /* 0xffffffff0b0c7836 */ /* 0x000fca0000000000 */
        /* <DEDUP_REMOVED lines=13> */
[C---:B------:R-:W-:Y:S02]  /*6a00*/  ISETP.NE.AND P2, PT, R11.reuse, RZ, PT ;  /* 0x000000ff0b00720c */ /* 0x040fe40003f45270 */
        /* <DEDUP_REMOVED lines=17> */
.L_x_259:
[----:B------:R-:W-:-:S04]  /*6b20*/  LOP3.LUT R14, R14, 0x80000000, RZ, 0xc0, !PT ;  /* 0x800000000e0e7812 */ /* 0x000fc800078ec0ff */
[----:B------:R-:W-:Y:S01]  /*6b30*/  LOP3.LUT R14, R14, 0x7f800000, RZ, 0xfc, !PT ;  /* 0x7f8000000e0e7812 */ /* 0x000fe200078efcff */
[----:B------:R-:W-:Y:S06]  /*6b40*/  BRA `(.L_x_260) ;  /* 0x0000000000047947 */ /* 0x000fec0003800000 */
.L_x_258:
[----:B------:R-:W-:-:S07]  /*6b50*/  IMAD R14, R13, 0x800000, R14 ;  /* 0x008000000d0e7824 */ /* 0x000fce00078e020e */
.L_x_260:
[----:B------:R-:W-:Y:S05]  /*6b60*/  BSYNC.RECONVERGENT B2 ;  /* 0x0000000000027941 */ /* 0x000fea0003800200 */
.L_x_257:
[----:B------:R-:W-:Y:S01]  /*6b70*/  IMAD.MOV.U32 R2, RZ, RZ, R14 ;  /* 0x000000ffff027224 */ /* 0x000fe200078e000e */
[----:B------:R-:W-:Y:S06]  /*6b80*/  BRA `(.L_x_261) ;  /* 0x0000000000207947 */ /* 0x000fec0003800000 */
.L_x_256:
[----:B------:R-:W-:-:S04]  /*6b90*/  LOP3.LUT R2, R16, 0x80000000, R2, 0x48, !PT ;  /* 0x8000000010027812 */ /* 0x000fc800078e4802 */
[----:B------:R-:W-:Y:S01]  /*6ba0*/  LOP3.LUT R2, R2, 0x7f800000, RZ, 0xfc, !PT ;  /* 0x7f80000002027812 */ /* 0x000fe200078efcff */
[----:B------:R-:W-:Y:S06]  /*6bb0*/  BRA `(.L_x_261) ;  /* 0x0000000000147947 */ /* 0x000fec0003800000 */
.L_x_255:
[----:B------:R-:W-:Y:S01]  /*6bc0*/  LOP3.LUT R2, R16, 0x80000000, R2, 0x48, !PT ;  /* 0x8000000010027812 */ /* 0x000fe200078e4802 */
[----:B------:R-:W-:Y:S06]  /*6bd0*/  BRA `(.L_x_261) ;  /* 0x00000000000c7947 */ /* 0x000fec0003800000 */
.L_x_254:
[----:B------:R-:W0:Y:S01]  /*6be0*/  MUFU.RSQ R2, -QNAN ;  /* 0xffc0000000027908 */ /* 0x000e220000001400 */
[----:B------:R-:W-:Y:S05]  /*6bf0*/  BRA `(.L_x_261) ;  /* 0x0000000000047947 */ /* 0x000fea0003800000 */
.L_x_253:
[----:B------:R-:W-:-:S07]  /*6c00*/  FADD.FTZ R2, R2, R16 ;  /* 0x0000001002027221 */ /* 0x000fce0000010000 */
.L_x_261:
[----:B------:R-:W-:Y:S05]  /*6c10*/  BSYNC.RECONVERGENT B1 ;  /* 0x0000000000017941 */ /* 0x000fea0003800200 */
.L_x_251:
[----:B------:R-:W-:Y:S01]  /*6c20*/  MOV R12, R4 ;  /* 0x00000004000c7202 */ /* 0x000fe20000000f00 */
[----:B------:R-:W-:-:S04]  /*6c30*/  IMAD.MOV.U32 R13, RZ, RZ, 0x0 ;  /* 0x00000000ff0d7424 */ /* 0x000fc800078e00ff */
[----:B0-----:R-:W-:Y:S05]  /*6c40*/  RET.REL.NODEC R12 `(_Z29render_kernel_v8_unrolled_ldgPKaPKfPfiiiiiff) ;  /* 0xffffff900cec7950 */ /* 0x001fea0003c3ffff */
.L_x_262:
        /* <DEDUP_REMOVED lines=11> */
.L_x_788:


//--------------------- .text._Z21render_kernel_v7_fullPKaPKfPfiiiiiff --------------------------
	.section	.text._Z21render_kernel_v7_fullPKaPKfPfiiiiiff,"ax",@progbits
	.align	128
        .global         _Z21render_kernel_v7_fullPKaPKfPfiiiiiff
        .type           _Z21render_kernel_v7_fullPKaPKfPfiiiiiff,@function
        .size           _Z21render_kernel_v7_fullPKaPKfPfiiiiiff,(.L_x_790 - _Z21render_kernel_v7_fullPKaPKfPfiiiiiff)
        .other          _Z21render_kernel_v7_fullPKaPKfPfiiiiiff,@"STO_CUDA_ENTRY STV_DEFAULT"
_Z21render_kernel_v7_fullPKaPKfPfiiiiiff:
.text._Z21render_kernel_v7_fullPKaPKfPfiiiiiff:
[----:B------:R-:W-:Y:S01]  /*0000*/  LDC R1, c[0x0][0x37c] ;  /* 0x0000df00ff017b82 */ /* 0x000fe20000000800 */
[----:B------:R-:W0:Y:S07]  /*0010*/  S2R R0, SR_TID.X ;  /* 0x0000000000007919 */ /* 0x000e2e0000002100 */
[----:B------:R-:W1:Y:S01]  /*0020*/  LDC R5, c[0x0][0x360] ;  /* 0x0000d800ff057b82 */ /* 0x000e620000000800 */
[----:B------:R-:W-:Y:S07]  /*0030*/  BSSY.RECONVERGENT B0, `(.L_x_263) ;  /* 0x0000021000007945 */ /* 0x000fee0003800200 */
[----:B------:R-:W2:Y:S01]  /*0040*/  LDC.64 R2, c[0x0][0x3a0] ;  /* 0x0000e800ff027b82 */ /* 0x000ea20000000a00 */
[----:B0-----:R-:W-:-:S13]  /*0050*/  ISETP.GT.U32.AND P0, PT, R0, 0x26, PT ;  /* 0x000000260000780c */ /* 0x001fda0003f04070 */
[----:B------:R-:W-:Y:S05]  /*0060*/  @P0 BRA `(.L_x_264) ;  /* 0x0000000000740947 */ /* 0x000fea0003800000 */
[C---:B------:R-:W-:Y:S01]  /*0070*/  PRMT R4, R0.reuse, 0x9910, RZ ;  /* 0x0000991000047816 */ /* 0x040fe200000000ff */
[----:B------:R-:W0:Y:S01]  /*0080*/  S2R R11, SR_CgaCtaId ;  /* 0x00000000000b7919 */ /* 0x000e220000008800 */
[----:B------:R-:W-:Y:S02]  /*0090*/  ISETP.GT.U32.AND P0, PT, R0, 0x2, PT ;  /* 0x000000020000780c */ /* 0x000fe40003f04070 */
[----:B------:R-:W-:Y:S01]  /*00a0*/  MOV R8, 0x400 ;  /* 0x0000040000087802 */ /* 0x000fe20000000f00 */
[----:B------:R-:W-:-:S05]  /*00b0*/  IMAD R4, R4, 0xab, RZ ;  /* 0x000000ab04047824 */ /* 0x000fca00078e02ff */
[----:B------:R-:W-:-:S04]  /*00c0*/  LOP3.LUT R4, R4, 0xffff, RZ, 0xc0, !PT ;  /* 0x0000ffff04047812 */ /* 0x000fc800078ec0ff */
[----:B------:R-:W-:Y:S01]  /*00d0*/  SHF.R.U32.HI R4, RZ, 0x9, R4 ;  /* 0x00000009ff047819 */ /* 0x000fe20000011604 */
[----:B------:R-:W-:-:S03]  /*00e0*/  @!P0 IMAD.MOV.U32 R9, RZ, RZ, 0x9c ;  /* 0x0000009cff098424 */ /* 0x000fc600078e00ff */
[----:B------:R-:W-:Y:S01]  /*00f0*/  PRMT R6, R4, 0x9910, RZ ;  /* 0x0000991004067816 */ /* 0x000fe200000000ff */
[----:B------:R-:W-:Y:S01]  /*0100*/  @!P0 IMAD R10, R0, 0x4, R9 ;  /* 0x00000004000a8824 */ /* 0x000fe200078e0209 */
[----:B------:R-:W-:-:S03]  /*0110*/  LOP3.LUT R4, R4, 0xffff, RZ, 0xc0, !PT ;  /* 0x0000ffff04047812 */ /* 0x000fc600078ec0ff */
[----:B------:R-:W-:Y:S02]  /*0120*/  IMAD R6, R6, 0x3, RZ ;  /* 0x0000000306067824 */ /* 0x000fe400078e02ff */
[----:B------:R-:W3:Y:S02]  /*0130*/  @!P0 LDC R10, c[0x3][R10] ;  /* 0x00c000000a0a8b82 */ /* 0x000ee40000000800 */
[----:B------:R-:W-:-:S05]  /*0140*/  IMAD.MOV R6, RZ, RZ, -R6 ;  /* 0x000000ffff067224 */ /* 0x000fca00078e0a06 */
[----:B------:R-:W-:Y:S02]  /*0150*/  PRMT R7, R6, 0x7710, RZ ;  /* 0x0000771006077816 */ /* 0x000fe400000000ff */
[----:B0-----:R-:W-:Y:S02]  /*0160*/  LEA R9, R11, R8, 0x18 ;  /* 0x000000080b097211 */ /* 0x001fe400078ec0ff */
[----:B------:R-:W-:Y:S01]  /*0170*/  @!P0 IADD3 R8, PT, PT, R8, 0x9c, RZ ;  /* 0x0000009c08088810 */ /* 0x000fe20007ffe0ff */
[----:B------:R-:W-:Y:S02]  /*0180*/  IMAD.IADD R6, R7, 0x1, R0 ;  /* 0x0000000107067824 */ /* 0x000fe400078e0200 */
[----:B------:R-:W-:Y:S01]  /*0190*/  IMAD R9, R4, 0xc, R9 ;  /* 0x0000000c04097824 */ /* 0x000fe200078e0209 */
[----:B------:R-:W-:Y:S02]  /*01a0*/  @!P0 LEA R11, R11, R8, 0x18 ;  /* 0x000000080b0b8211 */ /* 0x000fe400078ec0ff */
[----:B------:R-:W-:-:S02]  /*01b0*/  LOP3.LUT R7, R6, 0xff, RZ, 0xc0, !PT ;  /* 0x000000ff06077812 */ /* 0x000fc400078ec0ff */
[----:B------:R-:W-:Y:S01]  /*01c0*/  LOP3.LUT R6, R6, 0xff, RZ, 0xc0, !PT ;  /* 0x000000ff06067812 */ /* 0x000fe200078ec0ff */
[----:B------:R-:W-:Y:S01]  /*01d0*/  @!P0 IMAD R11, R0, 0x4, R11 ;  /* 0x00000004000b8824 */ /* 0x000fe200078e020b */
[----:B------:R-:W-:-:S03]  /*01e0*/  SHF.L.U32 R7, R7, 0x2, RZ ;  /* 0x0000000207077819 */ /* 0x000fc600000006ff */
[----:B------:R-:W-:Y:S02]  /*01f0*/  IMAD R6, R6, 0x4, R9 ;  /* 0x0000000406067824 */ /* 0x000fe400078e0209 */
[----:B------:R-:W-:-:S06]  /*0200*/  IMAD R7, R4, 0xc, R7 ;  /* 0x0000000c04077824 */ /* 0x000fcc00078e0207 */
[----:B------:R-:W0:Y:S02]  /*0210*/  LDC R7, c[0x3][R7] ;  /* 0x00c0000007077b82 */ /* 0x000e240000000800 */
[----:B0-----:R0:W-:Y:S04]  /*0220*/  STS [R6], R7 ;  /* 0x0000000706007388 */ /* 0x0011e80000000800 */
[----:B---3--:R0:W-:Y:S02]  /*0230*/  @!P0 STS [R11], R10 ;  /* 0x0000000a0b008388 */ /* 0x0081e40000000800 */
.L_x_264:
[----:B------:R-:W-:Y:S05]  /*0240*/  BSYNC.RECONVERGENT B0 ;  /* 0x0000000000007941 */ /* 0x000fea0003800200 */
.L_x_263:
[----:B------:R-:W1:Y:S01]  /*0250*/  S2UR UR4, SR_CTAID.X ;  /* 0x00000000000479c3 */ /* 0x000e620000002500 */
[----:B------:R-:W2:Y:S02]  /*0260*/  LDCU UR5, c[0x0][0x398] ;  /* 0x00007300ff0577ac */ /* 0x000ea40008000800 */
[----:B--2---:R-:W-:Y:S02]  /*0270*/  IMAD R4, R2, UR5, RZ ;  /* 0x0000000502047c24 */ /* 0x004fe4000f8e02ff */
[----:B-1----:R-:W-:Y:S02]  /*0280*/  IMAD R0, R5, UR4, R0 ;  /* 0x0000000405007c24 */ /* 0x002fe4000f8e0200 */
[----:B------:R-:W-:Y:S01]  /*0290*/  IMAD R5, R4, R3, RZ ;  /* 0x0000000304057224 */ /* 0x000fe200078e02ff */
[----:B------:R-:W-:Y:S04]  /*02a0*/  BAR.SYNC.DEFER_BLOCKING 0x0 ;  /* 0x0000000000007b1d */ /* 0x000fe80000010000 */
[----:B------:R-:W-:-:S13]  /*02b0*/  ISETP.GE.AND P0, PT, R0, R5, PT ;  /* 0x000000050000720c */ /* 0x000fda0003f06270 */
[----:B------:R-:W-:Y:S05]  /*02c0*/  @P0 EXIT ;  /* 0x000000000000094d */ /* 0x000fea0003800000 */
[----:B------:R-:W-:Y:S01]  /*02d0*/  IMAD R3, R2, R3, RZ ;  /* 0x0000000302037224 */ /* 0x000fe200078e02ff */
[----:B0-----:R-:W-:Y:S01]  /*02e0*/  IABS R10, R0 ;  /* 0x00000000000a7213 */ /* 0x001fe20000000000 */
[----:B------:R-:W0:Y:S03]  /*02f0*/  LDCU.64 UR6, c[0x0][0x358] ;  /* 0x00006b00ff0677ac */ /* 0x000e260008000a00 */
[-C--:B------:R-:W-:Y:S02]  /*0300*/  IABS R7, R3.reuse ;  /* 0x0000000300077213 */ /* 0x080fe40000000000 */
[----:B------:R-:W-:Y:S02]  /*0310*/  IABS R11, R3 ;  /* 0x00000003000b7213 */ /* 0x000fe40000000000 */
[----:B------:R-:W1:Y:S08]  /*0320*/  I2F.RP R6, R7 ;  /* 0x0000000700067306 */ /* 0x000e700000209400 */
[----:B-1----:R-:W1:Y:S02]  /*0330*/  MUFU.RCP R6, R6 ;  /* 0x0000000600067308 */ /* 0x002e640000001000 */
[----:B-1----:R-:W-:-:S06]  /*0340*/  IADD3 R4, PT, PT, R6, 0xffffffe, RZ ;  /* 0x0ffffffe06047810 */ /* 0x002fcc0007ffe0ff */
        /* <DEDUP_REMOVED lines=20> */
[----:B------:R-:W-:-:S04]  /*0490*/  IMAD R5, R18, 0x5, RZ ;  /* 0x0000000512057824 */ /* 0x000fc800078e02ff */
[----:B-1----:R-:W-:-:S05]  /*04a0*/  IMAD.WIDE R10, R5, 0x4, R10 ;  /* 0x00000004050a7825 */ /* 0x002fca00078e020a */
[----:B0-----:R-:W2:Y:S04]  /*04b0*/  LDG.E.CONSTANT R12, desc[UR6][R10.64+0xc] ;  /* 0x00000c060a0c7981 */ /* 0x001ea8000c1e9900 */
[----:B------:R-:W3:Y:S04]  /*04c0*/  LDG.E.CONSTANT R4, desc[UR6][R10.64+0x10] ;  /* 0x000010060a047981 */ /* 0x000ee8000c1e9900 */
[----:B------:R-:W4:Y:S01]  /*04d0*/  LDG.E.CONSTANT R8, desc[UR6][R10.64+0x4] ;  /* 0x000004060a087981 */ /* 0x000f22000c1e9900 */
[----:B------:R-:W-:Y:S01]  /*04e0*/  IABS R13, R2 ;  /* 0x00000002000d7213 */ /* 0x000fe20000000000 */
[----:B------:R-:W-:-:S02]  /*04f0*/  IMAD.MOV R9, RZ, RZ, -R18 ;  /* 0x000000ffff097224 */ /* 0x000fc400078e0a12 */
[----:B------:R-:W5:Y:S01]  /*0500*/  LDG.E.CONSTANT R16, desc[UR6][R10.64] ;  /* 0x000000060a107981 */ /* 0x000f62000c1e9900 */
[----:B------:R-:W0:Y:S03]  /*0510*/  I2F.RP R5, R13 ;  /* 0x0000000d00057306 */ /* 0x000e260000209400 */
[----:B------:R1:W5:Y:S01]  /*0520*/  LDG.E.CONSTANT R15, desc[UR6][R10.64+0x8] ;  /* 0x000008060a0f7981 */ /* 0x000362000c1e9900 */
[----:B------:R-:W-:Y:S01]  /*0530*/  IMAD R9, R3, R9, R0 ;  /* 0x0000000903097224 */ /* 0x000fe200078e0200 */
[----:B------:R-:W-:-:S04]  /*0540*/  ISETP.NE.AND P1, PT, R2, RZ, PT ;  /* 0x000000ff0200720c */ /* 0x000fc80003f25270 */
[----:B------:R-:W-:Y:S01]  /*0550*/  IABS R0, R9 ;  /* 0x0000000900007213 */ /* 0x000fe20000000000 */
[----:B0-----:R-:W0:Y:S02]  /*0560*/  MUFU.RCP R5, R5 ;  /* 0x0000000500057308 */ /* 0x001e240000001000 */
[----:B0-----:R-:W-:Y:S02]  /*0570*/  IADD3 R6, PT, PT, R5, 0xffffffe, RZ ;  /* 0x0ffffffe05067810 */ /* 0x001fe40007ffe0ff */
[----:B------:R-:W0:Y:S04]  /*0580*/  LDC R5, c[0x0][0x3b0] ;  /* 0x0000ec00ff057b82 */ /* 0x000e280000000800 */
[----:B------:R1:W1:Y:S02]  /*0590*/  F2I.FTZ.U32.TRUNC.NTZ R7, R6 ;  /* 0x0000000600077305 */ /* 0x000264000021f000 */
[----:B-1----:R-:W-:Y:S01]  /*05a0*/  MOV R6, RZ ;  /* 0x000000ff00067202 */ /* 0x002fe20000000f00 */
        /* <DEDUP_REMOVED lines=15> */
[----:B------:R-:W-:Y:S02]  /*06a0*/  @P0 IADD3 R11, PT, PT, R11, 0x1, RZ ;  /* 0x000000010b0b0810 */ /* 0x000fe40007ffe0ff */
[----:B------:R-:W-:-:S04]  /*06b0*/  FFMA R0, R0, R7, 0.0055555556900799274445 ;  /* 0x3bb60b6100007423 */ /* 0x000fc80000000007 */
[----:B------:R-:W-:Y:S01]  /*06c0*/  @!P3 IMAD.MOV R11, RZ, RZ, -R11 ;  /* 0x000000ffff0bb224 */ /* 0x000fe200078e0a0b */
        /* <DEDUP_REMOVED lines=19> */
[----:B------:R-:W-:Y:S02]  /*0800*/  MOV R2, 0x43340000 ;  /* 0x4334000000027802 */ /* 0x000fe40000000f00 */
[----:B------:R-:W-:-:S07]  /*0810*/  MOV R20, 0x830 ;  /* 0x0000083000147802 */ /* 0x000fce0000000f00 */
[----:B-----5:R-:W-:Y:S05]  /*0820*/  CALL.REL.NOINC `($__internal_6_$__cuda_sm3x_div_rn_noftz_f32_slowpath) ;  /* 0x00000018004c7944 */ /* 0x020fea0003c00000 */
[----:B------:R-:W-:-:S07]  /*0830*/  IMAD.MOV.U32 R22, RZ, RZ, R19 ;  /* 0x000000ffff167224 */ /* 0x000fce00078e0013 */
.L_x_265:
        /* <DEDUP_REMOVED lines=14> */
[----:B-----5:R-:W-:Y:S05]  /*0920*/  CALL.REL.NOINC `($__internal_6_$__cuda_sm3x_div_rn_noftz_f32_slowpath) ;  /* 0x00000018000c7944 */ /* 0x020fea0003c00000 */
[----:B------:R-:W-:-:S07]  /*0930*/  IMAD.MOV.U32 R21, RZ, RZ, R19 ;  /* 0x000000ffff157224 */ /* 0x000fce00078e0013 */
.L_x_266:
        /* <DEDUP_REMOVED lines=23> */
[----:B-----5:R-:W-:Y:S05]  /*0ab0*/  CALL.REL.NOINC `($__internal_6_$__cuda_sm3x_div_rn_noftz_f32_slowpath) ;  /* 0x0000001400a87944 */ /* 0x020fea0003c00000 */
.L_x_268:
[----:B------:R-:W-:Y:S05]  /*0ac0*/  BSYNC.RECONVERGENT B0 ;  /* 0x0000000000007941 */ /* 0x000fea0003800200 */
.L_x_267:
        /* <DEDUP_REMOVED lines=18> */
[----:B-----5:R-:W-:Y:S05]  /*0bf0*/  CALL.REL.NOINC `($__internal_6_$__cuda_sm3x_div_rn_noftz_f32_slowpath) ;  /* 0x0000001400587944 */ /* 0x020fea0003c00000 */
[----:B------:R-:W-:-:S07]  /*0c00*/  IMAD.MOV.U32 R2, RZ, RZ, R19 ;  /* 0x000000ffff027224 */ /* 0x000fce00078e0013 */
.L_x_270:
[----:B------:R-:W-:Y:S05]  /*0c10*/  BSYNC.RECONVERGENT B0 ;  /* 0x0000000000007941 */ /* 0x000fea0003800200 */
.L_x_269:
        /* <DEDUP_REMOVED lines=13> */
[----:B------:R-:W-:-:S05]  /*0cf0*/  @!P0 FMUL R5, R5, 16777216 ;  /* 0x4b80000005058820 */ /* 0x000fca0000400000 */
[----:B------:R-:W-:-:S04]  /*0d00*/  IADD3 R0, PT, PT, R5, -0x800000, RZ ;  /* 0xff80000005007810 */ /* 0x000fc80007ffe0ff */
[----:B------:R-:W-:-:S13]  /*0d10*/  ISETP.GT.U32.AND P1, PT, R0, 0x7effffff, PT ;  /* 0x7effffff0000780c */ /* 0x000fda0003f24070 */
[----:B------:R-:W-:Y:S05]  /*0d20*/  @P1 BRA `(.L_x_272) ;  /* 0x00000000003c1947 */ /* 0x000fea0003800000 */
[----:B------:R-:W-:Y:S01]  /*0d30*/  LOP3.LUT R0, R5, 0xffffff, RZ, 0xc0, !PT ;  /* 0x00ffffff05007812 */ /* 0x000fe200078ec0ff */
[----:B------:R-:W-:-:S03]  /*0d40*/  IMAD.MOV.U32 R12, RZ, RZ, 0x3ec00000 ;  /* 0x3ec00000ff0c7424 */ /* 0x000fc600078e00ff */
[----:B------:R-:W-:-:S04]  /*0d50*/  LOP3.LUT R0, R0, 0x3f000000, RZ, 0xfc, !PT ;  /* 0x3f00000000007812 */ /* 0x000fc800078efcff */
[----:B------:R-:W0:Y:S01]  /*0d60*/  MUFU.RSQ R2, R0 ;  /* 0x0000000000027308 */ /* 0x000e220000001400 */
[----:B------:R-:W-:-:S05]  /*0d70*/  IMAD.IADD R5, R0, 0x1, -R5 ;  /* 0x0000000100057824 */ /* 0x000fca00078e0a05 */
[----:B------:R-:W-:Y:S01]  /*0d80*/  @!P0 IADD3 R5, PT, PT, R5, 0xc000000, RZ ;  /* 0x0c00000005058810 */ /* 0x000fe20007ffe0ff */
        /* <DEDUP_REMOVED lines=9> */
.L_x_272:
[----:B------:R0:W1:Y:S02]  /*0e20*/  MUFU.RSQ R3, R5 ;  /* 0x0000000500037308 */ /* 0x0000640000001400 */
.L_x_273:
[----:B------:R-:W-:Y:S05]  /*0e30*/  BSYNC.RECONVERGENT B0 ;  /* 0x0000000000007941 */ /* 0x000fea0003800200 */
.L_x_271:
[-C--:B-1----:R-:W-:Y:S01]  /*0e40*/  FMUL R6, R6, R3.reuse ;  /* 0x0000000306067220 */ /* 0x082fe20000400000 */
[----:B0----5:R0:W1:Y:S01]  /*0e50*/  F2I.FLOOR.NTZ R5, R16 ;  /* 0x0000001000057305 */ /* 0x0210620000207100 */
[----:B------:R-:W-:Y:S01]  /*0e60*/  BSSY.RECONVERGENT B0, `(.L_x_274) ;  /* 0x0000017000007945 */ /* 0x000fe20003800200 */
[-C--:B------:R-:W-:Y:S01]  /*0e70*/  FMUL R10, R10, R3.reuse ;  /* 0x000000030a0a7220 */ /* 0x080fe20000400000 */
[----:B------:R-:W-:Y:S01]  /*0e80*/  FMUL R14, R14, R3 ;  /* 0x000000030e0e7220 */ /* 0x000fe20000400000 */
[----:B------:R-:W-:Y:S01]  /*0e90*/  FSETP.GT.AND P0, PT, |R6|, 9.9999999747524270788e-07, PT ;  /* 0x358637bd0600780b */ /* 0x000fe20003f04200 */
[----:B------:R-:W-:-:S03]  /*0ea0*/  IMAD.MOV.U32 R13, RZ, RZ, 0x7149f2ca ;  /* 0x7149f2caff0d7424 */ /* 0x000fc600078e00ff */
[----:B------:R0:W2:Y:S08]  /*0eb0*/  F2I.FLOOR.NTZ R4, R8 ;  /* 0x0000000800047305 */ /* 0x0000b00000207100 */
[----:B------:R0:W3:Y:S01]  /*0ec0*/  F2I.FLOOR.NTZ R7, R15 ;  /* 0x0000000f00077305 */ /* 0x0000e20000207100 */
[----:B-1----:R-:W-:Y:S05]  /*0ed0*/  @!P0 BRA `(.L_x_275) ;  /* 0x00000000003c8947 */ /* 0x002fea0003800000 */
[----:B------:R-:W-:Y:S01]  /*0ee0*/  VIADD R0, R6, 0x1800000 ;  /* 0x0180000006007836 */ /* 0x000fe20000000000 */
[----:B------:R-:W-:Y:S04]  /*0ef0*/  BSSY.RECONVERGENT B1, `(.L_x_275) ;  /* 0x000000d000017945 */ /* 0x000fe80003800200 */
[----:B------:R-:W-:-:S04]  /*0f00*/  LOP3.LUT R0, R0, 0x7f800000, RZ, 0xc0, !PT ;  /* 0x7f80000000007812 */ /* 0x000fc800078ec0ff */
[----:B------:R-:W-:-:S13]  /*0f10*/  ISETP.GT.U32.AND P0, PT, R0, 0x1ffffff, PT ;  /* 0x01ffffff0000780c */ /* 0x000fda0003f04070 */
[----:B------:R-:W-:Y:S05]  /*0f20*/  @P0 BRA `(.L_x_276) ;  /* 0x0000000000140947 */ /* 0x000fea0003800000 */
[----:B------:R-:W-:Y:S02]  /*0f30*/  MOV R0, R6 ;  /* 0x0000000600007202 */ /* 0x000fe40000000f00 */
[----:B------:R-:W-:-:S07]  /*0f40*/  MOV R17, 0xf60 ;  /* 0x00000f6000117802 */ /* 0x000fce0000000f00 */
[----:B0-23--:R-:W-:Y:S05]  /*0f50*/  CALL.REL.NOINC `($__internal_5_$__cuda_sm20_rcp_rn_f32_slowpath) ;  /* 0x0000000c00a87944 */ /* 0x00dfea0003c00000 */
[----:B------:R-:W-:Y:S01]  /*0f60*/  IMAD.MOV.U32 R13, RZ, RZ, R0 ;  /* 0x000000ffff0d7224 */ /* 0x000fe200078e0000 */
[----:B------:R-:W-:Y:S06]  /*0f70*/  BRA `(.L_x_277) ;  /* 0x0000000000107947 */ /* 0x000fec0003800000 */
.L_x_276:
[----:B------:R-:W1:Y:S02]  /*0f80*/  MUFU.RCP R13, R6 ;  /* 0x00000006000d7308 */ /* 0x000e640000001000 */
[----:B-1----:R-:W-:-:S04]  /*0f90*/  FFMA R0, R6, R13, -1 ;  /* 0xbf80000006007423 */ /* 0x002fc8000000000d */
[----:B------:R-:W-:-:S04]  /*0fa0*/  FADD.FTZ R0, -R0, -RZ ;  /* 0x800000ff00007221 */ /* 0x000fc80000010100 */
[----:B------:R-:W-:-:S07]  /*0fb0*/  FFMA R13, R13, R0, R13 ;  /* 0x000000000d0d7223 */ /* 0x000fce000000000d */
.L_x_277:
[----:B------:R-:W-:Y:S05]  /*0fc0*/  BSYNC.RECONVERGENT B1 ;  /* 0x0000000000017941 */ /* 0x000fea0003800200 */
.L_x_275:
[----:B------:R-:W-:Y:S05]  /*0fd0*/  BSYNC.RECONVERGENT B0 ;  /* 0x0000000000007941 */ /* 0x000fea0003800200 */
.L_x_274:
[----:B------:R-:W-:Y:S01]  /*0fe0*/  FSETP.GT.AND P0, PT, |R10|, 9.9999999747524270788e-07, PT ;  /* 0x358637bd0a00780b */ /* 0x000fe20003f04200 */
[----:B------:R-:W-:Y:S01]  /*0ff0*/  BSSY.RECONVERGENT B0, `(.L_x_278) ;  /* 0x0000012000007945 */ /* 0x000fe20003800200 */
[----:B------:R-:W-:-:S11]  /*1000*/  IMAD.MOV.U32 R12, RZ, RZ, 0x7149f2ca ;  /* 0x7149f2caff0c7424 */ /* 0x000fd600078e00ff */
[----:B------:R-:W-:Y:S05]  /*1010*/  @!P0 BRA `(.L_x_279) ;  /* 0x00000000003c8947 */ /* 0x000fea0003800000 */
[----:B------:R-:W-:Y:S01]  /*1020*/  IADD3 R0, PT, PT, R10, 0x1800000, RZ ;  /* 0x018000000a007810 */ /* 0x000fe20007ffe0ff */
[----:B------:R-:W-:Y:S03]  /*1030*/  BSSY.RECONVERGENT B1, `(.L_x_279) ;  /* 0x000000d000017945 */ /* 0x000fe60003800200 */
[----:B------:R-:W-:-:S04]  /*1040*/  LOP3.LUT R0, R0, 0x7f800000, RZ, 0xc0, !PT ;  /* 0x7f80000000007812 */ /* 0x000fc800078ec0ff */
[----:B------:R-:W-:-:S13]  /*1050*/  ISETP.GT.U32.AND P0, PT, R0, 0x1ffffff, PT ;  /* 0x01ffffff0000780c */ /* 0x000fda0003f04070 */
[----:B------:R-:W-:Y:S05]  /*1060*/  @P0 BRA `(.L_x_280) ;  /* 0x0000000000140947 */ /* 0x000fea0003800000 */
[----:B------:R-:W-:Y:S01]  /*1070*/  IMAD.MOV.U32 R0, RZ, RZ, R10 ;  /* 0x000000ffff007224 */ /* 0x000fe200078e000a */
[----:B------:R-:W-:-:S07]  /*1080*/  MOV R17, 0x10a0 ;  /* 0x000010a000117802 */ /* 0x000fce0000000f00 */
[----:B0-23--:R-:W-:Y:S05]  /*1090*/  CALL.REL.NOINC `($__internal_5_$__cuda_sm20_rcp_rn_f32_slowpath) ;  /* 0x0000000c00587944 */ /* 0x00dfea0003c00000 */
[----:B------:R-:W-:Y:S01]  /*10a0*/  IMAD.MOV.U32 R12, RZ, RZ, R0 ;  /* 0x000000ffff0c7224 */ /* 0x000fe200078e0000 */
[----:B------:R-:W-:Y:S06]  /*10b0*/  BRA `(.L_x_281) ;  /* 0x0000000000107947 */ /* 0x000fec0003800000 */
.L_x_280:
[----:B------:R-:W1:Y:S02]  /*10c0*/  MUFU.RCP R3, R10 ;  /* 0x0000000a00037308 */ /* 0x000e640000001000 */
[----:B-1----:R-:W-:-:S04]  /*10d0*/  FFMA R0, R10, R3, -1 ;  /* 0xbf8000000a007423 */ /* 0x002fc80000000003 */
[----:B------:R-:W-:-:S04]  /*10e0*/  FADD.FTZ R0, -R0, -RZ ;  /* 0x800000ff00007221 */ /* 0x000fc80000010100 */
[----:B------:R-:W-:-:S07]  /*10f0*/  FFMA R12, R3, R0, R3 ;  /* 0x00000000030c7223 */ /* 0x000fce0000000003 */
.L_x_281:
[----:B------:R-:W-:Y:S05]  /*1100*/  BSYNC.RECONVERGENT B1 ;  /* 0x0000000000017941 */ /* 0x000fea0003800200 */
.L_x_279:
[----:B------:R-:W-:Y:S05]  /*1110*/  BSYNC.RECONVERGENT B0 ;  /* 0x0000000000007941 */ /* 0x000fea0003800200 */
.L_x_278:
        /* <DEDUP_REMOVED lines=11> */
[----:B0-23--:R-:W-:Y:S05]  /*11d0*/  CALL.REL.NOINC `($__internal_5_$__cuda_sm20_rcp_rn_f32_slowpath) ;  /* 0x0000000c00087944 */ /* 0x00dfea0003c00000 */
[----:B------:R-:W-:Y:S05]  /*11e0*/  BRA `(.L_x_285) ;  /* 0x0000000000107947 */ /* 0x000fea0003800000 */
.L_x_284:
[----:B------:R-:W1:Y:S02]  /*11f0*/  MUFU.RCP R3, R14 ;  /* 0x0000000e00037308 */ /* 0x000e640000001000 */
[----:B-1----:R-:W-:-:S04]  /*1200*/  FFMA R0, R14, R3, -1 ;  /* 0xbf8000000e007423 */ /* 0x002fc80000000003 */
[----:B------:R-:W-:-:S04]  /*1210*/  FADD.FTZ R0, -R0, -RZ ;  /* 0x800000ff00007221 */ /* 0x000fc80000010100 */
[----:B------:R-:W-:-:S07]  /*1220*/  FFMA R0, R3, R0, R3 ;  /* 0x0000000003007223 */ /* 0x000fce0000000003 */
.L_x_285:
[----:B------:R-:W-:Y:S05]  /*1230*/  BSYNC.RECONVERGENT B1 ;  /* 0x0000000000017941 */ /* 0x000fea0003800200 */
.L_x_283:
[----:B------:R-:W-:Y:S05]  /*1240*/  BSYNC.RECONVERGENT B0 ;  /* 0x0000000000007941 */ /* 0x000fea0003800200 */
.L_x_282:
[----:B------:R-:W1:Y:S01]  /*1250*/  LDC.64 R2, c[0x0][0x3a8] ;  /* 0x0000ea00ff027b82 */ /* 0x000e620000000a00 */
[----:B------:R-:W-:Y:S02]  /*1260*/  IMAD.MOV.U32 R20, RZ, RZ, -0x1 ;  /* 0xffffffffff147424 */ /* 0x000fe400078e00ff */
[----:B------:R-:W-:Y:S01]  /*1270*/  IMAD.MOV.U32 R17, RZ, RZ, RZ ;  /* 0x000000ffff117224 */ /* 0x000fe200078e00ff */
[----:B-1----:R-:W-:-:S04]  /*1280*/  FSETP.GT.AND P0, PT, R3, RZ, PT ;  /* 0x000000ff0300720b */ /* 0x002fc80003f04000 */
[----:B------:R-:W-:Y:S02]  /*1290*/  ISETP.LT.OR P0, PT, R2, 0x1, !P0 ;  /* 0x000000010200780c */ /* 0x000fe40004701670 */
[----:B------:R-:W-:-:S11]  /*12a0*/  MOV R2, 0xff ;  /* 0x000000ff00027802 */ /* 0x000fd60000000f00 */
[----:B------:R-:W-:Y:S05]  /*12b0*/  @P0 BRA `(.L_x_286) ;  /* 0x0000000400900947 */ /* 0x000fea0003800000 */
[----:B------:R-:W-:Y:S01]  /*12c0*/  FSETP.GE.AND P0, PT, R10, RZ, PT ;  /* 0x000000ff0a00720b */ /* 0x000fe20003f06000 */
[----:B--2---:R-:W-:Y:S01]  /*12d0*/  VIADD R3, R4, 0x1 ;  /* 0x0000000104037836 */ /* 0x004fe20000000000 */
[----:B------:R-:W-:Y:S01]  /*12e0*/  FSETP.GE.AND P3, PT, R6, RZ, PT ;  /* 0x000000ff0600720b */ /* 0x000fe20003f66000 */
[----:B------:R-:W1:Y:S01]  /*12f0*/  LDCU UR4, c[0x0][0x39c] ;  /* 0x00007380ff0477ac */ /* 0x000e620008000800 */
[----:B------:R-:W-:Y:S01]  /*1300*/  FSETP.GE.AND P4, PT, R14, RZ, PT ;  /* 0x000000ff0e00720b */ /* 0x000fe20003f86000 */
[----:B------:R-:W-:Y:S01]  /*1310*/  VIADD R17, R5, 0x1 ;  /* 0x0000000105117836 */ /* 0x000fe20000000000 */
[----:B---3--:R-:W-:Y:S01]  /*1320*/  IADD3 R2, PT, PT, R7, 0x1, RZ ;  /* 0x0000000107027810 */ /* 0x008fe20007ffe0ff */
[----:B------:R-:W-:Y:S01]  /*1330*/  BSSY.RECONVERGENT B0, `(.L_x_286) ;  /* 0x000005c000007945 */ /* 0x000fe20003800200 */
[----:B------:R-:W-:Y:S01]  /*1340*/  IMAD.MOV.U32 R20, RZ, RZ, -0x1 ;  /* 0xffffffffff147424 */ /* 0x000fe200078e00ff */
[----:B------:R-:W2:Y:S01]  /*1350*/  LDCU.64 UR10, c[0x0][0x3a8] ;  /* 0x00007500ff0a77ac */ /* 0x000ea20008000a00 */
[----:B------:R-:W-:-:S03]  /*1360*/  IMAD.MOV.U32 R21, RZ, RZ, RZ ;  /* 0x000000ffff157224 */ /* 0x000fc600078e00ff */
[----:B------:R-:W-:Y:S01]  /*1370*/  @!P0 IMAD.MOV R3, RZ, RZ, R4 ;  /* 0x000000ffff038224 */ /* 0x000fe200078e0204 */
[----:B------:R-:W3:Y:S01]  /*1380*/  LDCU.64 UR8, c[0x0][0x380] ;  /* 0x00007000ff0877ac */ /* 0x000ee20008000a00 */
[----:B------:R-:W-:Y:S02]  /*1390*/  @!P3 IMAD.MOV R17, RZ, RZ, R5 ;  /* 0x000000ffff11b224 */ /* 0x000fe400078e0205 */
[----:B------:R-:W-:Y:S02]  /*13a0*/  @!P4 IADD3 R2, PT, PT, R7, RZ, RZ ;  /* 0x000000ff0702c210 */ /* 0x000fe40007ffe0ff */
[----:B------:R-:W-:Y:S02]  /*13b0*/  I2FP.F32.S32 R3, R3 ;  /* 0x0000000300037245 */ /* 0x000fe40000201400 */
[----:B------:R-:W-:Y:S01]  /*13c0*/  I2FP.F32.S32 R2, R2 ;  /* 0x0000000200027245 */ /* 0x000fe20000201400 */
[----:B-1----:R-:W-:Y:S01]  /*13d0*/  UIMAD UR4, UR4, UR4, URZ ;  /* 0x00000004040472a4 */ /* 0x002fe2000f8e02ff */
[----:B------:R-:W-:Y:S01]  /*13e0*/  I2FP.F32.S32 R17, R17 ;  /* 0x0000001100117245 */ /* 0x000fe20000201400 */
[----:B------:R-:W-:-:S02]  /*13f0*/  FADD R3, -R8, R3 ;  /* 0x0000000308037221 */ /* 0x000fc40000000100 */
[----:B0-----:R-:W-:Y:S02]  /*1400*/  FADD R15, -R15, R2 ;  /* 0x000000020f0f7221 */ /* 0x001fe40000000100 */
[----:B------:R-:W-:Y:S01]  /*1410*/  FADD R8, -R16, R17 ;  /* 0x0000001110087221 */ /* 0x000fe20000000100 */
[----:B------:R-:W-:Y:S02]  /*1420*/  HFMA2 R17, -RZ, RZ, 0, 0 ;  /* 0x00000000ff117431 */ /* 0x000fe400000001ff */
[----:B------:R-:W-:Y:S01]  /*1430*/  FMUL R15, R15, R0 ;  /* 0x000000000f0f7220 */ /* 0x000fe20000400000 */
[----:B------:R-:W-:Y:S01]  /*1440*/  FMUL R19, R3, R12 ;  /* 0x0000000c03137220 */ /* 0x000fe20000400000 */
[----:B--23--:R-:W-:-:S07]  /*1450*/  FMUL R8, R8, R13 ;  /* 0x0000000d08087220 */ /* 0x00cfce0000400000 */
.L_x_292:
[----:B------:R-:W-:Y:S02]  /*1460*/  FSETP.GE.AND P5, PT, R14, RZ, PT ;  /* 0x000000ff0e00720b */ /* 0x000fe40003fa6000 */
[----:B------:R-:W-:Y:S02]  /*1470*/  ISETP.LT.AND P2, PT, R5, RZ, !P3 ;  /* 0x000000ff0500720c */ /* 0x000fe40005f41270 */
[----:B------:R-:W-:Y:S02]  /*1480*/  ISETP.LT.AND P1, PT, R7, RZ, !P5 ;  /* 0x000000ff0700720c */ /* 0x000fe40006f21270 */
[----:B------:R-:W-:-:S09]  /*1490*/  PLOP3.LUT P0, PT, PT, PT, PT, 0x80, 0x8 ;  /* 0x000000000008781c */ /* 0x000fd20003f0f070 */
[----:B------:R-:W0:Y:S01]  /*14a0*/  @!P2 LDC R2, c[0x0][0x39c] ;  /* 0x0000e700ff02ab82 */ /* 0x000e220000000800 */
[----:B------:R-:W-:-:S07]  /*14b0*/  @!P2 FSETP.GE.AND P6, PT, R6, RZ, PT ;  /* 0x000000ff0600a20b */ /* 0x000fce0003fc6000 */
[----:B------:R-:W1:Y:S02]  /*14c0*/  @!P1 LDC R16, c[0x0][0x39c] ;  /* 0x0000e700ff109b82 */ /* 0x000e640000000800 */
[----:B-1----:R-:W-:Y:S02]  /*14d0*/  @!P1 ISETP.GE.AND P0, PT, R7, R16, P5 ;  /* 0x000000100700920c */ /* 0x002fe40002f06270 */
[----:B------:R-:W-:Y:S02]  /*14e0*/  FSETP.GE.AND P5, PT, R10, RZ, PT ;  /* 0x000000ff0a00720b */ /* 0x000fe40003fa6000 */
[----:B------:R-:W-:Y:S02]  /*14f0*/  PLOP3.LUT P1, PT, PT, PT, PT, 0x80, 0x8 ;  /* 0x000000000008781c */ /* 0x000fe40003f2f070 */
[----:B0-----:R-:W-:Y:S02]  /*1500*/  @!P2 ISETP.GE.AND P1, PT, R5, R2, P6 ;  /* 0x000000020500a20c */ /* 0x001fe40003726270 */
[----:B------:R-:W-:-:S02]  /*1510*/  ISETP.LT.AND P6, PT, R4, RZ, !P5 ;  /* 0x000000ff0400720c */ /* 0x000fc40006fc1270 */
[----:B------:R-:W-:Y:S02]  /*1520*/  PLOP3.LUT P2, PT, PT, PT, PT, 0x80, 0x8 ;  /* 0x000000000008781c */ /* 0x000fe40003f4f070 */
[----:B------:R-:W-:-:S09]  /*1530*/  MOV R2, 0xff ;  /* 0x000000ff00027802 */ /* 0x000fd20000000f00 */
[----:B------:R-:W0:Y:S02]  /*1540*/  @!P6 LDC R3, c[0x0][0x39c] ;  /* 0x0000e700ff03eb82 */ /* 0x000e240000000800 */
[----:B0-----:R-:W-:-:S04]  /*1550*/  @!P6 ISETP.GE.AND P2, PT, R4, R3, P5 ;  /* 0x000000030400e20c */ /* 0x001fc80002f46270 */
[----:B------:R-:W-:-:S13]  /*1560*/  PLOP3.LUT P0, PT, P0, P1, P2, 0xfe, 0x0 ;  /* 0x000000000000781c */ /* 0x000fda0000703f26 */
[----:B------:R-:W-:Y:S05]  /*1570*/  @P0 BRA `(.L_x_287) ;  /* 0x0000000000dc0947 */ /* 0x000fea0003800000 */
[----:B------:R-:W0:Y:S01]  /*1580*/  LDC R22, c[0x0][0x39c] ;  /* 0x0000e700ff167b82 */ /* 0x000e220000000800 */
[----:B------:R-:W-:Y:S01]  /*1590*/  BSSY.RELIABLE B1, `(.L_x_288) ;  /* 0x0000013000017945 */ /* 0x000fe20003800100 */
[----:B------:R-:W-:Y:S01]  /*15a0*/  IMAD.MOV.U32 R16, RZ, RZ, R8 ;  /* 0x000000ffff107224 */ /* 0x000fe200078e0008 */
        /* <DEDUP_REMOVED lines=8> */
[----:B------:R-:W-:Y:S02]  /*1630*/  IMAD R2, R18, UR4, R5 ;  /* 0x0000000412027c24 */ /* 0x000fe4000f8e0205 */
[----:B------:R-:W-:-:S04]  /*1640*/  IMAD R3, R4, UR4, R7 ;  /* 0x0000000404037c24 */ /* 0x000fc8000f8e0207 */
[----:B------:R-:W-:-:S05]  /*1650*/  IMAD R3, R2, R22, R3 ;  /* 0x0000001602037224 */ /* 0x000fca00078e0203 */
[----:B------:R-:W-:-:S04]  /*1660*/  IADD3 R2, P0, PT, R3, UR8, RZ ;  /* 0x0000000803027c10 */ /* 0x000fc8000ff1e0ff */
[----:B------:R-:W-:-:S05]  /*1670*/  LEA.HI.X.SX32 R3, R3, UR9, 0x1, P0 ;  /* 0x0000000903037c11 */ /* 0x000fca00080f0eff */
[----:B------:R-:W2:Y:S02]  /*1680*/  LDG.E.S8.CONSTANT R2, desc[UR6][R2.64] ;  /* 0x0000000602027981 */ /* 0x000ea4000c1e9300 */
[----:B--2---:R-:W-:-:S13]  /*1690*/  ISETP.GT.AND P0, PT, R2, -0x1, PT ;  /* 0xffffffff0200780c */ /* 0x004fda0003f04270 */
[----:B------:R-:W-:Y:S05]  /*16a0*/  @P0 BREAK.RELIABLE B1 ;  /* 0x0000000000010942 */ /* 0x000fea0003800100 */
[----:B------:R-:W-:Y:S05]  /*16b0*/  @P0 BRA `(.L_x_287) ;  /* 0x00000000008c0947 */ /* 0x000fea0003800000 */
.L_x_289:
[----:B------:R-:W-:Y:S05]  /*16c0*/  BSYNC.RELIABLE B1 ;  /* 0x0000000000017941 */ /* 0x000fea0003800100 */
.L_x_288:
[C---:B------:R-:W-:Y:S01]  /*16d0*/  FSETP.GEU.AND P0, PT, R8.reuse, R15, PT ;  /* 0x0000000f0800720b */ /* 0x040fe20003f0e000 */
[----:B------:R-:W-:Y:S03]  /*16e0*/  BSSY.RECONVERGENT B1, `(.L_x_290) ;  /* 0x000001b000017945 */ /* 0x000fe60003800200 */
[----:B------:R-:W-:-:S04]  /*16f0*/  FSETP.GEU.OR P0, PT, R8, R19, P0 ;  /* 0x000000130800720b */ /* 0x000fc8000070e400 */
[----:B------:R-:W-:-:S09]  /*1700*/  FSETP.GE.OR P1, PT, R6, RZ, P0 ;  /* 0x000000ff0600720b */ /* 0x000fd20000726400 */
[C---:B------:R-:W-:Y:S02]  /*1710*/  @!P0 VIADD R2, R5.reuse, 0x1 ;  /* 0x0000000105028836 */ /* 0x040fe40000000000 */
[----:B------:R-:W-:Y:S01]  /*1720*/  @!P0 FADD R8, R8, |R13| ;  /* 0x4000000d08088221 */ /* 0x000fe20000000000 */
[----:B------:R-:W-:Y:S01]  /*1730*/  @!P0 IMAD.MOV.U32 R17, RZ, RZ, R16 ;  /* 0x000000ffff118224 */ /* 0x000fe200078e0010 */
[----:B------:R-:W-:Y:S02]  /*1740*/  @!P0 MOV R20, RZ ;  /* 0x000000ff00148202 */ /* 0x000fe40000000f00 */
[----:B------:R-:W-:-:S05]  /*1750*/  @!P1 IADD3 R2, PT, PT, R5, -0x1, RZ ;  /* 0xffffffff05029810 */ /* 0x000fca0007ffe0ff */
[----:B------:R-:W-:Y:S01]  /*1760*/  @!P0 IMAD.MOV.U32 R5, RZ, RZ, R2 ;  /* 0x000000ffff058224 */ /* 0x000fe200078e0002 */
[----:B------:R-:W-:Y:S06]  /*1770*/  @!P0 BRA `(.L_x_291) ;  /* 0x0000000000448947 */ /* 0x000fec0003800000 */
[----:B------:R-:W-:Y:S02]  /*1780*/  FSETP.GEU.AND P2, PT, R19, R15, PT ;  /* 0x0000000f1300720b */ /* 0x000fe40003f4e000 */
[----:B------:R-:W-:Y:S02]  /*1790*/  PLOP3.LUT P0, PT, PT, PT, PT, 0x80, 0x8 ;  /* 0x000000000008781c */ /* 0x000fe40003f0f070 */
[----:B------:R-:W-:-:S09]  /*17a0*/  PLOP3.LUT P1, PT, PT, PT, PT, 0x80, 0x8 ;  /* 0x000000000008781c */ /* 0x000fd20003f2f070 */
[----:B------:R-:W-:Y:S01]  /*17b0*/  @P2 PLOP3.LUT P0, PT, P4, PT, PT, 0x80, 0x8 ;  /* 0x000000000008281c */ /* 0x000fe2000270f070 */
[----:B------:R-:W-:Y:S01]  /*17c0*/  @P2 VIADD R3, R7, 0x1 ;  /* 0x0000000107032836 */ /* 0x000fe20000000000 */
[----:B------:R-:W-:Y:S01]  /*17d0*/  @!P2 PLOP3.LUT P1, PT, P5, PT, PT, 0x80, 0x8 ;  /* 0x000000000008a81c */ /* 0x000fe20002f2f070 */
[----:B------:R-:W-:Y:S01]  /*17e0*/  @!P2 VIADD R2, R4, 0x1 ;  /* 0x000000010402a836 */ /* 0x000fe20000000000 */
[----:B------:R-:W-:Y:S01]  /*17f0*/  @!P2 MOV R17, R19 ;  /* 0x000000130011a202 */ /* 0x000fe20000000f00 */
[----:B------:R-:W-:Y:S01]  /*1800*/  @!P2 IMAD.MOV.U32 R20, RZ, RZ, 0x1 ;  /* 0x00000001ff14a424 */ /* 0x000fe200078e00ff */
[----:B------:R-:W-:Y:S01]  /*1810*/  @P2 MOV R17, R15 ;  /* 0x0000000f00112202 */ /* 0x000fe20000000f00 */
[----:B------:R-:W-:Y:S01]  /*1820*/  @!P2 FADD R19, R19, |R12| ;  /* 0x4000000c1313a221 */ /* 0x000fe20000000000 */
[----:B------:R-:W-:Y:S01]  /*1830*/  @P2 FADD R15, R15, |R0| ;  /* 0x400000000f0f2221 */ /* 0x000fe20000000000 */
[----:B------:R-:W-:-:S04]  /*1840*/  @P2 IMAD.MOV.U32 R20, RZ, RZ, 0x2 ;  /* 0x00000002ff142424 */ /* 0x000fc800078e00ff */
[----:B------:R-:W-:Y:S02]  /*1850*/  @!P0 VIADD R3, R7, 0xffffffff ;  /* 0xffffffff07038836 */ /* 0x000fe40000000000 */
[----:B------:R-:W-:-:S03]  /*1860*/  @!P1 VIADD R2, R4, 0xffffffff ;  /* 0xffffffff04029836 */ /* 0x000fc60000000000 */
[----:B------:R-:W-:Y:S01]  /*1870*/  @P2 MOV R7, R3 ;  /* 0x0000000300072202 */ /* 0x000fe20000000f00 */
[----:B------:R-:W-:-:S07]  /*1880*/  @!P2 IMAD.MOV.U32 R4, RZ, RZ, R2 ;  /* 0x000000ffff04a224 */ /* 0x000fce00078e0002 */
.L_x_291:
[----:B------:R-:W-:Y:S05]  /*1890*/  BSYNC.RECONVERGENT B1 ;  /* 0x0000000000017941 */ /* 0x000fea0003800200 */
.L_x_290:
[----:B------:R-:W-:Y:S01]  /*18a0*/  VIADD R21, R21, 0x1 ;  /* 0x0000000115157836 */ /* 0x000fe20000000000 */
[----:B------:R-:W-:Y:S01]  /*18b0*/  FSETP.LT.AND P1, PT, R17, UR11, PT ;  /* 0x0000000b11007c0b */ /* 0x000fe2000bf21000 */
[----:B------:R-:W-:-:S03]  /*18c0*/  HFMA2 R2, -RZ, RZ, 0, 1.5199184417724609375e-05 ;  /* 0x000000ffff027431 */ /* 0x000fc600000001ff */
[----:B------:R-:W-:-:S13]  /*18d0*/  ISETP.GE.AND P0, PT, R21, UR10, PT ;  /* 0x0000000a15007c0c */ /* 0x000fda000bf06270 */
[----:B------:R-:W-:Y:S05]  /*18e0*/  @!P0 BRA P1, `(.L_x_292) ;  /* 0xfffffff800dc8947 */ /* 0x000fea000083ffff */
.L_x_287:
[----:B------:R-:W-:Y:S05]  /*18f0*/  BSYNC.RECONVERGENT B0 ;  /* 0x0000000000007941 */ /* 0x000fea0003800200 */
.L_x_286:
[----:B------:R-:W1:Y:S01]  /*1900*/  LDCU.64 UR4, c[0x0][0x3a0] ;  /* 0x00007400ff0477ac */ /* 0x000e620008000a00 */
[----:B------:R-:W-:-:S04]  /*1910*/  PRMT R0, R2, 0x8880, RZ ;  /* 0x0000888002007816 */ /* 0x000fc800000000ff */
[----:B------:R-:W-:Y:S01]  /*1920*/  ISETP.GE.AND P0, PT, R0, RZ, PT ;  /* 0x000000ff0000720c */ /* 0x000fe20003f06270 */
[----:B-1----:R-:W-:-:S04]  /*1930*/  IMAD R18, R18, UR5, R11 ;  /* 0x0000000512127c24 */ /* 0x002fc8000f8e020b */
[----:B------:R-:W-:-:S04]  /*1940*/  IMAD R6, R18, UR4, R9 ;  /* 0x0000000412067c24 */ /* 0x000fc8000f8e0209 */
[----:B------:R-:W-:-:S04]  /*1950*/  IMAD R6, R6, 0x3, RZ ;  /* 0x0000000306067824 */ /* 0x000fc800078e02ff */
[----:B------:R-:W-:Y:S05]  /*1960*/  @!P0 BRA `(.L_x_293) ;  /* 0x0000000000f88947 */ /* 0x000fea0003800000 */
[----:B------:R-:W1:Y:S01]  /*1970*/  S2R R3, SR_CgaCtaId ;  /* 0x0000000000037919 */ /* 0x000e620000008800 */
[----:B------:R-:W-:Y:S01]  /*1980*/  MOV R0, 0x400 ;  /* 0x0000040000007802 */ /* 0x000fe20000000f00 */
[----:B------:R-:W-:Y:S01]  /*1990*/  BSSY.RECONVERGENT B0, `(.L_x_294) ;  /* 0x0000013000007945 */ /* 0x000fe20003800200 */
[----:B------:R-:W-:Y:S01]  /*19a0*/  LOP3.LUT R2, R2, 0xff, RZ, 0xc0, !PT ;  /* 0x000000ff02027812 */ /* 0x000fe200078ec0ff */
[----:B---3--:R-:W-:Y:S01]  /*19b0*/  IMAD.MOV.U32 R7, RZ, RZ, 0x3f4ccccd ;  /* 0x3f4ccccdff077424 */ /* 0x008fe200078e00ff */
[----:B------:R-:W-:Y:S02]  /*19c0*/  ISETP.NE.AND P0, PT, R20, RZ, PT ;  /* 0x000000ff1400720c */ /* 0x000fe40003f05270 */
[----:B-1----:R-:W-:-:S05]  /*19d0*/  LEA R3, R3, R0, 0x18 ;  /* 0x0000000003037211 */ /* 0x002fca00078ec0ff */
[----:B------:R-:W-:-:S05]  /*19e0*/  IMAD R2, R2, 0xc, R3 ;  /* 0x0000000c02027824 */ /* 0x000fca00078e0203 */
[----:B------:R1:W3:Y:S04]  /*19f0*/  LDS R0, [R2] ;  /* 0x0000000002007984 */ /* 0x0002e80000000800 */
[----:B--2---:R1:W2:Y:S04]  /*1a00*/  LDS R4, [R2+0x4] ;  /* 0x0000040002047984 */ /* 0x0042a80000000800 */
[----:B------:R1:W4:Y:S01]  /*1a10*/  LDS R5, [R2+0x8] ;  /* 0x0000080002057984 */ /* 0x0003220000000800 */
[----:B------:R-:W-:Y:S05]  /*1a20*/  @!P0 BRA `(.L_x_295) ;  /* 0x0000000000248947 */ /* 0x000fea0003800000 */
[----:B------:R-:W-:-:S13]  /*1a30*/  ISETP.NE.AND P0, PT, R20, 0x2, PT ;  /* 0x000000021400780c */ /* 0x000fda0003f05270 */
[----:B------:R-:W-:Y:S05]  /*1a40*/  @!P0 BRA `(.L_x_296) ;  /* 0x0000000000188947 */ /* 0x000fea0003800000 */
[----:B------:R-:W-:-:S13]  /*1a50*/  ISETP.NE.AND P0, PT, R20, 0x1, PT ;  /* 0x000000011400780c */ /* 0x000fda0003f05270 */
[----:B------:R-:W-:Y:S01]  /*1a60*/  @!P0 IMAD.MOV.U32 R7, RZ, RZ, 0x3f800000 ;  /* 0x3f800000ff078424 */ /* 0x000fe200078e00ff */
[----:B------:R-:W-:-:S04]  /*1a70*/  @!P0 FSETP.GE.AND P1, PT, R10, RZ, PT ;  /* 0x000000ff0a00820b */ /* 0x000fc80003f26000 */
[----:B------:R-:W-:Y:S02]  /*1a80*/  @!P0 FSEL R7, R7, 0.60000002384185791016, P1 ;  /* 0x3f19999a07078808 */ /* 0x000fe40000800000 */
[----:B------:R-:W-:Y:S01]  /*1a90*/  @P0 MOV R7, 0x3f800000 ;  /* 0x3f80000000070802 */ /* 0x000fe20000000f00 */
[----:B------:R-:W-:Y:S06]  /*1aa0*/  BRA `(.L_x_295) ;  /* 0x0000000000047947 */ /* 0x000fec0003800000 */
.L_x_296:
[----:B------:R-:W-:-:S07]  /*1ab0*/  IMAD.MOV.U32 R7, RZ, RZ, 0x3f666666 ;  /* 0x3f666666ff077424 */ /* 0x000fce00078e00ff */
.L_x_295:
[----:B------:R-:W-:Y:S05]  /*1ac0*/  BSYNC.RECONVERGENT B0 ;  /* 0x0000000000007941 */ /* 0x000fea0003800200 */
.L_x_294:
[----:B------:R-:W1:Y:S01]  /*1ad0*/  LDC R9, c[0x0][0x3ac] ;  /* 0x0000eb00ff097b82 */ /* 0x000e620000000800 */
[----:B------:R-:W-:Y:S01]  /*1ae0*/  BSSY.RECONVERGENT B0, `(.L_x_297) ;  /* 0x000000f000007945 */ /* 0x000fe20003800200 */
[----:B-1----:R-:W1:Y:S08]  /*1af0*/  MUFU.RCP R2, R9 ;  /* 0x0000000900027308 */ /* 0x002e700000001000 */
[----:B------:R-:W5:Y:S01]  /*1b00*/  FCHK P0, R17, R9 ;  /* 0x0000000911007302 */ /* 0x000f620000000000 */
[----:B-1----:R-:W-:-:S04]  /*1b10*/  FFMA R3, R2, -R9, 1 ;  /* 0x3f80000002037423 */ /* 0x002fc80000000809 */
[----:B------:R-:W-:-:S04]  /*1b20*/  FFMA R2, R2, R3, R2 ;  /* 0x0000000302027223 */ /* 0x000fc80000000002 */
[----:B0-----:R-:W-:-:S04]  /*1b30*/  FFMA R8, R2, R17, RZ ;  /* 0x0000001102087223 */ /* 0x001fc800000000ff */
[----:B------:R-:W-:-:S04]  /*1b40*/  FFMA R3, R8, -R9, R17 ;  /* 0x8000000908037223 */ /* 0x000fc80000000011 */
[----:B------:R-:W-:Y:S01]  /*1b50*/  FFMA R10, R2, R3, R8 ;  /* 0x00000003020a7223 */ /* 0x000fe20000000008 */
[----:B-----5:R-:W-:Y:S06]  /*1b60*/  @!P0 BRA `(.L_x_298) ;  /* 0x0000000000188947 */ /* 0x020fec0003800000 */
[----:B------:R-:W0:Y:S01]  /*1b70*/  LDCU UR4, c[0x0][0x3ac] ;  /* 0x00007580ff0477ac */ /* 0x000e220008000800 */
[----:B------:R-:W-:Y:S02]  /*1b80*/  MOV R3, R17 ;  /* 0x0000001100037202 */ /* 0x000fe40000000f00 */
[----:B------:R-:W-:Y:S01]  /*1b90*/  MOV R20, 0x1bc0 ;  /* 0x00001bc000147802 */ /* 0x000fe20000000f00 */
[----:B0-----:R-:W-:-:S07]  /*1ba0*/  IMAD.U32 R2, RZ, RZ, UR4 ;  /* 0x00000004ff027e24 */ /* 0x001fce000f8e00ff */
[----:B--234-:R-:W-:Y:S05]  /*1bb0*/  CALL.REL.NOINC `($__internal_6_$__cuda_sm3x_div_rn_noftz_f32_slowpath) ;  /* 0x0000000400687944 */ /* 0x01cfea0003c00000 */
[----:B------:R-:W-:-:S07]  /*1bc0*/  MOV R10, R19 ;  /* 0x00000013000a7202 */ /* 0x000fce0000000f00 */
.L_x_298:
[----:B------:R-:W-:Y:S05]  /*1bd0*/  BSYNC.RECONVERGENT B0 ;  /* 0x0000000000007941 */ /* 0x000fea0003800200 */
.L_x_297:
[----:B------:R-:W0:Y:S01]  /*1be0*/  S2UR UR5, SR_CgaCtaId ;  /* 0x00000000000579c3 */ /* 0x000e220000008800 */
[----:B------:R-:W-:Y:S01]  /*1bf0*/  UMOV UR4, 0x400 ;  /* 0x0000040000047882 */ /* 0x000fe20000000000 */
[----:B------:R-:W-:Y:S01]  /*1c00*/  FMNMX R10, R10, 1, PT ;  /* 0x3f8000000a0a7809 */ /* 0x000fe20003800000 */
[-C--:B---3--:R-:W-:Y:S01]  /*1c10*/  FMUL R0, R0, R7.reuse ;  /* 0x0000000700007220 */ /* 0x088fe20000400000 */
[-C--:B--2---:R-:W-:Y:S01]  /*1c20*/  FMUL R4, R4, R7.reuse ;  /* 0x0000000704047220 */ /* 0x084fe20000400000 */
[----:B----4-:R-:W-:Y:S02]  /*1c30*/  FMUL R12, R5, R7 ;  /* 0x00000007050c7220 */ /* 0x010fe40000400000 */
[----:B------:R-:W-:Y:S01]  /*1c40*/  FMUL R10, R10, R10 ;  /* 0x0000000a0a0a7220 */ /* 0x000fe20000400000 */
[----:B------:R-:W1:Y:S03]  /*1c50*/  LDC.64 R2, c[0x0][0x390] ;  /* 0x0000e400ff027b82 */ /* 0x000e660000000a00 */
[----:B------:R-:W-:Y:S01]  /*1c60*/  FADD R11, -R10, 1 ;  /* 0x3f8000000a0b7421 */ /* 0x000fe20000000100 */
[----:B0-----:R-:W-:Y:S01]  /*1c70*/  ULEA UR4, UR5, UR4, 0x18 ;  /* 0x0000000405047291 */ /* 0x001fe2000f8ec0ff */
[----:B-1----:R-:W-:-:S08]  /*1c80*/  IMAD.WIDE R2, R6, 0x4, R2 ;  /* 0x0000000406027825 */ /* 0x002fd000078e0202 */
[----:B------:R-:W0:Y:S04]  /*1c90*/  LDS R13, [UR4+0x9c] ;  /* 0x00009c04ff0d7984 */ /* 0x000e280008000800 */
[----:B------:R-:W1:Y:S01]  /*1ca0*/  LDS.64 R8, [UR4+0xa0] ;  /* 0x0000a004ff087984 */ /* 0x000e620008000a00 */
[C---:B0-----:R-:W-:Y:S01]  /*1cb0*/  FMUL R13, R10.reuse, R13 ;  /* 0x0000000d0a0d7220 */ /* 0x041fe20000400000 */
[C---:B-1----:R-:W-:Y:S01]  /*1cc0*/  FMUL R8, R10.reuse, R8 ;  /* 0x000000080a087220 */ /* 0x042fe20000400000 */
[----:B------:R-:W-:Y:S02]  /*1cd0*/  FMUL R9, R10, R9 ;  /* 0x000000090a097220 */ /* 0x000fe40000400000 */
[----:B------:R-:W-:Y:S01]  /*1ce0*/  FFMA R13, R0, R11, R13 ;  /* 0x0000000b000d7223 */ /* 0x000fe2000000000d */
[C---:B------:R-:W-:Y:S01]  /*1cf0*/  FFMA R5, R11.reuse, R4, R8 ;  /* 0x000000040b057223 */ /* 0x040fe20000000008 */
[----:B------:R-:W-:-:S03]  /*1d00*/  FFMA R9, R11, R12, R9 ;  /* 0x0000000c0b097223 */ /* 0x000fc60000000009 */
[----:B------:R-:W-:Y:S04]  /*1d10*/  STG.E desc[UR6][R2.64], R13 ;  /* 0x0000000d02007986 */ /* 0x000fe8000c101906 */
[----:B------:R-:W-:Y:S04]  /*1d20*/  STG.E desc[UR6][R2.64+0x4], R5 ;  /* 0x0000040502007986 */ /* 0x000fe8000c101906 */
[----:B------:R-:W-:Y:S01]  /*1d30*/  STG.E desc[UR6][R2.64+0x8], R9 ;  /* 0x0000080902007986 */ /* 0x000fe2000c101906 */
[----:B------:R-:W-:Y:S05]  /*1d40*/  EXIT ;  /* 0x000000000000794d */ /* 0x000fea0003800000 */
.L_x_293:
[----:B------:R-:W1:Y:S01]  /*1d50*/  S2UR UR5, SR_CgaCtaId ;  /* 0x00000000000579c3 */ /* 0x000e620000008800 */
[----:B------:R-:W-:-:S07]  /*1d60*/  UMOV UR4, 0x400 ;  /* 0x0000040000047882 */ /* 0x000fce0000000000 */
[----:B------:R-:W4:Y:S01]  /*1d70*/  LDC.64 R2, c[0x0][0x390] ;  /* 0x0000e400ff027b82 */ /* 0x000f220000000a00 */
[----:B-1----:R-:W-:Y:S01]  /*1d80*/  ULEA UR4, UR5, UR4, 0x18 ;  /* 0x0000000405047291 */ /* 0x002fe2000f8ec0ff */
[----:B----4-:R-:W-:-:S08]  /*1d90*/  IMAD.WIDE R2, R6, 0x4, R2 ;  /* 0x0000000406027825 */ /* 0x010fd000078e0202 */
[----:B------:R-:W1:Y:S04]  /*1da0*/  LDS R5, [UR4+0x9c] ;  /* 0x00009c04ff057984 */ /* 0x000e680008000800 */
[----:B0-----:R-:W0:Y:S04]  /*1db0*/  LDS.64 R8, [UR4+0xa0] ;  /* 0x0000a004ff087984 */ /* 0x001e280008000a00 */
[----:B-1----:R-:W-:Y:S04]  /*1dc0*/  STG.E desc[UR6][R2.64], R5 ;  /* 0x0000000502007986 */ /* 0x002fe8000c101906 */
[----:B0-----:R-:W-:Y:S04]  /*1dd0*/  STG.E desc[UR6][R2.64+0x4], R8 ;  /* 0x0000040802007986 */ /* 0x001fe8000c101906 */
[----:B------:R-:W-:Y:S01]  /*1de0*/  STG.E desc[UR6][R2.64+0x8], R9 ;  /* 0x0000080902007986 */ /* 0x000fe2000c101906 */
[----:B------:R-:W-:Y:S05]  /*1df0*/  EXIT ;  /* 0x000000000000794d */ /* 0x000fea0003800000 */
        .weak           $__internal_5_$__cuda_sm20_rcp_rn_f32_slowpath
        .type           $__internal_5_$__cuda_sm20_rcp_rn_f32_slowpath,@function
        .size           $__internal_5_$__cuda_sm20_rcp_rn_f32_slowpath,($__internal_6_$__cuda_sm3x_div_rn_noftz_f32_slowpath - $__internal_5_$__cuda_sm20_rcp_rn_f32_slowpath)
$__internal_5_$__cuda_sm20_rcp_rn_f32_slowpath:
[----:B------:R-:W-:Y:S01]  /*1e00*/  IMAD.SHL.U32 R2, R0, 0x2, RZ ;  /* 0x0000000200027824 */ /* 0x000fe200078e00ff */
[----:B------:R-:W-:Y:S04]  /*1e10*/  BSSY.RECONVERGENT B2, `(.L_x_299) ;  /* 0x0000030000027945 */ /* 0x000fe80003800200 */
[----:B------:R-:W-:-:S04]  /*1e20*/  SHF.R.U32.HI R2, RZ, 0x18, R2 ;  /* 0x00000018ff027819 */ /* 0x000fc80000011602 */
[----:B------:R-:W-:-:S13]  /*1e30*/  ISETP.NE.U32.AND P0, PT, R2, RZ, PT ;  /* 0x000000ff0200720c */ /* 0x000fda0003f05070 */
[----:B------:R-:W-:Y:S05]  /*1e40*/  @P0 BRA `(.L_x_300) ;  /* 0x0000000000280947 */ /* 0x000fea0003800000 */
[----:B------:R-:W-:-:S04]  /*1e50*/  SHF.L.U32 R2, R0, 0x1, RZ ;  /* 0x0000000100027819 */ /* 0x000fc800000006ff */
        /* <DEDUP_REMOVED lines=9> */
.L_x_300:
[----:B------:R-:W-:-:S05]  /*1ef0*/  VIADD R3, R2, 0xffffff03 ;  /* 0xffffff0302037836 */ /* 0x000fca0000000000 */
[----:B------:R-:W-:-:S13]  /*1f00*/  ISETP.GT.U32.AND P0, PT, R3, 0x1, PT ;  /* 0x000000010300780c */ /* 0x000fda0003f04070 */
[----:B------:R-:W-:Y:S05]  /*1f10*/  @P0 BRA `(.L_x_302) ;  /* 0x0000000000780947 */ /* 0x000fea0003800000 */
[----:B------:R-:W-:Y:S01]  /*1f20*/  LOP3.LUT R19, R0, 0x7fffff, RZ, 0xc0, !PT ;  /* 0x007fffff00137812 */ /* 0x000fe200078ec0ff */
[----:B------:R-:W-:-:S03]  /*1f30*/  HFMA2 R24, -RZ, RZ, 0, 1.78813934326171875e-07 ;  /* 0x00000003ff187431 */ /* 0x000fc600000001ff */
        /* <DEDUP_REMOVED lines=19> */
[----:B------:R-:W-:-:S04]  /*2070*/  SEL R3, RZ, 0x1, !P0 ;  /* 0x00000001ff037807 */ /* 0x000fc80004000000 */
[----:B------:R-:W-:-:S04]  /*2080*/  IADD3 R3, PT, PT, -R3, RZ, RZ ;  /* 0x000000ff03037210 */ /* 0x000fc80007ffe1ff */
[----:B------:R-:W-:Y:S01]  /*2090*/  ISETP.GE.AND P0, PT, R3, RZ, PT ;  /* 0x000000ff0300720c */ /* 0x000fe20003f06270 */
[----:B------:R-:W-:-:S05]  /*20a0*/  VIADD R3, R2, 0xffffff04 ;  /* 0xffffff0402037836 */ /* 0x000fca0000000000 */
[----:B------:R-:W-:-:S07]  /*20b0*/  SHF.R.U32.HI R3, RZ, R3, R20 ;  /* 0x00000003ff037219 */ /* 0x000fce0000011614 */
[----:B------:R-:W-:-:S05]  /*20c0*/  @!P0 IADD3 R3, PT, PT, R3, 0x1, RZ ;  /* 0x0000000103038810 */ /* 0x000fca0007ffe0ff */
[----:B------:R-:W-:-:S05]  /*20d0*/  @!P1 IMAD.SHL.U32 R3, R3, 0x2, RZ ;  /* 0x0000000203039824 */ /* 0x000fca00078e00ff */
[----:B------:R-:W-:Y:S01]  /*20e0*/  LOP3.LUT R3, R3, 0x80000000, R0, 0xf8, !PT ;  /* 0x8000000003037812 */ /* 0x000fe200078ef800 */
[----:B------:R-:W-:Y:S06]  /*20f0*/  BRA `(.L_x_301) ;  /* 0x0000000000047947 */ /* 0x000fec0003800000 */
.L_x_302:
[----:B------:R0:W1:Y:S02]  /*2100*/  MUFU.RCP R3, R0 ;  /* 0x0000000000037308 */ /* 0x0000640000001000 */
.L_x_301:
[----:B------:R-:W-:Y:S05]  /*2110*/  BSYNC.RECONVERGENT B2 ;  /* 0x0000000000027941 */ /* 0x000fea0003800200 */
.L_x_299:
[----:B01----:R-:W-:Y:S01]  /*2120*/  MOV R0, R3 ;  /* 0x0000000300007202 */ /* 0x003fe20000000f00 */
[----:B------:R-:W-:Y:S02]  /*2130*/  HFMA2 R3, -RZ, RZ, 0, 0 ;  /* 0x00000000ff037431 */ /* 0x000fe400000001ff */
[----:B------:R-:W-:-:S04]  /*2140*/  IMAD.MOV.U32 R2, RZ, RZ, R17 ;  /* 0x000000ffff027224 */ /* 0x000fc800078e0011 */
[----:B------:R-:W-:Y:S05]  /*2150*/  RET.REL.NODEC R2 `(_Z21render_kernel_v7_fullPKaPKfPfiiiiiff) ;  /* 0xffffffdc02a87950 */ /* 0x000fea0003c3ffff */
        .weak           $__internal_6_$__cuda_sm3x_div_rn_noftz_f32_slowpath
        .type           $__internal_6_$__cuda_sm3x_div_rn_noftz_f32_slowpath,@function
        .size           $__internal_6_$__cuda_sm3x_div_rn_noftz_f32_slowpath,(.L_x_790 - $__internal_6_$__cuda_sm3x_div_rn_noftz_f32_slowpath)
$__internal_6_$__cuda_sm3x_div_rn_noftz_f32_slowpath:
        /* <DEDUP_REMOVED lines=29> */
[----:B------:R-:W-:Y:S01]  /*2330*/  @P0 MOV R19, RZ ;  /* 0x000000ff00130202 */ /* 0x000fe20000000f00 */
[----:B------:R-:W-:Y:S02]  /*2340*/  @!P0 IMAD.MOV.U32 R19, RZ, RZ, -0x40 ;  /* 0xffffffc0ff138424 */ /* 0x000fe400078e00ff */
[----:B------:R-:W-:Y:S01]  /*2350*/  @!P0 FFMA R3, R3, 1.84467440737095516160e+19, RZ ;  /* 0x5f80000003038823 */ /* 0x000fe200000000ff */
[----:B------:R-:W-:Y:S02]  /*2360*/  @!P1 FFMA R2, R2, 1.84467440737095516160e+19, RZ ;  /* 0x5f80000002029823 */ /* 0x000fe400000000ff */
[----:B------:R-:W-:-:S07]  /*2370*/  @!P1 IADD3 R19, PT, PT, R19, 0x40, RZ ;  /* 0x0000004013139810 */ /* 0x000fce0007ffe0ff */
.L_x_304:
        /* <DEDUP_REMOVED lines=32> */
[----:B------:R-:W-:Y:S02]  /*2580*/  IADD3 R23, PT, PT, R3, 0x20, RZ ;  /* 0x0000002003177810 */ /* 0x000fe40007ffe0ff */
[----:B------:R-:W-:Y:S02]  /*2590*/  LOP3.LUT R17, R17, 0x7fffff, RZ, 0xc0, !PT ;  /* 0x007fffff11117812 */ /* 0x000fe400078ec0ff */
[----:B------:R-:W-:Y:S02]  /*25a0*/  ISETP.NE.AND P2, PT, R3, RZ, PT ;  /* 0x000000ff0300720c */ /* 0x000fe40003f45270 */
[----:B------:R-:W-:Y:S02]  /*25b0*/  LOP3.LUT R26, R17, 0x800000, RZ, 0xfc, !PT ;  /* 0x00800000111a7812 */ /* 0x000fe400078efcff */
[----:B------:R-:W-:Y:S01]  /*25c0*/  ISETP.NE.AND P1, PT, R3, RZ, PT ;  /* 0x000000ff0300720c */ /* 0x000fe20003f25270 */
[----:B------:R-:W-:Y:S01]  /*25d0*/  IMAD.MOV R3, RZ, RZ, -R3 ;  /* 0x000000ffff037224 */ /* 0x000fe200078e0a03 */
[----:B------:R-:W-:-:S02]  /*25e0*/  SHF.L.U32 R23, R26, R23, RZ ;  /* 0x000000171a177219 */ /* 0x000fc400000006ff */
[----:B------:R-:W-:Y:S02]  /*25f0*/  FSETP.NEU.FTZ.AND P0, PT, R19, R24, PT ;  /* 0x000000181300720b */ /* 0x000fe40003f1d000 */
[----:B------:R-:W-:Y:S02]  /*2600*/  SEL R3, R3, RZ, P2 ;  /* 0x000000ff03037207 */ /* 0x000fe40001000000 */
[----:B------:R-:W-:Y:S02]  /*2610*/  ISETP.NE.AND P1, PT, R23, RZ, P1 ;  /* 0x000000ff1700720c */ /* 0x000fe40000f25270 */
[----:B------:R-:W-:Y:S02]  /*2620*/  SHF.R.U32.HI R26, RZ, R3, R26 ;  /* 0x00000003ff1a7219 */ /* 0x000fe4000001161a */
[----:B------:R-:W-:Y:S02]  /*2630*/  PLOP3.LUT P0, PT, P0, P1, PT, 0xf8, 0x8f ;  /* 0x00000000008f781c */ /* 0x000fe40000703f70 */
[----:B------:R-:W-:-:S02]  /*2640*/  SHF.R.U32.HI R3, RZ, 0x1, R26 ;  /* 0x00000001ff037819 */ /* 0x000fc4000001161a */
[----:B------:R-:W-:-:S04]  /*2650*/  SEL R24, RZ, 0x1, !P0 ;  /* 0x00000001ff187807 */ /* 0x000fc80004000000 */
[----:B------:R-:W-:-:S04]  /*2660*/  LOP3.LUT R17, R24, 0x1, R3, 0xf8, !PT ;  /* 0x0000000118117812 */ /* 0x000fc800078ef803 */
[----:B------:R-:W-:-:S04]  /*2670*/  LOP3.LUT R26, R17, R26, RZ, 0xc0, !PT ;  /* 0x0000001a111a7212 */ /* 0x000fc800078ec0ff */
[----:B------:R-:W-:-:S04]  /*2680*/  IADD3 R3, PT, PT, R3, R26, RZ ;  /* 0x0000001a03037210 */ /* 0x000fc80007ffe0ff */
[----:B------:R-:W-:Y:S01]  /*2690*/  LOP3.LUT R2, R3, R2, RZ, 0xfc, !PT ;  /* 0x0000000203027212 */ /* 0x000fe200078efcff */
[----:B------:R-:W-:Y:S06]  /*26a0*/  BRA `(.L_x_312) ;  /* 0x0000000000107947 */ /* 0x000fec0003800000 */
.L_x_311:
[----:B------:R-:W-:-:S04]  /*26b0*/  LOP3.LUT R2, R2, 0x80000000, RZ, 0xc0, !PT ;  /* 0x8000000002027812 */ /* 0x000fc800078ec0ff */
[----:B------:R-:W-:Y:S01]  /*26c0*/  LOP3.LUT R2, R2, 0x7f800000, RZ, 0xfc, !PT ;  /* 0x7f80000002027812 */ /* 0x000fe200078efcff */
[----:B------:R-:W-:Y:S06]  /*26d0*/  BRA `(.L_x_312) ;  /* 0x0000000000047947 */ /* 0x000fec0003800000 */
.L_x_310:
[----:B------:R-:W-:-:S07]  /*26e0*/  IMAD R2, R19, 0x800000, R2 ;  /* 0x0080000013027824 */ /* 0x000fce00078e0202 */
.L_x_312:
[----:B------:R-:W-:Y:S05]  /*26f0*/  BSYNC.RECONVERGENT B2 ;  /* 0x0000000000027941 */ /* 0x000fea0003800200 */
.L_x_309:
[----:B------:R-:W-:Y:S05]  /*2700*/  BRA `(.L_x_313) ;  /* 0x0000000000207947 */ /* 0x000fea0003800000 */
.L_x_308:
[----:B------:R-:W-:-:S04]  /*2710*/  LOP3.LUT R2, R2, 0x80000000, R3, 0x48, !PT ;  /* 0x8000000002027812 */ /* 0x000fc800078e4803 */
[----:B------:R-:W-:Y:S01]  /*2720*/  LOP3.LUT R2, R2, 0x7f800000, RZ, 0xfc, !PT ;  /* 0x7f80000002027812 */ /* 0x000fe200078efcff */
[----:B------:R-:W-:Y:S06]  /*2730*/  BRA `(.L_x_313) ;  /* 0x0000000000147947 */ /* 0x000fec0003800000 */
.L_x_307:
[----:B------:R-:W-:Y:S01]  /*2740*/  LOP3.LUT R2, R2, 0x80000000, R3, 0x48, !PT ;  /* 0x8000000002027812 */ /* 0x000fe200078e4803 */
[----:B------:R-:W-:Y:S06]  /*2750*/  BRA `(.L_x_313) ;  /* 0x00000000000c7947 */ /* 0x000fec0003800000 */
.L_x_306:
[----:B------:R-:W0:Y:S01]  /*2760*/  MUFU.RSQ R2, -QNAN ;  /* 0xffc0000000027908 */ /* 0x000e220000001400 */
[----:B------:R-:W-:Y:S05]  /*2770*/  BRA `(.L_x_313) ;  /* 0x0000000000047947 */ /* 0x000fea0003800000 */
.L_x_305:
[----:B------:R-:W-:-:S07]  /*2780*/  FADD.FTZ R2, R3, R2 ;  /* 0x0000000203027221 */ /* 0x000fce0000010000 */
.L_x_313:
[----:B------:R-:W-:Y:S05]  /*2790*/  BSYNC.RECONVERGENT B1 ;  /* 0x0000000000017941 */ /* 0x000fea0003800200 */
.L_x_303:
[----:B------:R-:W-:Y:S01]  /*27a0*/  HFMA2 R3, -RZ, RZ, 0, 0 ;  /* 0x00000000ff037431 */ /* 0x000fe200000001ff */
[----:B0-----:R-:W-:Y:S01]  /*27b0*/  MOV R19, R2 ;  /* 0x0000000200137202 */ /* 0x001fe20000000f00 */
[----:B------:R-:W-:-:S04]  /*27c0*/  IMAD.MOV.U32 R2, RZ, RZ, R20 ;  /* 0x000000ffff027224 */ /* 0x000fc800078e0014 */
[----:B------:R-:W-:Y:S05]  /*27d0*/  RET.REL.NODEC R2 `(_Z21render_kernel_v7_fullPKaPKfPfiiiiiff) ;  /* 0xffffffd802087950 */ /* 0x000fea0003c3ffff */
.L_x_314:
        /* <DEDUP_REMOVED lines=10> */
.L_x_790:


//--------------------- .text._Z26render_kernel_v6_fast_mathPKaPKfPfiiiiiff --------------------------
	.section	.text._Z26render_kernel_v6_fast_mathPKaPKfPfiiiiiff,"ax",@progbits
	.align	128
        .global         _Z26render_kernel_v6_fast_mathPKaPKfPfiiiiiff
        .type           _Z26render_kernel_v6_fast_mathPKaPKfPfiiiiiff,@function
        .size           _Z26render_kernel_v6_fast_mathPKaPKfPfiiiiiff,(.L_x_792 - _Z26render_kernel_v6_fast_mathPKaPKfPfiiiiiff)
        .other          _Z26render_kernel_v6_fast_mathPKaPKfPfiiiiiff,@"STO_CUDA_ENTRY STV_DEFAULT"
_Z26render_kernel_v6_fast_mathPKaPKfPfiiiiiff:
.text._Z26render_kernel_v6_fast_mathPKaPKfPfiiiiiff:
        /* <DEDUP_REMOVED lines=20> */
[----:B-1----:R-:W-:Y:S02]  /*0140*/  IMAD.MOV.U32 R4, RZ, RZ, RZ ;  /* 0x000000ffff047224 */ /* 0x002fe400078e00ff */
[----:B--2---:R-:W-:-:S04]  /*0150*/  IMAD.MOV R8, RZ, RZ, -R5 ;  /* 0x000000ffff087224 */ /* 0x004fc800078e0a05 */
[----:B------:R-:W-:Y:S01]  /*0160*/  IMAD R9, R8, R7, RZ ;  /* 0x0000000708097224 */ /* 0x000fe200078e02ff */
[----:B------:R-:W-:-:S03]  /*0170*/  MOV R8, R10 ;  /* 0x0000000a00087202 */ /* 0x000fc60000000f00 */
[----:B------:R-:W-:-:S04]  /*0180*/  IMAD.HI.U32 R5, R5, R9, R4 ;  /* 0x0000000905057227 */ /* 0x000fc800078e0004 */
[----:B------:R-:W-:Y:S02]  /*0190*/  IMAD.MOV R9, RZ, RZ, -R11 ;  /* 0x000000ffff097224 */ /* 0x000fe400078e0a0b */
[----:B------:R-:W-:Y:S01]  /*01a0*/  IMAD.HI.U32 R18, R5, R8, RZ ;  /* 0x0000000805127227 */ /* 0x000fe200078e00ff */
[----:B------:R-:W1:Y:S03]  /*01b0*/  LDC.64 R10, c[0x0][0x388] ;  /* 0x0000e200ff0a7b82 */ /* 0x000e660000000a00 */
[----:B------:R-:W-:-:S05]  /*01c0*/  IMAD R4, R18, R9, R8 ;  /* 0x0000000912047224 */ /* 0x000fca00078e0208 */
[----:B------:R-:W-:-:S13]  /*01d0*/  ISETP.GT.U32.AND P1, PT, R7, R4, PT ;  /* 0x000000040700720c */ /* 0x000fda0003f24070 */
[-C--:B------:R-:W-:Y:S01]  /*01e0*/  @!P1 IADD3 R4, PT, PT, R4, -R7.reuse, RZ ;  /* 0x8000000704049210 */ /* 0x080fe20007ffe0ff */
[----:B------:R-:W-:Y:S01]  /*01f0*/  @!P1 VIADD R18, R18, 0x1 ;  /* 0x0000000112129836 */ /* 0x000fe20000000000 */
[----:B------:R-:W-:Y:S02]  /*0200*/  ISETP.NE.AND P1, PT, R3, RZ, PT ;  /* 0x000000ff0300720c */ /* 0x000fe40003f25270 */
[----:B------:R-:W-:Y:S02]  /*0210*/  ISETP.GE.U32.AND P0, PT, R4, R7, PT ;  /* 0x000000070400720c */ /* 0x000fe40003f06070 */
[----:B------:R-:W-:-:S04]  /*0220*/  LOP3.LUT R4, R0, R3, RZ, 0x3c, !PT ;  /* 0x0000000300047212 */ /* 0x000fc800078e3cff */
[----:B------:R-:W-:-:S07]  /*0230*/  ISETP.GE.AND P2, PT, R4, RZ, PT ;  /* 0x000000ff0400720c */ /* 0x000fce0003f46270 */
[----:B------:R-:W-:-:S06]  /*0240*/  @P0 VIADD R18, R18, 0x1 ;  /* 0x0000000112120836 */ /* 0x000fcc0000000000 */
[----:B------:R-:W-:Y:S02]  /*0250*/  @!P2 IADD3 R18, PT, PT, -R18, RZ, RZ ;  /* 0x000000ff1212a210 */ /* 0x000fe40007ffe1ff */
        /* <DEDUP_REMOVED lines=27> */
[----:B------:R-:W-:Y:S01]  /*0410*/  @!P2 IADD3 R0, PT, PT, R0, -R13, RZ ;  /* 0x8000000d0000a210 */ /* 0x000fe20007ffe0ff */
[----:B------:R-:W-:-:S03]  /*0420*/  @!P2 VIADD R11, R11, 0x1 ;  /* 0x000000010b0ba836 */ /* 0x000fc60000000000 */
[----:B------:R-:W-:Y:S02]  /*0430*/  ISETP.GE.U32.AND P0, PT, R0, R13, PT ;  /* 0x0000000d0000720c */ /* 0x000fe40003f06070 */
[----:B------:R-:W-:-:S04]  /*0440*/  LOP3.LUT R0, R9, R2, RZ, 0x3c, !PT ;  /* 0x0000000209007212 */ /* 0x000fc800078e3cff */
[----:B------:R-:W-:Y:S01]  /*0450*/  ISETP.GE.AND P3, PT, R0, RZ, PT ;  /* 0x000000ff0000720c */ /* 0x000fe20003f66270 */
[----:B------:R-:W-:-:S06]  /*0460*/  HFMA2 R0, -RZ, RZ, 3.6015625, 0 ;  /* 0x43340000ff007431 */ /* 0x000fcc00000001ff */
[----:B------:R-:W-:Y:S02]  /*0470*/  @P0 VIADD R11, R11, 0x1 ;  /* 0x000000010b0b0836 */ /* 0x000fe40000000000 */
[----:B------:R-:W-:-:S04]  /*0480*/  FFMA R0, R7, -R0, 1 ;  /* 0x3f80000007007423 */ /* 0x000fc80000000800 */
[----:B------:R-:W-:Y:S01]  /*0490*/  @!P3 IMAD.MOV R11, RZ, RZ, -R11 ;  /* 0x000000ffff0bb224 */ /* 0x000fe200078e0a0b */
[----:B------:R-:W-:Y:S01]  /*04a0*/  @!P1 LOP3.LUT R11, RZ, R2, RZ, 0x33, !PT ;  /* 0x00000002ff0b9212 */ /* 0x000fe200078e33ff */
[----:B------:R-:W-:-:S03]  /*04b0*/  FFMA R0, R0, R7, 0.0055555556900799274445 ;  /* 0x3bb60b6100007423 */ /* 0x000fc60000000007 */
[----:B------:R-:W-:-:S05]  /*04c0*/  IADD3 R6, PT, PT, -R11, RZ, RZ ;  /* 0x000000ff0b067210 */ /* 0x000fca0007ffe1ff */
        /* <DEDUP_REMOVED lines=19> */
[----:B-----5:R-:W-:Y:S05]  /*0600*/  CALL.REL.NOINC `($__internal_8_$__cuda_sm3x_div_rn_noftz_f32_slowpath) ;  /* 0x0000001800347944 */ /* 0x020fea0003c00000 */
[----:B------:R-:W-:-:S07]  /*0610*/  IMAD.MOV.U32 R22, RZ, RZ, R19 ;  /* 0x000000ffff167224 */ /* 0x000fce00078e0013 */
.L_x_315:
        /* <DEDUP_REMOVED lines=14> */
[----:B-----5:R-:W-:Y:S05]  /*0700*/  CALL.REL.NOINC `($__internal_8_$__cuda_sm3x_div_rn_noftz_f32_slowpath) ;  /* 0x0000001400f47944 */ /* 0x020fea0003c00000 */
[----:B------:R-:W-:-:S07]  /*0710*/  IMAD.MOV.U32 R21, RZ, RZ, R19 ;  /* 0x000000ffff157224 */ /* 0x000fce00078e0013 */
.L_x_316:
        /* <DEDUP_REMOVED lines=21> */
[----:B------:R-:W-:Y:S02]  /*0870*/  MOV R2, R0 ;  /* 0x0000000000027202 */ /* 0x000fe40000000f00 */
[----:B------:R-:W-:-:S07]  /*0880*/  MOV R20, 0x8a0 ;  /* 0x000008a000147802 */ /* 0x000fce0000000f00 */
[----:B-----5:R-:W-:Y:S05]  /*0890*/  CALL.REL.NOINC `($__internal_8_$__cuda_sm3x_div_rn_noftz_f32_slowpath) ;  /* 0x0000001400907944 */ /* 0x020fea0003c00000 */
.L_x_318:
[----:B------:R-:W-:Y:S05]  /*08a0*/  BSYNC.RECONVERGENT B0 ;  /* 0x0000000000007941 */ /* 0x000fea0003800200 */
.L_x_317:
        /* <DEDUP_REMOVED lines=15> */
[----:B------:R-:W-:Y:S01]  /*09a0*/  IMAD.MOV.U32 R3, RZ, RZ, R20 ;  /* 0x000000ffff037224 */ /* 0x000fe200078e0014 */
[----:B------:R-:W-:Y:S01]  /*09b0*/  MOV R20, 0x9e0 ;  /* 0x000009e000147802 */ /* 0x000fe20000000f00 */
[----:B------:R-:W-:-:S07]  /*09c0*/  IMAD.MOV.U32 R2, RZ, RZ, R5 ;  /* 0x000000ffff027224 */ /* 0x000fce00078e0005 */
[----:B-----5:R-:W-:Y:S05]  /*09d0*/  CALL.REL.NOINC `($__internal_8_$__cuda_sm3x_div_rn_noftz_f32_slowpath) ;  /* 0x0000001400407944 */ /* 0x020fea0003c00000 */
[----:B------:R-:W-:-:S07]  /*09e0*/  MOV R2, R19 ;  /* 0x0000001300027202 */ /* 0x000fce0000000f00 */
.L_x_320:
[----:B------:R-:W-:Y:S05]  /*09f0*/  BSYNC.RECONVERGENT B0 ;  /* 0x0000000000007941 */ /* 0x000fea0003800200 */
.L_x_319:
        /* <DEDUP_REMOVED lines=18> */
[----:B------:R-:W-:-:S03]  /*0b20*/  IMAD.MOV.U32 R12, RZ, RZ, 0x3ec00000 ;  /* 0x3ec00000ff0c7424 */ /* 0x000fc600078e00ff */
[----:B------:R-:W-:-:S04]  /*0b30*/  LOP3.LUT R0, R0, 0x3f000000, RZ, 0xfc, !PT ;  /* 0x3f00000000007812 */ /* 0x000fc800078efcff */
[----:B------:R-:W0:Y:S01]  /*0b40*/  MUFU.RSQ R2, R0 ;  /* 0x0000000000027308 */ /* 0x000e220000001400 */
[----:B------:R-:W-:-:S05]  /*0b50*/  IADD3 R5, PT, PT, -R5, R0, RZ ;  /* 0x0000000005057210 */ /* 0x000fca0007ffe1ff */
        /* <DEDUP_REMOVED lines=10> */
.L_x_322:
[----:B------:R0:W1:Y:S02]  /*0c00*/  MUFU.RSQ R3, R5 ;  /* 0x0000000500037308 */ /* 0x0000640000001400 */
.L_x_323:
[----:B------:R-:W-:Y:S05]  /*0c10*/  BSYNC.RECONVERGENT B0 ;  /* 0x0000000000007941 */ /* 0x000fea0003800200 */
.L_x_321:
        /* <DEDUP_REMOVED lines=10> */
[----:B------:R-:W-:Y:S01]  /*0cc0*/  IADD3 R0, PT, PT, R6, 0x1800000, RZ ;  /* 0x0180000006007810 */ /* 0x000fe20007ffe0ff */
[----:B------:R-:W-:Y:S03]  /*0cd0*/  BSSY.RECONVERGENT B1, `(.L_x_325) ;  /* 0x000000d000017945 */ /* 0x000fe60003800200 */
[----:B------:R-:W-:-:S04]  /*0ce0*/  LOP3.LUT R0, R0, 0x7f800000, RZ, 0xc0, !PT ;  /* 0x7f80000000007812 */ /* 0x000fc800078ec0ff */
[----:B------:R-:W-:-:S13]  /*0cf0*/  ISETP.GT.U32.AND P0, PT, R0, 0x1ffffff, PT ;  /* 0x01ffffff0000780c */ /* 0x000fda0003f04070 */
[----:B------:R-:W-:Y:S05]  /*0d00*/  @P0 BRA `(.L_x_326) ;  /* 0x0000000000140947 */ /* 0x000fea0003800000 */
[----:B------:R-:W-:Y:S01]  /*0d10*/  IMAD.MOV.U32 R0, RZ, RZ, R6 ;  /* 0x000000ffff007224 */ /* 0x000fe200078e0006 */
[----:B------:R-:W-:-:S07]  /*0d20*/  MOV R17, 0xd40 ;  /* 0x00000d4000117802 */ /* 0x000fce0000000f00 */
[----:B0-23--:R-:W-:Y:S05]  /*0d30*/  CALL.REL.NOINC `($__internal_7_$__cuda_sm20_rcp_rn_f32_slowpath) ;  /* 0x0000000c00907944 */ /* 0x00dfea0003c00000 */
[----:B------:R-:W-:Y:S01]  /*0d40*/  IMAD.MOV.U32 R13, RZ, RZ, R0 ;  /* 0x000000ffff0d7224 */ /* 0x000fe200078e0000 */
[----:B------:R-:W-:Y:S06]  /*0d50*/  BRA `(.L_x_327) ;  /* 0x0000000000107947 */ /* 0x000fec0003800000 */
.L_x_326:
[----:B------:R-:W1:Y:S02]  /*0d60*/  MUFU.RCP R13, R6 ;  /* 0x00000006000d7308 */ /* 0x000e640000001000 */
[----:B-1----:R-:W-:-:S04]  /*0d70*/  FFMA R0, R6, R13, -1 ;  /* 0xbf80000006007423 */ /* 0x002fc8000000000d */
[----:B------:R-:W-:-:S04]  /*0d80*/  FADD.FTZ R0, -R0, -RZ ;  /* 0x800000ff00007221 */ /* 0x000fc80000010100 */
[----:B------:R-:W-:-:S07]  /*0d90*/  FFMA R13, R13, R0, R13 ;  /* 0x000000000d0d7223 */ /* 0x000fce000000000d */
.L_x_327:
[----:B------:R-:W-:Y:S05]  /*0da0*/  BSYNC.RECONVERGENT B1 ;  /* 0x0000000000017941 */ /* 0x000fea0003800200 */
.L_x_325:
[----:B------:R-:W-:Y:S05]  /*0db0*/  BSYNC.RECONVERGENT B0 ;  /* 0x0000000000007941 */ /* 0x000fea0003800200 */
.L_x_324:
        /* <DEDUP_REMOVED lines=11> */
[----:B0-23--:R-:W-:Y:S05]  /*0e70*/  CALL.REL.NOINC `($__internal_7_$__cuda_sm20_rcp_rn_f32_slowpath) ;  /* 0x0000000c00407944 */ /* 0x00dfea0003c00000 */
[----:B------:R-:W-:Y:S01]  /*0e80*/  MOV R12, R0 ;  /* 0x00000000000c7202 */ /* 0x000fe20000000f00 */
[----:B------:R-:W-:Y:S06]  /*0e90*/  BRA `(.L_x_331) ;  /* 0x0000000000107947 */ /* 0x000fec0003800000 */
.L_x_330:
[----:B------:R-:W1:Y:S02]  /*0ea0*/  MUFU.RCP R3, R10 ;  /* 0x0000000a00037308 */ /* 0x000e640000001000 */
[----:B-1----:R-:W-:-:S04]  /*0eb0*/  FFMA R0, R10, R3, -1 ;  /* 0xbf8000000a007423 */ /* 0x002fc80000000003 */
[----:B------:R-:W-:-:S04]  /*0ec0*/  FADD.FTZ R0, -R0, -RZ ;  /* 0x800000ff00007221 */ /* 0x000fc80000010100 */
[----:B------:R-:W-:-:S07]  /*0ed0*/  FFMA R12, R3, R0, R3 ;  /* 0x00000000030c7223 */ /* 0x000fce0000000003 */
.L_x_331:
[----:B------:R-:W-:Y:S05]  /*0ee0*/  BSYNC.RECONVERGENT B1 ;  /* 0x0000000000017941 */ /* 0x000fea0003800200 */
.L_x_329:
[----:B------:R-:W-:Y:S05]  /*0ef0*/  BSYNC.RECONVERGENT B0 ;  /* 0x0000000000007941 */ /* 0x000fea0003800200 */
.L_x_328:
[----:B------:R-:W-:Y:S01]  /*0f00*/  FSETP.GT.AND P0, PT, |R14|, 9.9999999747524270788e-07, PT ;  /* 0x358637bd0e00780b */ /* 0x000fe20003f04200 */
[----:B------:R-:W-:Y:S01]  /*0f10*/  BSSY.RECONVERGENT B0, `(.L_x_332) ;  /* 0x0000011000007945 */ /* 0x000fe20003800200 */
[----:B------:R-:W-:-:S11]  /*0f20*/  IMAD.MOV.U32 R0, RZ, RZ, 0x7149f2ca ;  /* 0x7149f2caff007424 */ /* 0x000fd600078e00ff */
[----:B------:R-:W-:Y:S05]  /*0f30*/  @!P0 BRA `(.L_x_333) ;  /* 0x0000000000388947 */ /* 0x000fea0003800000 */
[----:B------:R-:W-:Y:S01]  /*0f40*/  VIADD R0, R14, 0x1800000 ;  /* 0x018000000e007836 */ /* 0x000fe20000000000 */
[----:B------:R-:W-:Y:S04]  /*0f50*/  BSSY.RECONVERGENT B1, `(.L_x_333) ;  /* 0x000000c000017945 */ /* 0x000fe80003800200 */
[----:B------:R-:W-:-:S04]  /*0f60*/  LOP3.LUT R0, R0, 0x7f800000, RZ, 0xc0, !PT ;  /* 0x7f80000000007812 */ /* 0x000fc800078ec0ff */
[----:B------:R-:W-:-:S13]  /*0f70*/  ISETP.GT.U32.AND P0, PT, R0, 0x1ffffff, PT ;  /* 0x01ffffff0000780c */ /* 0x000fda0003f04070 */
[----:B------:R-:W-:Y:S05]  /*0f80*/  @P0 BRA `(.L_x_334) ;  /* 0x0000000000100947 */ /* 0x000fea0003800000 */
[----:B------:R-:W-:Y:S02]  /*0f90*/  MOV R0, R14 ;  /* 0x0000000e00007202 */ /* 0x000fe40000000f00 */
[----:B------:R-:W-:-:S07]  /*0fa0*/  MOV R17, 0xfc0 ;  /* 0x00000fc000117802 */ /* 0x000fce0000000f00 */
[----:B0-23--:R-:W-:Y:S05]  /*0fb0*/  CALL.REL.NOINC `($__internal_7_$__cuda_sm20_rcp_rn_f32_slowpath) ;  /* 0x0000000800f07944 */ /* 0x00dfea0003c00000 */
[----:B------:R-:W-:Y:S05]  /*0fc0*/  BRA `(.L_x_335) ;  /* 0x0000000000107947 */ /* 0x000fea0003800000 */
.L_x_334:
[----:B------:R-:W1:Y:S02]  /*0fd0*/  MUFU.RCP R3, R14 ;  /* 0x0000000e00037308 */ /* 0x000e640000001000 */
[----:B-1----:R-:W-:-:S04]  /*0fe0*/  FFMA R0, R14, R3, -1 ;  /* 0xbf8000000e007423 */ /* 0x002fc80000000003 */
[----:B------:R-:W-:-:S04]  /*0ff0*/  FADD.FTZ R0, -R0, -RZ ;  /* 0x800000ff00007221 */ /* 0x000fc80000010100 */
[----:B------:R-:W-:-:S07]  /*1000*/  FFMA R0, R3, R0, R3 ;  /* 0x0000000003007223 */ /* 0x000fce0000000003 */
.L_x_335:
[----:B------:R-:W-:Y:S05]  /*1010*/  BSYNC.RECONVERGENT B1 ;  /* 0x0000000000017941 */ /* 0x000fea0003800200 */
.L_x_333:
[----:B------:R-:W-:Y:S05]  /*1020*/  BSYNC.RECONVERGENT B0 ;  /* 0x0000000000007941 */ /* 0x000fea0003800200 */
.L_x_332:
[----:B------:R-:W1:Y:S01]  /*1030*/  LDC.64 R2, c[0x0][0x3a8] ;  /* 0x0000ea00ff027b82 */ /* 0x000e620000000a00 */
[----:B------:R-:W-:Y:S02]  /*1040*/  HFMA2 R17, -RZ, RZ, 0, 0 ;  /* 0x00000000ff117431 */ /* 0x000fe400000001ff */
[----:B------:R-:W-:Y:S02]  /*1050*/  IMAD.MOV.U32 R21, RZ, RZ, 0xff ;  /* 0x000000ffff157424 */ /* 0x000fe400078e00ff */
[----:B------:R-:W-:Y:S01]  /*1060*/  IMAD.MOV.U32 R20, RZ, RZ, -0x1 ;  /* 0xffffffffff147424 */ /* 0x000fe200078e00ff */
[----:B-1----:R-:W-:-:S04]  /*1070*/  FSETP.GT.AND P0, PT, R3, RZ, PT ;  /* 0x000000ff0300720b */ /* 0x002fc80003f04000 */
[----:B------:R-:W-:-:S13]  /*1080*/  ISETP.LT.OR P0, PT, R2, 0x1, !P0 ;  /* 0x000000010200780c */ /* 0x000fda0004701670 */
[----:B------:R-:W-:Y:S05]  /*1090*/  @P0 BRA `(.L_x_336) ;  /* 0x00000004009c0947 */ /* 0x000fea0003800000 */
[----:B------:R-:W-:Y:S01]  /*10a0*/  FSETP.GE.AND P4, PT, R14, RZ, PT ;  /* 0x000000ff0e00720b */ /* 0x000fe20003f86000 */
[----:B------:R-:W1:Y:S01]  /*10b0*/  LDCU UR4, c[0x0][0x39c] ;  /* 0x00007380ff0477ac */ /* 0x000e620008000800 */
[----:B------:R-:W-:Y:S01]  /*10c0*/  FSETP.GE.AND P0, PT, R10, RZ, PT ;  /* 0x000000ff0a00720b */ /* 0x000fe20003f06000 */
[----:B---3--:R-:W-:Y:S01]  /*10d0*/  VIADD R2, R7, 0x1 ;  /* 0x0000000107027836 */ /* 0x008fe20000000000 */
[----:B------:R-:W-:Y:S01]  /*10e0*/  FSETP.GE.AND P3, PT, R6, RZ, PT ;  /* 0x000000ff0600720b */ /* 0x000fe20003f66000 */
[----:B--2---:R-:W-:Y:S01]  /*10f0*/  VIADD R3, R4, 0x1 ;  /* 0x0000000104037836 */ /* 0x004fe20000000000 */
[----:B------:R-:W-:Y:S01]  /*1100*/  IADD3 R17, PT, PT, R5, 0x1, RZ ;  /* 0x0000000105117810 */ /* 0x000fe20007ffe0ff */
[----:B------:R-:W-:Y:S01]  /*1110*/  BSSY.RECONVERGENT B0, `(.L_x_336) ;  /* 0x000005f000007945 */ /* 0x000fe20003800200 */
[----:B------:R-:W-:Y:S01]  /*1120*/  IMAD.MOV.U32 R20, RZ, RZ, -0x1 ;  /* 0xffffffffff147424 */ /* 0x000fe200078e00ff */
[----:B------:R-:W-:Y:S01]  /*1130*/  MOV R22, RZ ;  /* 0x000000ff00167202 */ /* 0x000fe20000000f00 */
[----:B------:R-:W2:Y:S03]  /*1140*/  LDCU.64 UR10, c[0x0][0x3a8] ;  /* 0x00007500ff0a77ac */ /* 0x000ea60008000a00 */
[----:B------:R-:W-:Y:S01]  /*1150*/  @!P4 IMAD.MOV R2, RZ, RZ, R7 ;  /* 0x000000ffff02c224 */ /* 0x000fe200078e0207 */
[----:B------:R-:W3:Y:S01]  /*1160*/  LDCU.64 UR8, c[0x0][0x380] ;  /* 0x00007000ff0877ac */ /* 0x000ee20008000a00 */
[----:B------:R-:W-:-:S02]  /*1170*/  @!P0 IMAD.MOV R3, RZ, RZ, R4 ;  /* 0x000000ffff038224 */ /* 0x000fc400078e0204 */
[----:B------:R-:W-:Y:S02]  /*1180*/  @!P3 IADD3 R17, PT, PT, R5, RZ, RZ ;  /* 0x000000ff0511b210 */ /* 0x000fe40007ffe0ff */
[----:B------:R-:W-:Y:S01]  /*1190*/  I2FP.F32.S32 R2, R2 ;  /* 0x0000000200027245 */ /* 0x000fe20000201400 */
[----:B-1----:R-:W-:Y:S01]  /*11a0*/  UIMAD UR4, UR4, UR4, URZ ;  /* 0x00000004040472a4 */ /* 0x002fe2000f8e02ff */
[----:B------:R-:W-:Y:S02]  /*11b0*/  I2FP.F32.S32 R3, R3 ;  /* 0x0000000300037245 */ /* 0x000fe40000201400 */
[----:B------:R-:W-:Y:S01]  /*11c0*/  I2FP.F32.S32 R17, R17 ;  /* 0x0000001100117245 */ /* 0x000fe20000201400 */
[----:B0-----:R-:W-:Y:S02]  /*11d0*/  FADD R15, -R15, R2 ;  /* 0x000000020f0f7221 */ /* 0x001fe40000000100 */
[----:B------:R-:W-:Y:S02]  /*11e0*/  FADD R3, -R8, R3 ;  /* 0x0000000308037221 */ /* 0x000fe40000000100 */
[----:B------:R-:W-:Y:S01]  /*11f0*/  FADD R16, -R16, R17 ;  /* 0x0000001110107221 */ /* 0x000fe20000000100 */
[----:B------:R-:W-:-:S02]  /*1200*/  IMAD.MOV.U32 R17, RZ, RZ, RZ ;  /* 0x000000ffff117224 */ /* 0x000fc400078e00ff */
[----:B------:R-:W-:Y:S01]  /*1210*/  FMUL R15, R15, R0 ;  /* 0x000000000f0f7220 */ /* 0x000fe20000400000 */
[----:B------:R-:W-:Y:S01]  /*1220*/  FMUL R8, R3, R12 ;  /* 0x0000000c03087220 */ /* 0x000fe20000400000 */
[----:B--23--:R-:W-:-:S07]  /*1230*/  FMUL R16, R16, R13 ;  /* 0x0000000d10107220 */ /* 0x00cfce0000400000 */
.L_x_342:
[----:B------:R-:W-:Y:S01]  /*1240*/  FSETP.GE.AND P5, PT, R14, RZ, PT ;  /* 0x000000ff0e00720b */ /* 0x000fe20003fa6000 */
[----:B------:R-:W-:Y:S01]  /*1250*/  IMAD.MOV.U32 R21, RZ, RZ, 0xff ;  /* 0x000000ffff157424 */ /* 0x000fe200078e00ff */
        /* <DEDUP_REMOVED lines=11> */
[----:B------:R-:W-:-:S11]  /*1310*/  PLOP3.LUT P2, PT, PT, PT, PT, 0x80, 0x8 ;  /* 0x000000000008781c */ /* 0x000fd60003f4f070 */
        /* <DEDUP_REMOVED lines=20> */
[----:B------:R-:W2:Y:S02]  /*1460*/  LDG.E.U8.CONSTANT R2, desc[UR6][R2.64] ;  /* 0x0000000602027981 */ /* 0x000ea4000c1e9100 */
[C---:B--2---:R-:W-:Y:S02]  /*1470*/  PRMT R23, R2.reuse, 0x8880, RZ ;  /* 0x0000888002177816 */ /* 0x044fe400000000ff */
[----:B------:R-:W-:Y:S02]  /*1480*/  PRMT R21, R2, 0x8880, RZ ;  /* 0x0000888002157816 */ /* 0x000fe400000000ff */
[----:B------:R-:W-:Y:S02]  /*1490*/  ISETP.GT.AND P0, PT, R23, -0x1, PT ;  /* 0xffffffff1700780c */ /* 0x000fe40003f04270 */
[----:B------:R-:W-:-:S11]  /*14a0*/  PRMT R21, R21, 0x7710, RZ ;  /* 0x0000771015157816 */ /* 0x000fd600000000ff */
[----:B------:R-:W-:Y:S05]  /*14b0*/  @P0 BREAK.RELIABLE B1 ;  /* 0x0000000000010942 */ /* 0x000fea0003800100 */
[----:B------:R-:W-:Y:S05]  /*14c0*/  @P0 BRA `(.L_x_337) ;  /* 0x00000000008c0947 */ /* 0x000fea0003800000 */
.L_x_339:
[----:B------:R-:W-:Y:S05]  /*14d0*/  BSYNC.RELIABLE B1 ;  /* 0x0000000000017941 */ /* 0x000fea0003800100 */
.L_x_338:
[C---:B------:R-:W-:Y:S01]  /*14e0*/  FSETP.GEU.AND P0, PT, R16.reuse, R15, PT ;  /* 0x0000000f1000720b */ /* 0x040fe20003f0e000 */
[----:B------:R-:W-:Y:S03]  /*14f0*/  BSSY.RECONVERGENT B1, `(.L_x_340) ;  /* 0x000001b000017945 */ /* 0x000fe60003800200 */
[----:B------:R-:W-:-:S04]  /*1500*/  FSETP.GEU.OR P0, PT, R16, R8, P0 ;  /* 0x000000081000720b */ /* 0x000fc8000070e400 */
[----:B------:R-:W-:-:S09]  /*1510*/  FSETP.GE.OR P1, PT, R6, RZ, P0 ;  /* 0x000000ff0600720b */ /* 0x000fd20000726400 */
[C---:B------:R-:W-:Y:S01]  /*1520*/  @!P0 IADD3 R2, PT, PT, R5.reuse, 0x1, RZ ;  /* 0x0000000105028810 */ /* 0x040fe20007ffe0ff */
[----:B------:R-:W-:Y:S01]  /*1530*/  @!P0 FADD R16, R16, |R13| ;  /* 0x4000000d10108221 */ /* 0x000fe20000000000 */
[----:B------:R-:W-:Y:S02]  /*1540*/  @!P0 IMAD.MOV.U32 R17, RZ, RZ, R19 ;  /* 0x000000ffff118224 */ /* 0x000fe400078e0013 */
[----:B------:R-:W-:Y:S02]  /*1550*/  @!P1 VIADD R2, R5, 0xffffffff ;  /* 0xffffffff05029836 */ /* 0x000fe40000000000 */
[----:B------:R-:W-:-:S03]  /*1560*/  @!P0 IMAD.MOV.U32 R20, RZ, RZ, RZ ;  /* 0x000000ffff148224 */ /* 0x000fc600078e00ff */
[----:B------:R-:W-:Y:S01]  /*1570*/  @!P0 MOV R5, R2 ;  /* 0x0000000200058202 */ /* 0x000fe20000000f00 */
[----:B------:R-:W-:Y:S06]  /*1580*/  @!P0 BRA `(.L_x_341) ;  /* 0x0000000000448947 */ /* 0x000fec0003800000 */
[----:B------:R-:W-:Y:S02]  /*1590*/  FSETP.GEU.AND P2, PT, R8, R15, PT ;  /* 0x0000000f0800720b */ /* 0x000fe40003f4e000 */
[----:B------:R-:W-:Y:S02]  /*15a0*/  PLOP3.LUT P1, PT, PT, PT, PT, 0x80, 0x8 ;  /* 0x000000000008781c */ /* 0x000fe40003f2f070 */
[----:B------:R-:W-:-:S09]  /*15b0*/  PLOP3.LUT P0, PT, PT, PT, PT, 0x80, 0x8 ;  /* 0x000000000008781c */ /* 0x000fd20003f0f070 */
[----:B------:R-:W-:Y:S01]  /*15c0*/  @!P2 PLOP3.LUT P1, PT, P5, PT, PT, 0x80, 0x8 ;  /* 0x000000000008a81c */ /* 0x000fe20002f2f070 */
[----:B------:R-:W-:Y:S01]  /*15d0*/  @P2 VIADD R3, R7, 0x1 ;  /* 0x0000000107032836 */ /* 0x000fe20000000000 */
[----:B------:R-:W-:Y:S01]  /*15e0*/  @P2 PLOP3.LUT P0, PT, P4, PT, PT, 0x80, 0x8 ;  /* 0x000000000008281c */ /* 0x000fe2000270f070 */
[----:B------:R-:W-:Y:S01]  /*15f0*/  @!P2 IMAD.MOV.U32 R20, RZ, RZ, 0x1 ;  /* 0x00000001ff14a424 */ /* 0x000fe200078e00ff */
[----:B------:R-:W-:Y:S01]  /*1600*/  @!P2 IADD3 R2, PT, PT, R4, 0x1, RZ ;  /* 0x000000010402a810 */ /* 0x000fe20007ffe0ff */
[----:B------:R-:W-:Y:S01]  /*1610*/  @P2 IMAD.MOV.U32 R20, RZ, RZ, 0x2 ;  /* 0x00000002ff142424 */ /* 0x000fe200078e00ff */
[----:B------:R-:W-:Y:S01]  /*1620*/  @!P2 MOV R17, R8 ;  /* 0x000000080011a202 */ /* 0x000fe20000000f00 */
[----:B------:R-:W-:Y:S02]  /*1630*/  @P2 IMAD.MOV.U32 R17, RZ, RZ, R15 ;  /* 0x000000ffff112224 */ /* 0x000fe400078e000f */
[----:B------:R-:W-:Y:S01]  /*1640*/  @!P2 FADD R8, R8, |R12| ;  /* 0x4000000c0808a221 */ /* 0x000fe20000000000 */
[----:B------:R-:W-:-:S03]  /*1650*/  @P2 FADD R15, R15, |R0| ;  /* 0x400000000f0f2221 */ /* 0x000fc60000000000 */
[----:B------:R-:W-:Y:S02]  /*1660*/  @!P1 VIADD R2, R4, 0xffffffff ;  /* 0xffffffff04029836 */ /* 0x000fe40000000000 */
[----:B------:R-:W-:-:S03]  /*1670*/  @!P0 IADD3 R3, PT, PT, R7, -0x1, RZ ;  /* 0xffffffff07038810 */ /* 0x000fc60007ffe0ff */
[----:B------:R-:W-:Y:S02]  /*1680*/  @!P2 MOV R4, R2 ;  /* 0x000000020004a202 */ /* 0x000fe40000000f00 */
[----:B------:R-:W-:-:S07]  /*1690*/  @P2 MOV R7, R3 ;  /* 0x0000000300072202 */ /* 0x000fce0000000f00 */
.L_x_341:
[----:B------:R-:W-:Y:S05]  /*16a0*/  BSYNC.RECONVERGENT B1 ;  /* 0x0000000000017941 */ /* 0x000fea0003800200 */
.L_x_340:
[----:B------:R-:W-:Y:S01]  /*16b0*/  IADD3 R22, PT, PT, R22, 0x1, RZ ;  /* 0x0000000116167810 */ /* 0x000fe20007ffe0ff */
[----:B------:R-:W-:Y:S01]  /*16c0*/  IMAD.MOV.U32 R21, RZ, RZ, 0xff ;  /* 0x000000ffff157424 */ /* 0x000fe200078e00ff */
[----:B------:R-:W-:Y:S02]  /*16d0*/  FSETP.LT.AND P1, PT, R17, UR11, PT ;  /* 0x0000000b11007c0b */ /* 0x000fe4000bf21000 */
[----:B------:R-:W-:-:S13]  /*16e0*/  ISETP.GE.AND P0, PT, R22, UR10, PT ;  /* 0x0000000a16007c0c */ /* 0x000fda000bf06270 */
[----:B------:R-:W-:Y:S05]  /*16f0*/  @!P0 BRA P1, `(.L_x_342) ;  /* 0xfffffff800d08947 */ /* 0x000fea000083ffff */
.L_x_337:
[----:B------:R-:W-:Y:S05]  /*1700*/  BSYNC.RECONVERGENT B0 ;  /* 0x0000000000007941 */ /* 0x000fea0003800200 */
.L_x_336:
[----:B------:R-:W1:Y:S01]  /*1710*/  LDCU.64 UR4, c[0x0][0x3a0] ;  /* 0x00007400ff0477ac */ /* 0x000e620008000a00 */
[----:B------:R-:W-:-:S04]  /*1720*/  PRMT R0, R21, 0x8880, RZ ;  /* 0x0000888015007816 */ /* 0x000fc800000000ff */
[----:B------:R-:W-:Y:S01]  /*1730*/  ISETP.GE.AND P0, PT, R0, RZ, PT ;  /* 0x000000ff0000720c */ /* 0x000fe20003f06270 */
[----:B-1----:R-:W-:-:S04]  /*1740*/  IMAD R18, R18, UR5, R11 ;  /* 0x0000000512127c24 */ /* 0x002fc8000f8e020b */
[----:B------:R-:W-:-:S04]  /*1750*/  IMAD R6, R18, UR4, R9 ;  /* 0x0000000412067c24 */ /* 0x000fc8000f8e0209 */
[----:B------:R-:W-:-:S04]  /*1760*/  IMAD R6, R6, 0x3, RZ ;  /* 0x0000000306067824 */ /* 0x000fc800078e02ff */
[----:B------:R-:W-:Y:S05]  /*1770*/  @!P0 BRA `(.L_x_343) ;  /* 0x0000000000e08947 */ /* 0x000fea0003800000 */
[----:B------:R-:W-:Y:S01]  /*1780*/  LOP3.LUT R21, R21, 0xff, RZ, 0xc0, !PT ;  /* 0x000000ff15157812 */ /* 0x000fe200078ec0ff */
[----:B------:R-:W-:Y:S01]  /*1790*/  BSSY.RECONVERGENT B0, `(.L_x_344) ;  /* 0x0000011000007945 */ /* 0x000fe20003800200 */
[----:B------:R-:W-:Y:S01]  /*17a0*/  ISETP.NE.AND P0, PT, R20, RZ, PT ;  /* 0x000000ff1400720c */ /* 0x000fe20003f05270 */
[----:B---3--:R-:W-:Y:S02]  /*17b0*/  HFMA2 R7, -RZ, RZ, 1.82421875, -19.203125 ;  /* 0x3f4ccccdff077431 */ /* 0x008fe400000001ff */
[----:B------:R-:W-:-:S04]  /*17c0*/  IMAD R21, R21, 0xc, RZ ;  /* 0x0000000c15157824 */ /* 0x000fc800078e02ff */
[----:B------:R1:W3:Y:S08]  /*17d0*/  LDC R0, c[0x3][R21] ;  /* 0x00c0000015007b82 */ /* 0x0002f00000000800 */
[----:B--2---:R1:W2:Y:S08]  /*17e0*/  LDC R4, c[0x3][R21+0x4] ;  /* 0x00c0010015047b82 */ /* 0x0042b00000000800 */
[----:B------:R1:W4:Y:S01]  /*17f0*/  LDC R5, c[0x3][R21+0x8] ;  /* 0x00c0020015057b82 */ /* 0x0003220000000800 */
        /* <DEDUP_REMOVED lines=9> */
.L_x_346:
[----:B------:R-:W-:-:S07]  /*1890*/  IMAD.MOV.U32 R7, RZ, RZ, 0x3f666666 ;  /* 0x3f666666ff077424 */ /* 0x000fce00078e00ff */
.L_x_345:
[----:B------:R-:W-:Y:S05]  /*18a0*/  BSYNC.RECONVERGENT B0 ;  /* 0x0000000000007941 */ /* 0x000fea0003800200 */
.L_x_344:
[----:B------:R-:W5:Y:S01]  /*18b0*/  LDC R9, c[0x0][0x3ac] ;  /* 0x0000eb00ff097b82 */ /* 0x000f620000000800 */
[----:B------:R-:W-:Y:S01]  /*18c0*/  BSSY.RECONVERGENT B0, `(.L_x_347) ;  /* 0x000000f000007945 */ /* 0x000fe20003800200 */
[----:B-----5:R-:W5:Y:S08]  /*18d0*/  MUFU.RCP R2, R9 ;  /* 0x0000000900027308 */ /* 0x020f700000001000 */
[----:B------:R-:W1:Y:S01]  /*18e0*/  FCHK P0, R17, R9 ;  /* 0x0000000911007302 */ /* 0x000e620000000000 */
[----:B-----5:R-:W-:-:S04]  /*18f0*/  FFMA R3, R2, -R9, 1 ;  /* 0x3f80000002037423 */ /* 0x020fc80000000809 */
[----:B------:R-:W-:-:S04]  /*1900*/  FFMA R2, R2, R3, R2 ;  /* 0x0000000302027223 */ /* 0x000fc80000000002 */
[----:B0-----:R-:W-:-:S04]  /*1910*/  FFMA R8, R2, R17, RZ ;  /* 0x0000001102087223 */ /* 0x001fc800000000ff */
[----:B------:R-:W-:-:S04]  /*1920*/  FFMA R3, R8, -R9, R17 ;  /* 0x8000000908037223 */ /* 0x000fc80000000011 */
[----:B------:R-:W-:Y:S01]  /*1930*/  FFMA R8, R2, R3, R8 ;  /* 0x0000000302087223 */ /* 0x000fe20000000008 */
[----:B-1----:R-:W-:Y:S06]  /*1940*/  @!P0 BRA `(.L_x_348) ;  /* 0x0000000000188947 */ /* 0x002fec0003800000 */
[----:B------:R-:W0:Y:S01]  /*1950*/  LDCU UR4, c[0x0][0x3ac] ;  /* 0x00007580ff0477ac */ /* 0x000e220008000800 */
[----:B------:R-:W-:Y:S02]  /*1960*/  MOV R3, R17 ;  /* 0x0000001100037202 */ /* 0x000fe40000000f00 */
[----:B------:R-:W-:Y:S01]  /*1970*/  MOV R20, 0x19a0 ;  /* 0x000019a000147802 */ /* 0x000fe20000000f00 */
[----:B0-----:R-:W-:-:S07]  /*1980*/  IMAD.U32 R2, RZ, RZ, UR4 ;  /* 0x00000004ff027e24 */ /* 0x001fce000f8e00ff */
[----:B--234-:R-:W-:Y:S05]  /*1990*/  CALL.REL.NOINC `($__internal_8_$__cuda_sm3x_div_rn_noftz_f32_slowpath) ;  /* 0x0000000400507944 */ /* 0x01cfea0003c00000 */
[----:B------:R-:W-:-:S07]  /*19a0*/  MOV R8, R19 ;  /* 0x0000001300087202 */ /* 0x000fce0000000f00 */
.L_x_348:
[----:B------:R-:W-:Y:S05]  /*19b0*/  BSYNC.RECONVERGENT B0 ;  /* 0x0000000000007941 */ /* 0x000fea0003800200 */
.L_x_347:
[----:B------:R-:W0:Y:S01]  /*19c0*/  LDC.64 R2, c[0x0][0x390] ;  /* 0x0000e400ff027b82 */ /* 0x000e220000000a00 */
[----:B------:R-:W1:Y:S01]  /*19d0*/  LDCU UR4, c[0x3][0x9c] ;  /* 0x00c01380ff0477ac */ /* 0x000e620008000800 */
[----:B------:R-:W-:Y:S01]  /*19e0*/  FMNMX R8, R8, 1, PT ;  /* 0x3f80000008087809 */ /* 0x000fe20003800000 */
[-C--:B---3--:R-:W-:Y:S01]  /*19f0*/  FMUL R0, R0, R7.reuse ;  /* 0x0000000700007220 */ /* 0x088fe20000400000 */
[-C--:B--2---:R-:W-:Y:S01]  /*1a00*/  FMUL R4, R4, R7.reuse ;  /* 0x0000000704047220 */ /* 0x084fe20000400000 */
[----:B------:R-:W2:Y:S01]  /*1a10*/  LDCU.64 UR8, c[0x3][0xa0] ;  /* 0x00c01400ff0877ac */ /* 0x000ea20008000a00 */
[----:B----4-:R-:W-:Y:S01]  /*1a20*/  FMUL R12, R5, R7 ;  /* 0x00000007050c7220 */ /* 0x010fe20000400000 */
[----:B------:R-:W-:-:S04]  /*1a30*/  FMUL R8, R8, R8 ;  /* 0x0000000808087220 */ /* 0x000fc80000400000 */
[C---:B------:R-:W-:Y:S01]  /*1a40*/  FADD R9, -R8.reuse, 1 ;  /* 0x3f80000008097421 */ /* 0x040fe20000000100 */
[C---:B-1----:R-:W-:Y:S01]  /*1a50*/  FMUL R11, R8.reuse, UR4 ;  /* 0x00000004080b7c20 */ /* 0x042fe20008400000 */
[C---:B--2---:R-:W-:Y:S01]  /*1a60*/  FMUL R10, R8.reuse, UR8 ;  /* 0x00000008080a7c20 */ /* 0x044fe20008400000 */
        /* <DEDUP_REMOVED lines=9> */
.L_x_343:
[----:B------:R-:W1:Y:S08]  /*1b00*/  LDC.64 R2, c[0x0][0x390] ;  /* 0x0000e400ff027b82 */ /* 0x000e700000000a00 */
[----:B------:R-:W4:Y:S08]  /*1b10*/  LDC R5, c[0x3][0x9c] ;  /* 0x00c02700ff057b82 */ /* 0x000f300000000800 */
[----:B0-----:R-:W0:Y:S01]  /*1b20*/  LDC.64 R8, c[0x3][0xa0] ;  /* 0x00c02800ff087b82 */ /* 0x001e220000000a00 */
[----:B-1----:R-:W-:-:S05]  /*1b30*/  IMAD.WIDE R2, R6, 0x4, R2 ;  /* 0x0000000406027825 */ /* 0x002fca00078e0202 */
[----:B----4-:R-:W-:Y:S04]  /*1b40*/  STG.E desc[UR6][R2.64], R5 ;  /* 0x0000000502007986 */ /* 0x010fe8000c101906 */
[----:B0-----:R-:W-:Y:S04]  /*1b50*/  STG.E desc[UR6][R2.64+0x4], R8 ;  /* 0x0000040802007986 */ /* 0x001fe8000c101906 */
[----:B------:R-:W-:Y:S01]  /*1b60*/  STG.E desc[UR6][R2.64+0x8], R9 ;  /* 0x0000080902007986 */ /* 0x000fe2000c101906 */
[----:B------:R-:W-:Y:S05]  /*1b70*/  EXIT ;  /* 0x000000000000794d */ /* 0x000fea0003800000 */
        .weak           $__internal_7_$__cuda_sm20_rcp_rn_f32_slowpath
        .type           $__internal_7_$__cuda_sm20_rcp_rn_f32_slowpath,@function
        .size           $__internal_7_$__cuda_sm20_rcp_rn_f32_slowpath,($__internal_8_$__cuda_sm3x_div_rn_noftz_f32_slowpath - $__internal_7_$__cuda_sm20_rcp_rn_f32_slowpath)
$__internal_7_$__cuda_sm20_rcp_rn_f32_slowpath:
        /* <DEDUP_REMOVED lines=15> */
.L_x_350:
        /* <DEDUP_REMOVED lines=33> */
.L_x_352:
[----:B------:R0:W1:Y:S02]  /*1e80*/  MUFU.RCP R3, R0 ;  /* 0x0000000000037308 */ /* 0x0000640000001000 */
.L_x_351:
[----:B------:R-:W-:Y:S05]  /*1e90*/  BSYNC.RECONVERGENT B2 ;  /* 0x0000000000027941 */ /* 0x000fea0003800200 */
.L_x_349:
[----:B01----:R-:W-:Y:S01]  /*1ea0*/  MOV R0, R3 ;  /* 0x0000000300007202 */ /* 0x003fe20000000f00 */
[----:B------:R-:W-:Y:S02]  /*1eb0*/  HFMA2 R3, -RZ, RZ, 0, 0 ;  /* 0x00000000ff037431 */ /* 0x000fe400000001ff */
[----:B------:R-:W-:-:S04]  /*1ec0*/  IMAD.MOV.U32 R2, RZ, RZ, R17 ;  /* 0x000000ffff027224 */ /* 0x000fc800078e0011 */
[----:B------:R-:W-:Y:S05]  /*1ed0*/  RET.REL.NODEC R2 `(_Z26render_kernel_v6_fast_mathPKaPKfPfiiiiiff) ;  /* 0xffffffe002487950 */ /* 0x000fea0003c3ffff */
        .weak           $__internal_8_$__cuda_sm3x_div_rn_noftz_f32_slowpath
        .type           $__internal_8_$__cuda_sm3x_div_rn_noftz_f32_slowpath,@function
        .size           $__internal_8_$__cuda_sm3x_div_rn_noftz_f32_slowpath,(.L_x_792 - $__internal_8_$__cuda_sm3x_div_rn_noftz_f32_slowpath)
$__internal_8_$__cuda_sm3x_div_rn_noftz_f32_slowpath:
        /* <DEDUP_REMOVED lines=34> */
.L_x_354:
        /* <DEDUP_REMOVED lines=51> */
.L_x_361:
[----:B------:R-:W-:-:S04]  /*2430*/  LOP3.LUT R2, R2, 0x80000000, RZ, 0xc0, !PT ;  /* 0x8000000002027812 */ /* 0x000fc800078ec0ff */
[----:B------:R-:W-:Y:S01]  /*2440*/  LOP3.LUT R2, R2, 0x7f800000, RZ, 0xfc, !PT ;  /* 0x7f80000002027812 */ /* 0x000fe200078efcff */
[----:B------:R-:W-:Y:S06]  /*2450*/  BRA `(.L_x_362) ;  /* 0x0000000000047947 */ /* 0x000fec0003800000 */
.L_x_360:
[----:B------:R-:W-:-:S07]  /*2460*/  IMAD R2, R19, 0x800000, R2 ;  /* 0x0080000013027824 */ /* 0x000fce00078e0202 */
.L_x_362:
[----:B------:R-:W-:Y:S05]  /*2470*/  BSYNC.RECONVERGENT B2 ;  /* 0x0000000000027941 */ /* 0x000fea0003800200 */
.L_x_359:
[----:B------:R-:W-:Y:S05]  /*2480*/  BRA `(.L_x_363) ;  /* 0x0000000000207947 */ /* 0x000fea0003800000 */
.L_x_358:
[----:B------:R-:W-:-:S04]  /*2490*/  LOP3.LUT R2, R2, 0x80000000, R3, 0x48, !PT ;  /* 0x8000000002027812 */ /* 0x000fc800078e4803 */
[----:B------:R-:W-:Y:S01]  /*24a0*/  LOP3.LUT R2, R2, 0x7f800000, RZ, 0xfc, !PT ;  /* 0x7f80000002027812 */ /* 0x000fe200078efcff */
[----:B------:R-:W-:Y:S06]  /*24b0*/  BRA `(.L_x_363) ;  /* 0x0000000000147947 */ /* 0x000fec0003800000 */
.L_x_357:
[----:B------:R-:W-:Y:S01]  /*24c0*/  LOP3.LUT R2, R2, 0x80000000, R3, 0x48, !PT ;  /* 0x8000000002027812 */ /* 0x000fe200078e4803 */
[----:B------:R-:W-:Y:S06]  /*24d0*/  BRA `(.L_x_363) ;  /* 0x00000000000c7947 */ /* 0x000fec0003800000 */
.L_x_356:
[----:B------:R-:W0:Y:S01]  /*24e0*/  MUFU.RSQ R2, -QNAN ;  /* 0xffc0000000027908 */ /* 0x000e220000001400 */
[----:B------:R-:W-:Y:S05]  /*24f0*/  BRA `(.L_x_363) ;  /* 0x0000000000047947 */ /* 0x000fea0003800000 */
.L_x_355:
[----:B------:R-:W-:-:S07]  /*2500*/  FADD.FTZ R2, R3, R2 ;  /* 0x0000000203027221 */ /* 0x000fce0000010000 */
.L_x_363:
[----:B------:R-:W-:Y:S05]  /*2510*/  BSYNC.RECONVERGENT B1 ;  /* 0x0000000000017941 */ /* 0x000fea0003800200 */
.L_x_353:
[----:B------:R-:W-:Y:S01]  /*2520*/  HFMA2 R3, -RZ, RZ, 0, 0 ;  /* 0x00000000ff037431 */ /* 0x000fe200000001ff */
[----:B0-----:R-:W-:Y:S01]  /*2530*/  MOV R19, R2 ;  /* 0x0000000200137202 */ /* 0x001fe20000000f00 */
[----:B------:R-:W-:-:S04]  /*2540*/  IMAD.MOV.U32 R2, RZ, RZ, R20 ;  /* 0x000000ffff027224 */ /* 0x000fc800078e0014 */
[----:B------:R-:W-:Y:S05]  /*2550*/  RET.REL.NODEC R2 `(_Z26render_kernel_v6_fast_mathPKaPKfPfiiiiiff) ;  /* 0xffffffd802a87950 */ /* 0x000fea0003c3ffff */
.L_x_364:
        /* <DEDUP_REMOVED lines=10> */
.L_x_792:


//--------------------- .text._Z25render_kernel_v5_combinedPKaPKfPfiiiiiff --------------------------
	.section	.text._Z25render_kernel_v5_combinedPKaPKfPfiiiiiff,"ax",@progbits
	.align	128
        .global         _Z25render_kernel_v5_combinedPKaPKfPfiiiiiff
        .type           _Z25render_kernel_v5_combinedPKaPKfPfiiiiiff,@function
        .size           _Z25render_kernel_v5_combinedPKaPKfPfiiiiiff,(.L_x_795 - _Z25render_kernel_v5_combinedPKaPKfPfiiiiiff)
        .other          _Z25render_kernel_v5_combinedPKaPKfPfiiiiiff,@"STO_CUDA_ENTRY STV_DEFAULT"
_Z25render_kernel_v5_combinedPKaPKfPfiiiiiff:
.text._Z25render_kernel_v5_combinedPKaPKfPfiiiiiff:
[----:B------:R-:W0:Y:S01]  /*0000*/  LDC R1, c[0x0][0x37c] ;  /* 0x0000df00ff017b82 */ /* 0x000e220000000800 */
[----:B------:R-:W1:Y:S07]  /*0010*/  S2R R0, SR_TID.X ;  /* 0x0000000000007919 */ /* 0x000e6e0000002100 */
[----:B------:R-:W2:Y:S01]  /*0020*/  LDC R5, c[0x0][0x360] ;  /* 0x0000d800ff057b82 */ /* 0x000ea20000000800 */
[----:B------:R-:W-:Y:S01]  /*0030*/  BSSY.RECONVERGENT B0, `(.L_x_365) ;  /* 0x0000022000007945 */ /* 0x000fe20003800200 */
[----:B0-----:R-:W-:-:S06]  /*0040*/  VIADD R1, R1, 0xffffffe0 ;  /* 0xffffffe001017836 */ /* 0x001fcc0000000000 */
[----:B------:R-:W0:Y:S01]  /*0050*/  LDC.64 R2, c[0x0][0x3a0] ;  /* 0x0000e800ff027b82 */ /* 0x000e220000000a00 */
[----:B-1----:R-:W-:-:S13]  /*0060*/  ISETP.GT.U32.AND P0, PT, R0, 0x26, PT ;  /* 0x000000260000780c */ /* 0x002fda0003f04070 */
[----:B--2---:R-:W-:Y:S05]  /*0070*/  @P0 BRA `(.L_x_366) ;  /* 0x0000000000740947 */ /* 0x004fea0003800000 */
[C---:B------:R-:W-:Y:S01]  /*0080*/  PRMT R4, R0.reuse, 0x9910, RZ ;  /* 0x0000991000047816 */ /* 0x040fe200000000ff */
[----:B------:R-:W1:Y:S01]  /*0090*/  S2R R11, SR_CgaCtaId ;  /* 0x00000000000b7919 */ /* 0x000e620000008800 */
[----:B------:R-:W-:Y:S02]  /*00a0*/  ISETP.GT.U32.AND P0, PT, R0, 0x2, PT ;  /* 0x000000020000780c */ /* 0x000fe40003f04070 */
[----:B------:R-:W-:Y:S01]  /*00b0*/  MOV R8, 0x400 ;  /* 0x0000040000087802 */ /* 0x000fe20000000f00 */
[----:B------:R-:W-:-:S05]  /*00c0*/  IMAD R4, R4, 0xab, RZ ;  /* 0x000000ab04047824 */ /* 0x000fca00078e02ff */
[----:B------:R-:W-:-:S04]  /*00d0*/  LOP3.LUT R4, R4, 0xffff, RZ, 0xc0, !PT ;  /* 0x0000ffff04047812 */ /* 0x000fc800078ec0ff */
[----:B------:R-:W-:Y:S02]  /*00e0*/  SHF.R.U32.HI R4, RZ, 0x9, R4 ;  /* 0x00000009ff047819 */ /* 0x000fe40000011604 */
[----:B------:R-:W-:Y:S02]  /*00f0*/  @!P0 MOV R9, 0x9c ;  /* 0x0000009c00098802 */ /* 0x000fe40000000f00 */
[C---:B------:R-:W-:Y:S02]  /*0100*/  PRMT R6, R4.reuse, 0x9910, RZ ;  /* 0x0000991004067816 */ /* 0x040fe400000000ff */
[----:B------:R-:W-:Y:S01]  /*0110*/  LOP3.LUT R4, R4, 0xffff, RZ, 0xc0, !PT ;  /* 0x0000ffff04047812 */ /* 0x000fe200078ec0ff */
[----:B------:R-:W-:Y:S02]  /*0120*/  @!P0 IMAD R10, R0, 0x4, R9 ;  /* 0x00000004000a8824 */ /* 0x000fe400078e0209 */
[----:B------:R-:W-:-:S04]  /*0130*/  IMAD R6, R6, 0x3, RZ ;  /* 0x0000000306067824 */ /* 0x000fc800078e02ff */
[----:B------:R-:W-:Y:S01]  /*0140*/  IMAD.MOV R6, RZ, RZ, -R6 ;  /* 0x000000ffff067224 */ /* 0x000fe200078e0a06 */
[----:B------:R-:W2:Y:S04]  /*0150*/  @!P0 LDC R10, c[0x3][R10] ;  /* 0x00c000000a0a8b82 */ /* 0x000ea80000000800 */
[----:B------:R-:W-:Y:S02]  /*0160*/  PRMT R7, R6, 0x7710, RZ ;  /* 0x0000771006077816 */ /* 0x000fe400000000ff */
[----:B-1----:R-:W-:Y:S01]  /*0170*/  LEA R9, R11, R8, 0x18 ;  /* 0x000000080b097211 */ /* 0x002fe200078ec0ff */
[----:B------:R-:W-:Y:S02]  /*0180*/  @!P0 VIADD R8, R8, 0x9c ;  /* 0x0000009c08088836 */ /* 0x000fe40000000000 */
[----:B------:R-:W-:-:S02]  /*0190*/  IMAD.IADD R6, R7, 0x1, R0 ;  /* 0x0000000107067824 */ /* 0x000fc400078e0200 */
[----:B------:R-:W-:Y:S01]  /*01a0*/  IMAD R9, R4, 0xc, R9 ;  /* 0x0000000c04097824 */ /* 0x000fe200078e0209 */
[----:B------:R-:W-:Y:S02]  /*01b0*/  @!P0 LEA R11, R11, R8, 0x18 ;  /* 0x000000080b0b8211 */ /* 0x000fe400078ec0ff */
[C---:B------:R-:W-:Y:S02]  /*01c0*/  LOP3.LUT R7, R6.reuse, 0xff, RZ, 0xc0, !PT ;  /* 0x000000ff06077812 */ /* 0x040fe400078ec0ff */
[----:B------:R-:W-:Y:S02]  /*01d0*/  LOP3.LUT R6, R6, 0xff, RZ, 0xc0, !PT ;  /* 0x000000ff06067812 */ /* 0x000fe400078ec0ff */
[----:B------:R-:W-:Y:S01]  /*01e0*/  @!P0 LEA R11, R0, R11, 0x2 ;  /* 0x0000000b000b8211 */ /* 0x000fe200078e10ff */
[----:B------:R-:W-:Y:S02]  /*01f0*/  IMAD.SHL.U32 R7, R7, 0x4, RZ ;  /* 0x0000000407077824 */ /* 0x000fe400078e00ff */
[----:B------:R-:W-:-:S02]  /*0200*/  IMAD R6, R6, 0x4, R9 ;  /* 0x0000000406067824 */ /* 0x000fc400078e0209 */
[----:B------:R-:W-:-:S06]  /*0210*/  IMAD R7, R4, 0xc, R7 ;  /* 0x0000000c04077824 */ /* 0x000fcc00078e0207 */
[----:B------:R-:W1:Y:S02]  /*0220*/  LDC R7, c[0x3][R7] ;  /* 0x00c0000007077b82 */ /* 0x000e640000000800 */
[----:B-1----:R1:W-:Y:S04]  /*0230*/  STS [R6], R7 ;  /* 0x0000000706007388 */ /* 0x0023e80000000800 */
[----:B--2---:R1:W-:Y:S02]  /*0240*/  @!P0 STS [R11], R10 ;  /* 0x0000000a0b008388 */ /* 0x0043e40000000800 */
.L_x_366:
[----:B------:R-:W-:Y:S05]  /*0250*/  BSYNC.RECONVERGENT B0 ;  /* 0x0000000000007941 */ /* 0x000fea0003800200 */
.L_x_365:
[----:B------:R-:W2:Y:S01]  /*0260*/  S2UR UR4, SR_CTAID.X ;  /* 0x00000000000479c3 */ /* 0x000ea20000002500 */
[----:B------:R-:W0:Y:S02]  /*0270*/  LDCU UR5, c[0x0][0x398] ;  /* 0x00007300ff0577ac */ /* 0x000e240008000800 */
[----:B0-----:R-:W-:Y:S02]  /*0280*/  IMAD R4, R2, UR5, RZ ;  /* 0x0000000502047c24 */ /* 0x001fe4000f8e02ff */
[----:B--2---:R-:W-:Y:S02]  /*0290*/  IMAD R0, R5, UR4, R0 ;  /* 0x0000000405007c24 */ /* 0x004fe4000f8e0200 */
[----:B------:R-:W-:Y:S01]  /*02a0*/  IMAD R5, R4, R3, RZ ;  /* 0x0000000304057224 */ /* 0x000fe200078e02ff */
[----:B------:R-:W-:Y:S04]  /*02b0*/  BAR.SYNC.DEFER_BLOCKING 0x0 ;  /* 0x0000000000007b1d */ /* 0x000fe80000010000 */
[----:B------:R-:W-:-:S13]  /*02c0*/  ISETP.GE.AND P0, PT, R0, R5, PT ;  /* 0x000000050000720c */ /* 0x000fda0003f06270 */
[----:B------:R-:W-:Y:S05]  /*02d0*/  @P0 EXIT ;  /* 0x000000000000094d */ /* 0x000fea0003800000 */
[----:B------:R-:W-:Y:S01]  /*02e0*/  IMAD R3, R2, R3, RZ ;  /* 0x0000000302037224 */ /* 0x000fe200078e02ff */
[----:B-1----:R-:W-:Y:S01]  /*02f0*/  IABS R10, R0 ;  /* 0x00000000000a7213 */ /* 0x002fe20000000000 */
        /* <DEDUP_REMOVED lines=59> */
[----:B------:R-:W-:Y:S02]  /*06b0*/  IMAD.MOV R11, RZ, RZ, -R10 ;  /* 0x000000ffff0b7224 */ /* 0x000fe400078e0a0a */
[C---:B--2---:R-:W-:Y:S01]  /*06c0*/  FMUL R3, R13.reuse, 0.63661974668502807617 ;  /* 0x3f22f9830d037820 */ /* 0x044fe20000400000 */
[----:B------:R-:W-:-:S05]  /*06d0*/  FSETP.GE.AND P0, PT, |R13|, 105615, PT ;  /* 0x47ce47800d00780b */ /* 0x000fca0003f06200 */
[----:B------:R-:W1:Y:S02]  /*06e0*/  F2I.NTZ R3, R3 ;  /* 0x0000000300037305 */ /* 0x000e640000203100 */
[-C--:B-1----:R-:W-:Y:S02]  /*06f0*/  I2FP.F32.S32 R20, R3.reuse ;  /* 0x0000000300147245 */ /* 0x082fe40000201400 */
[----:B------:R-:W-:-:S03]  /*0700*/  MOV R19, R3 ;  /* 0x0000000300137202 */ /* 0x000fc60000000f00 */
[----:B------:R-:W-:-:S04]  /*0710*/  FFMA R9, R20, -1.5707962512969970703, R13 ;  /* 0xbfc90fda14097823 */ /* 0x000fc8000000000d */
[----:B------:R-:W-:-:S04]  /*0720*/  FFMA R9, R20, -7.5497894158615963534e-08, R9 ;  /* 0xb3a2216814097823 */ /* 0x000fc80000000009 */
[----:B------:R-:W-:Y:S01]  /*0730*/  FFMA R20, R20, -5.3903029534742383927e-15, R9 ;  /* 0xa7c234c514147823 */ /* 0x000fe20000000009 */
[----:B------:R-:W-:-:S03]  /*0740*/  IMAD R9, R2, R11, R21 ;  /* 0x0000000b02097224 */ /* 0x000fc600078e0215 */
        /* <DEDUP_REMOVED lines=13> */
.L_x_369:
        /* <DEDUP_REMOVED lines=44> */
.L_x_368:
[----:B------:R-:W-:Y:S05]  /*0ae0*/  BSYNC.RECONVERGENT B0 ;  /* 0x0000000000007941 */ /* 0x000fea0003800200 */
.L_x_367:
[----:B------:R-:W-:Y:S02]  /*0af0*/  IMAD.MOV.U32 R11, RZ, RZ, 0x37cbac00 ;  /* 0x37cbac00ff0b7424 */ /* 0x000fe400078e00ff */
[----:B------:R-:W-:Y:S01]  /*0b00*/  FMUL R2, R0, R0 ;  /* 0x0000000000027220 */ /* 0x000fe20000400000 */
[----:B------:R-:W-:Y:S01]  /*0b10*/  HFMA2 R17, -RZ, RZ, 1.541015625, -0.052001953125 ;  /* 0x3e2aaaa8ff117431 */ /* 0x000fe200000001ff */
[C---:B------:R-:W-:Y:S01]  /*0b20*/  LOP3.LUT R12, R3.reuse, 0x1, RZ, 0xc0, !PT ;  /* 0x00000001030c7812 */ /* 0x040fe200078ec0ff */
[----:B------:R-:W-:Y:S02]  /*0b30*/  IMAD.MOV.U32 R18, RZ, RZ, 0x3c0885e4 ;  /* 0x3c0885e4ff127424 */ /* 0x000fe400078e00ff */
[----:B------:R-:W-:Y:S01]  /*0b40*/  FFMA R4, R2, R11, -0.0013887860113754868507 ;  /* 0xbab607ed02047423 */ /* 0x000fe2000000000b */
[----:B------:R-:W-:Y:S01]  /*0b50*/  BSSY.RECONVERGENT B0, `(.L_x_370) ;  /* 0x0000046000007945 */ /* 0x000fe20003800200 */
[----:B------:R-:W-:Y:S01]  /*0b60*/  ISETP.NE.U32.AND P0, PT, R12, 0x1, PT ;  /* 0x000000010c00780c */ /* 0x000fe20003f05070 */
[----:B------:R-:W-:-:S03]  /*0b70*/  VIADD R12, R3, 0x1 ;  /* 0x00000001030c7836 */ /* 0x000fc60000000000 */
[----:B------:R-:W-:Y:S02]  /*0b80*/  FSEL R3, R4, -0.00019574658654164522886, P0 ;  /* 0xb94d415304037808 */ /* 0x000fe40000000000 */
[----:B------:R-:W-:Y:S02]  /*0b90*/  FSEL R23, R18, 0.041666727513074874878, !P0 ;  /* 0x3d2aaabb12177808 */ /* 0x000fe40004000000 */
[----:B------:R-:W-:Y:S02]  /*0ba0*/  FSEL R21, R0, 1, !P0 ;  /* 0x3f80000000157808 */ /* 0x000fe40004000000 */
[----:B------:R-:W-:Y:S01]  /*0bb0*/  FSEL R4, -R17, -0.4999999701976776123, !P0 ;  /* 0xbeffffff11047808 */ /* 0x000fe20004000100 */
[C---:B------:R-:W-:Y:S01]  /*0bc0*/  FFMA R3, R2.reuse, R3, R23 ;  /* 0x0000000302037223 */ /* 0x040fe20000000017 */
[----:B------:R-:W-:Y:S01]  /*0bd0*/  FSETP.GE.AND P0, PT, |R13|, 105615, PT ;  /* 0x47ce47800d00780b */ /* 0x000fe20003f06200 */
[----:B------:R-:W-:Y:S01]  /*0be0*/  FFMA R0, R2, R21, RZ ;  /* 0x0000001502007223 */ /* 0x000fe200000000ff */
[----:B------:R-:W-:Y:S01]  /*0bf0*/  LOP3.LUT P1, RZ, R12, 0x2, RZ, 0xc0, !PT ;  /* 0x000000020cff7812 */ /* 0x000fe2000782c0ff */
[----:B------:R-:W-:-:S04]  /*0c00*/  FFMA R3, R2, R3, R4 ;  /* 0x0000000302037223 */ /* 0x000fc80000000004 */
[----:B------:R-:W-:-:S08]  /*0c10*/  FFMA R21, R0, R3, R21 ;  /* 0x0000000300157223 */ /* 0x000fd00000000015 */
        /* <DEDUP_REMOVED lines=13> */
.L_x_372:
        /* <DEDUP_REMOVED lines=44> */
.L_x_371:
[----:B------:R-:W-:Y:S05]  /*0fb0*/  BSYNC.RECONVERGENT B0 ;  /* 0x0000000000007941 */ /* 0x000fea0003800200 */
.L_x_370:
        /* <DEDUP_REMOVED lines=38> */
.L_x_375:
        /* <DEDUP_REMOVED lines=44> */
.L_x_374:
[----:B------:R-:W-:Y:S05]  /*14e0*/  BSYNC.RECONVERGENT B0 ;  /* 0x0000000000007941 */ /* 0x000fea0003800200 */
.L_x_373:
        /* <DEDUP_REMOVED lines=29> */
.L_x_378:
        /* <DEDUP_REMOVED lines=44> */
.L_x_377:
[----:B------:R-:W-:Y:S05]  /*1980*/  BSYNC.RECONVERGENT B0 ;  /* 0x0000000000007941 */ /* 0x000fea0003800200 */
.L_x_376:
        /* <DEDUP_REMOVED lines=27> */
[----:B------:R-:W-:Y:S05]  /*1b40*/  CALL.REL.NOINC `($__internal_11_$__cuda_sm3x_div_rn_noftz_f32_slowpath) ;  /* 0x0000001c00cc7944 */ /* 0x000fea0003c00000 */
[----:B------:R-:W-:-:S07]  /*1b50*/  IMAD.MOV.U32 R13, RZ, RZ, R2 ;  /* 0x000000ffff0d7224 */ /* 0x000fce00078e0002 */
.L_x_379:
        /* <DEDUP_REMOVED lines=21> */
.L_x_382:
        /* <DEDUP_REMOVED lines=44> */
.L_x_381:
[----:B------:R-:W-:Y:S05]  /*1f70*/  BSYNC.RECONVERGENT B0 ;  /* 0x0000000000007941 */ /* 0x000fea0003800200 */
.L_x_380:
        /* <DEDUP_REMOVED lines=30> */
[----:B0-----:R-:W-:Y:S05]  /*2160*/  CALL.REL.NOINC `($__internal_11_$__cuda_sm3x_div_rn_noftz_f32_slowpath) ;  /* 0x0000001800447944 */ /* 0x001fea0003c00000 */
[----:B------:R-:W-:-:S07]  /*2170*/  MOV R4, R2 ;  /* 0x0000000200047202 */ /* 0x000fce0000000f00 */
.L_x_384:
[----:B------:R-:W-:Y:S05]  /*2180*/  BSYNC.RECONVERGENT B0 ;  /* 0x0000000000007941 */ /* 0x000fea0003800200 */
.L_x_383:
        /* <DEDUP_REMOVED lines=13> */
[----:B------:R-:W-:Y:S05]  /*2260*/  CALL.REL.NOINC `($__internal_11_$__cuda_sm3x_div_rn_noftz_f32_slowpath) ;  /* 0x0000001800047944 */ /* 0x000fea0003c00000 */
.L_x_385:
        /* <DEDUP_REMOVED lines=16> */
[----:B------:R-:W-:Y:S05]  /*2370*/  CALL.REL.NOINC `($__internal_11_$__cuda_sm3x_div_rn_noftz_f32_slowpath) ;  /* 0x0000001400c07944 */ /* 0x000fea0003c00000 */
.L_x_387:
[----:B------:R-:W-:Y:S05]  /*2380*/  BSYNC.RECONVERGENT B0 ;  /* 0x0000000000007941 */ /* 0x000fea0003800200 */
.L_x_386:
        /* <DEDUP_REMOVED lines=20> */
[----:B------:R-:W-:Y:S05]  /*24d0*/  CALL.REL.NOINC `($__internal_10_$__cuda_sm20_sqrt_rn_f32_slowpath) ;  /* 0x0000001400107944 */ /* 0x000fea0003c00000 */
[----:B------:R-:W-:Y:S01]  /*24e0*/  IMAD.MOV.U32 R19, RZ, RZ, R11 ;  /* 0x000000ffff137224 */ /* 0x000fe200078e000b */
[----:B------:R-:W-:Y:S06]  /*24f0*/  BRA `(.L_x_390) ;  /* 0x0000000000107947 */ /* 0x000fec0003800000 */
.L_x_389:
[----:B------:R-:W-:Y:S01]  /*2500*/  FMUL.FTZ R19, R4, R11 ;  /* 0x0000000b04137220 */ /* 0x000fe20000410000 */
[----:B------:R-:W-:-:S03]  /*2510*/  FMUL.FTZ R11, R11, 0.5 ;  /* 0x3f0000000b0b7820 */ /* 0x000fc60000410000 */
[----:B------:R-:W-:-:S04]  /*2520*/  FFMA R4, -R19, R19, R4 ;  /* 0x0000001313047223 */ /* 0x000fc80000000104 */
[----:B------:R-:W-:-:S07]  /*2530*/  FFMA R19, R4, R11, R19 ;  /* 0x0000000b04137223 */ /* 0x000fce0000000013 */
.L_x_390:
[----:B------:R-:W-:Y:S05]  /*2540*/  BSYNC.RECONVERGENT B0 ;  /* 0x0000000000007941 */ /* 0x000fea0003800200 */
.L_x_388:
        /* <DEDUP_REMOVED lines=11> */
[----:B------:R-:W-:Y:S05]  /*2600*/  CALL.REL.NOINC `($__internal_11_$__cuda_sm3x_div_rn_noftz_f32_slowpath) ;  /* 0x00000014001c7944 */ /* 0x000fea0003c00000 */
[----:B------:R-:W-:-:S07]  /*2610*/  MOV R18, R2 ;  /* 0x0000000200127202 */ /* 0x000fce0000000f00 */
.L_x_392:
[----:B------:R-:W-:Y:S05]  /*2620*/  BSYNC.RECONVERGENT B0 ;  /* 0x0000000000007941 */ /* 0x000fea0003800200 */
.L_x_391:
        /* <DEDUP_REMOVED lines=12> */
[----:B------:R-:W-:Y:S05]  /*26f0*/  CALL.REL.NOINC `($__internal_11_$__cuda_sm3x_div_rn_noftz_f32_slowpath) ;  /* 0x0000001000e07944 */ /* 0x000fea0003c00000 */
[----:B------:R-:W-:-:S07]  /*2700*/  IMAD.MOV.U32 R17, RZ, RZ, R2 ;  /* 0x000000ffff117224 */ /* 0x000fce00078e0002 */
.L_x_394:
[----:B------:R-:W-:Y:S05]  /*2710*/  BSYNC.RECONVERGENT B0 ;  /* 0x0000000000007941 */ /* 0x000fea0003800200 */
.L_x_393:
        /* <DEDUP_REMOVED lines=13> */
[----:B------:R-:W-:Y:S05]  /*27f0*/  CALL.REL.NOINC `($__internal_11_$__cuda_sm3x_div_rn_noftz_f32_slowpath) ;  /* 0x0000001000a07944 */ /* 0x000fea0003c00000 */
[----:B------:R-:W-:-:S07]  /*2800*/  IMAD.MOV.U32 R13, RZ, RZ, R2 ;  /* 0x000000ffff0d7224 */ /* 0x000fce00078e0002 */
.L_x_396:
[----:B------:R-:W-:Y:S05]  /*2810*/  BSYNC.RECONVERGENT B0 ;  /* 0x0000000000007941 */ /* 0x000fea0003800200 */
.L_x_395:
[----:B------:R-:W0:Y:S01]  /*2820*/  LDC.64 R2, c[0x0][0x3a8] ;  /* 0x0000ea00ff027b82 */ /* 0x000e220000000a00 */
[----:B------:R-:W-:Y:S01]  /*2830*/  MOV R16, 0xffffffff ;  /* 0xffffffff00107802 */ /* 0x000fe20000000f00 */
[----:B------:R-:W-:Y:S01]  /*2840*/  IMAD.MOV.U32 R19, RZ, RZ, RZ ;  /* 0x000000ffff137224 */ /* 0x000fe200078e00ff */
[----:B0-----:R-:W-:-:S04]  /*2850*/  FSETP.GT.AND P0, PT, R3, RZ, PT ;  /* 0x000000ff0300720b */ /* 0x001fc80003f04000 */
[----:B------:R-:W-:Y:S01]  /*2860*/  ISETP.LT.OR P0, PT, R2, 0x1, !P0 ;  /* 0x000000010200780c */ /* 0x000fe20004701670 */
[----:B------:R-:W-:-:S12]  /*2870*/  IMAD.MOV.U32 R2, RZ, RZ, 0xff ;  /* 0x000000ffff027424 */ /* 0x000fd800078e00ff */
[----:B------:R-:W-:Y:S05]  /*2880*/  @P0 BRA `(.L_x_397) ;  /* 0x0000000800140947 */ /* 0x000fea0003800000 */
[C---:B------:R-:W-:Y:S01]  /*2890*/  VIADD R0, R18.reuse, 0x1800000 ;  /* 0x0180000012007836 */ /* 0x040fe20000000000 */
[----:B------:R0:W1:Y:S01]  /*28a0*/  F2I.FLOOR.NTZ R12, R6 ;  /* 0x00000006000c7305 */ /* 0x0000620000207100 */
[----:B------:R-:W-:Y:S01]  /*28b0*/  BSSY.RECONVERGENT B0, `(.L_x_398) ;  /* 0x0000011000007945 */ /* 0x000fe20003800200 */
[----:B------:R-:W-:Y:S02]  /*28c0*/  FSETP.GE.AND P2, PT, R18, RZ, PT ;  /* 0x000000ff1200720b */ /* 0x000fe40003f46000 */
[----:B------:R-:W-:Y:S02]  /*28d0*/  LOP3.LUT R0, R0, 0x7f800000, RZ, 0xc0, !PT ;  /* 0x7f80000000007812 */ /* 0x000fe400078ec0ff */
[----:B------:R-:W-:Y:S02]  /*28e0*/  FSETP.GE.AND P5, PT, R17, RZ, PT ;  /* 0x000000ff1100720b */ /* 0x000fe40003fa6000 */
[----:B------:R-:W-:Y:S01]  /*28f0*/  ISETP.GT.U32.AND P0, PT, R0, 0x1ffffff, PT ;  /* 0x01ffffff0000780c */ /* 0x000fe20003f04070 */
[----:B------:R0:W2:Y:S01]  /*2900*/  F2I.FLOOR.NTZ R11, R7 ;  /* 0x00000007000b7305 */ /* 0x0000a20000207100 */
[----:B------:R-:W-:-:S07]  /*2910*/  FSETP.GE.AND P3, PT, R13, RZ, PT ;  /* 0x000000ff0d00720b */ /* 0x000fce0003f66000 */
[----:B------:R0:W3:Y:S04]  /*2920*/  F2I.FLOOR.NTZ R4, R8 ;  /* 0x0000000800047305 */ /* 0x0000e80000207100 */
[----:B-1----:R-:W-:Y:S05]  /*2930*/  @P0 BRA `(.L_x_399) ;  /* 0x0000000000100947 */ /* 0x002fea0003800000 */
[----:B------:R-:W-:-:S07]  /*2940*/  MOV R2, 0x2960 ;  /* 0x0000296000027802 */ /* 0x000fce0000000f00 */
[----:B0-23--:R-:W-:Y:S05]  /*2950*/  CALL.REL.NOINC `($__internal_9_$__cuda_sm20_rcp_rn_f32_slowpath) ;  /* 0x0000000c001c7944 */ /* 0x00dfea0003c00000 */
[----:B------:R-:W-:Y:S01]  /*2960*/  IMAD.MOV.U32 R14, RZ, RZ, R0 ;  /* 0x000000ffff0e7224 */ /* 0x000fe200078e0000 */
[----:B------:R-:W-:Y:S06]  /*2970*/  BRA `(.L_x_400) ;  /* 0x0000000000107947 */ /* 0x000fec0003800000 */
.L_x_399:
[----:B------:R-:W1:Y:S02]  /*2980*/  MUFU.RCP R3, R18 ;  /* 0x0000001200037308 */ /* 0x000e640000001000 */
[----:B-1----:R-:W-:-:S04]  /*2990*/  FFMA R0, R3, R18, -1 ;  /* 0xbf80000003007423 */ /* 0x002fc80000000012 */
[----:B------:R-:W-:-:S04]  /*29a0*/  FADD.FTZ R0, -R0, -RZ ;  /* 0x800000ff00007221 */ /* 0x000fc80000010100 */
[----:B------:R-:W-:-:S07]  /*29b0*/  FFMA R14, R3, R0, R3 ;  /* 0x00000000030e7223 */ /* 0x000fce0000000003 */
.L_x_400:
[----:B------:R-:W-:Y:S05]  /*29c0*/  BSYNC.RECONVERGENT B0 ;  /* 0x0000000000007941 */ /* 0x000fea0003800200 */
.L_x_398:
[----:B------:R-:W-:Y:S01]  /*29d0*/  IADD3 R0, PT, PT, R17, 0x1800000, RZ ;  /* 0x0180000011007810 */ /* 0x000fe20007ffe0ff */
[----:B------:R-:W-:Y:S01]  /*29e0*/  BSSY.RECONVERGENT B0, `(.L_x_401) ;  /* 0x000000f000007945 */ /* 0x000fe20003800200 */
[----:B------:R-:W-:Y:S02]  /*29f0*/  FSETP.NEU.AND P0, PT, R18, RZ, PT ;  /* 0x000000ff1200720b */ /* 0x000fe40003f0d000 */
[----:B------:R-:W-:Y:S02]  /*2a00*/  LOP3.LUT R0, R0, 0x7f800000, RZ, 0xc0, !PT ;  /* 0x7f80000000007812 */ /* 0x000fe400078ec0ff */
[----:B------:R-:W-:Y:S02]  /*2a10*/  FSEL R14, R14, 1.00000001504746621988e+30, P0 ;  /* 0x7149f2ca0e0e7808 */ /* 0x000fe40000000000 */
[----:B------:R-:W-:-:S13]  /*2a20*/  ISETP.GT.U32.AND P1, PT, R0, 0x1ffffff, PT ;  /* 0x01ffffff0000780c */ /* 0x000fda0003f24070 */
[----:B------:R-:W-:Y:S05]  /*2a30*/  @P1 BRA `(.L_x_402) ;  /* 0x0000000000141947 */ /* 0x000fea0003800000 */
[----:B------:R-:W-:Y:S01]  /*2a40*/  IMAD.MOV.U32 R18, RZ, RZ, R17 ;  /* 0x000000ffff127224 */ /* 0x000fe200078e0011 */
[----:B------:R-:W-:-:S07]  /*2a50*/  MOV R2, 0x2a70 ;  /* 0x00002a7000027802 */ /* 0x000fce0000000f00 */
[----:B0-23--:R-:W-:Y:S05]  /*2a60*/  CALL.REL.NOINC `($__internal_9_$__cuda_sm20_rcp_rn_f32_slowpath) ;  /* 0x0000000800d87944 */ /* 0x00dfea0003c00000 */
[----:B------:R-:W-:Y:S01]  /*2a70*/  IMAD.MOV.U32 R15, RZ, RZ, R0 ;  /* 0x000000ffff0f7224 */ /* 0x000fe200078e0000 */
[----:B------:R-:W-:Y:S06]  /*2a80*/  BRA `(.L_x_403) ;  /* 0x0000000000107947 */ /* 0x000fec0003800000 */
.L_x_402:
[----:B------:R-:W1:Y:S02]  /*2a90*/  MUFU.RCP R0, R17 ;  /* 0x0000001100007308 */ /* 0x000e640000001000 */
[----:B-1----:R-:W-:-:S04]  /*2aa0*/  FFMA R2, R0, R17, -1 ;  /* 0xbf80000000027423 */ /* 0x002fc80000000011 */
[----:B------:R-:W-:-:S04]  /*2ab0*/  FADD.FTZ R15, -R2, -RZ ;  /* 0x800000ff020f7221 */ /* 0x000fc80000010100 */
[----:B------:R-:W-:-:S07]  /*2ac0*/  FFMA R15, R0, R15, R0 ;  /* 0x0000000f000f7223 */ /* 0x000fce0000000000 */
.L_x_403:
[----:B------:R-:W-:Y:S05]  /*2ad0*/  BSYNC.RECONVERGENT B0 ;  /* 0x0000000000007941 */ /* 0x000fea0003800200 */
.L_x_401:
[----:B------:R-:W-:Y:S01]  /*2ae0*/  VIADD R0, R13, 0x1800000 ;  /* 0x018000000d007836 */ /* 0x000fe20000000000 */
[----:B------:R-:W-:Y:S01]  /*2af0*/  FSETP.NEU.AND P0, PT, R17, RZ, PT ;  /* 0x000000ff1100720b */ /* 0x000fe20003f0d000 */
[----:B------:R-:W-:Y:S03]  /*2b00*/  BSSY.RECONVERGENT B0, `(.L_x_404) ;  /* 0x000000d000007945 */ /* 0x000fe60003800200 */
[----:B------:R-:W-:Y:S02]  /*2b10*/  LOP3.LUT R0, R0, 0x7f800000, RZ, 0xc0, !PT ;  /* 0x7f80000000007812 */ /* 0x000fe400078ec0ff */
[----:B------:R-:W-:Y:S02]  /*2b20*/  FSEL R15, R15, 1.00000001504746621988e+30, P0 ;  /* 0x7149f2ca0f0f7808 */ /* 0x000fe40000000000 */
[----:B------:R-:W-:-:S13]  /*2b30*/  ISETP.GT.U32.AND P1, PT, R0, 0x1ffffff, PT ;  /* 0x01ffffff0000780c */ /* 0x000fda0003f24070 */
[----:B------:R-:W-:Y:S05]  /*2b40*/  @P1 BRA `(.L_x_405) ;  /* 0x0000000000101947 */ /* 0x000fea0003800000 */
[----:B------:R-:W-:Y:S02]  /*2b50*/  MOV R18, R13 ;  /* 0x0000000d00127202 */ /* 0x000fe40000000f00 */
[----:B------:R-:W-:-:S07]  /*2b60*/  MOV R2, 0x2b80 ;  /* 0x00002b8000027802 */ /* 0x000fce0000000f00 */
[----:B0-23--:R-:W-:Y:S05]  /*2b70*/  CALL.REL.NOINC `($__internal_9_$__cuda_sm20_rcp_rn_f32_slowpath) ;  /* 0x0000000800947944 */ /* 0x00dfea0003c00000 */
[----:B------:R-:W-:Y:S05]  /*2b80*/  BRA `(.L_x_406) ;  /* 0x0000000000107947 */ /* 0x000fea0003800000 */
.L_x_405:
[----:B------:R-:W1:Y:S02]  /*2b90*/  MUFU.RCP R0, R13 ;  /* 0x0000000d00007308 */ /* 0x000e640000001000 */
[----:B-1----:R-:W-:-:S04]  /*2ba0*/  FFMA R2, R0, R13, -1 ;  /* 0xbf80000000027423 */ /* 0x002fc8000000000d */
[----:B------:R-:W-:-:S04]  /*2bb0*/  FADD.FTZ R3, -R2, -RZ ;  /* 0x800000ff02037221 */ /* 0x000fc80000010100 */
[----:B------:R-:W-:-:S07]  /*2bc0*/  FFMA R0, R0, R3, R0 ;  /* 0x0000000300007223 */ /* 0x000fce0000000000 */
.L_x_406:
[----:B------:R-:W-:Y:S05]  /*2bd0*/  BSYNC.RECONVERGENT B0 ;  /* 0x0000000000007941 */ /* 0x000fea0003800200 */
.L_x_404:
[----:B------:R-:W1:Y:S01]  /*2be0*/  LDC R21, c[0x0][0x39c] ;  /* 0x0000e700ff157b82 */ /* 0x000e620000000800 */
[----:B------:R-:W4:Y:S01]  /*2bf0*/  LDCU UR4, c[0x0][0x39c] ;  /* 0x00007380ff0477ac */ /* 0x000f220008000800 */
[----:B--2---:R-:W-:Y:S01]  /*2c00*/  VIADD R16, R11, 0x1 ;  /* 0x000000010b107836 */ /* 0x004fe20000000000 */
[----:B------:R-:W-:Y:S01]  /*2c10*/  FSETP.NEU.AND P0, PT, R13, RZ, PT ;  /* 0x000000ff0d00720b */ /* 0x000fe20003f0d000 */
[----:B------:R-:W-:Y:S01]  /*2c20*/  VIADD R18, R12, 0x1 ;  /* 0x000000010c127836 */ /* 0x000fe20000000000 */
[----:B------:R-:W-:Y:S01]  /*2c30*/  BSSY.RECONVERGENT B0, `(.L_x_397) ;  /* 0x000004a000007945 */ /* 0x000fe20003800200 */
[C---:B---3--:R-:W-:Y:S01]  /*2c40*/  VIADD R2, R4.reuse, 0x1 ;  /* 0x0000000104027836 */ /* 0x048fe20000000000 */
[----:B------:R-:W-:Y:S01]  /*2c50*/  @!P3 IADD3 R2, PT, PT, R4, RZ, RZ ;  /* 0x000000ff0402b210 */ /* 0x000fe20007ffe0ff */
[----:B------:R-:W-:Y:S01]  /*2c60*/  @!P5 IMAD.MOV R16, RZ, RZ, R11 ;  /* 0x000000ffff10d224 */ /* 0x000fe200078e020b */
[----:B------:R-:W-:Y:S01]  /*2c70*/  FSEL R0, R0, 1.00000001504746621988e+30, P0 ;  /* 0x7149f2ca00007808 */ /* 0x000fe20000000000 */
[----:B------:R-:W-:Y:S01]  /*2c80*/  @!P2 IMAD.MOV R18, RZ, RZ, R12 ;  /* 0x000000ffff12a224 */ /* 0x000fe200078e020c */
[----:B------:R-:W-:Y:S01]  /*2c90*/  I2FP.F32.S32 R3, R2 ;  /* 0x0000000200037245 */ /* 0x000fe20000201400 */
[----:B------:R-:W2:Y:S01]  /*2ca0*/  LDCU.64 UR10, c[0x0][0x3a8] ;  /* 0x00007500ff0a77ac */ /* 0x000ea20008000a00 */
[----:B------:R-:W-:-:S02]  /*2cb0*/  I2FP.F32.S32 R16, R16 ;  /* 0x0000001000107245 */ /* 0x000fc40000201400 */
[----:B------:R-:W-:Y:S01]  /*2cc0*/  I2FP.F32.S32 R19, R18 ;  /* 0x0000001200137245 */ /* 0x000fe20000201400 */
[----:B------:R-:W-:Y:S01]  /*2cd0*/  FADD R3, -R8, R3 ;  /* 0x0000000308037221 */ /* 0x000fe20000000100 */
[----:B------:R-:W3:Y:S01]  /*2ce0*/  LDCU.64 UR8, c[0x0][0x380] ;  /* 0x00007000ff0877ac */ /* 0x000ee20008000a00 */
[----:B------:R-:W-:Y:S01]  /*2cf0*/  FADD R2, R16, -R7 ;  /* 0x8000000710027221 */ /* 0x000fe20000000000 */
[----:B------:R-:W-:Y:S02]  /*2d00*/  IMAD.MOV.U32 R16, RZ, RZ, -0x1 ;  /* 0xffffffffff107424 */ /* 0x000fe400078e00ff */
[----:B------:R-:W-:Y:S01]  /*2d10*/  FADD R13, -R6, R19 ;  /* 0x00000013060d7221 */ /* 0x000fe20000000100 */
[----:B------:R-:W-:Y:S01]  /*2d20*/  CS2R R18, SRZ ;  /* 0x0000000000127805 */ /* 0x000fe2000001ff00 */
[----:B0-----:R-:W-:Y:S01]  /*2d30*/  FMUL R7, R0, R3 ;  /* 0x0000000300077220 */ /* 0x001fe20000400000 */
[----:B------:R-:W-:Y:S01]  /*2d40*/  FMUL R6, R15, R2 ;  /* 0x000000020f067220 */ /* 0x000fe20000400000 */
[----:B------:R-:W-:Y:S01]  /*2d50*/  FMUL R13, R14, R13 ;  /* 0x0000000d0e0d7220 */ /* 0x000fe20000400000 */
[----:B----4-:R-:W-:-:S12]  /*2d60*/  UIMAD UR4, UR4, UR4, URZ ;  /* 0x00000004040472a4 */ /* 0x010fd8000f8e02ff */
.L_x_412:
[-C--:B-1----:R-:W-:Y:S01]  /*2d70*/  ISETP.GE.AND P1, PT, R12, R21.reuse, PT ;  /* 0x000000150c00720c */ /* 0x082fe20003f26270 */
[----:B------:R-:W-:Y:S01]  /*2d80*/  BSSY.RELIABLE B1, `(.L_x_407) ;  /* 0x0000012000017945 */ /* 0x000fe20003800100 */
[CC--:B------:R-:W-:Y:S02]  /*2d90*/  ISETP.GE.AND P4, PT, R11.reuse, R21.reuse, PT ;  /* 0x000000150b00720c */ /* 0x0c0fe40003f86270 */
[----:B------:R-:W-:Y:S02]  /*2da0*/  ISETP.GE.AND P0, PT, R4, R21, PT ;  /* 0x000000150400720c */ /* 0x000fe40003f06270 */
[----:B------:R-:W-:Y:S02]  /*2db0*/  ISETP.GT.AND P1, PT, R12, -0x1, !P1 ;  /* 0xffffffff0c00780c */ /* 0x000fe40004f24270 */
[----:B------:R-:W-:Y:S02]  /*2dc0*/  ISETP.GT.AND P4, PT, R11, -0x1, !P4 ;  /* 0xffffffff0b00780c */ /* 0x000fe40006784270 */
[----:B------:R-:W-:-:S02]  /*2dd0*/  ISETP.GT.AND P0, PT, R4, -0x1, !P0 ;  /* 0xffffffff0400780c */ /* 0x000fc40004704270 */
[----:B------:R-:W-:Y:S02]  /*2de0*/  MOV R8, R13 ;  /* 0x0000000d00087202 */ /* 0x000fe40000000f00 */
[----:B------:R-:W-:-:S13]  /*2df0*/  PLOP3.LUT P0, PT, P0, P1, P4, 0x80, 0x0 ;  /* 0x000000000000781c */ /* 0x000fda0000703040 */
[----:B------:R-:W-:Y:S05]  /*2e00*/  @!P0 BRA `(.L_x_408) ;  /* 0x0000000000248947 */ /* 0x000fea0003800000 */
[----:B------:R-:W-:Y:S02]  /*2e10*/  IMAD R2, R5, UR4, R12 ;  /* 0x0000000405027c24 */ /* 0x000fe4000f8e020c */
[----:B------:R-:W-:-:S04]  /*2e20*/  IMAD R3, R11, UR4, R4 ;  /* 0x000000040b037c24 */ /* 0x000fc8000f8e0204 */
[----:B------:R-:W-:-:S05]  /*2e30*/  IMAD R3, R2, R21, R3 ;  /* 0x0000001502037224 */ /* 0x000fca00078e0203 */
[----:B---3--:R-:W-:-:S04]  /*2e40*/  IADD3 R2, P0, PT, R3, UR8, RZ ;  /* 0x0000000803027c10 */ /* 0x008fc8000ff1e0ff */
[----:B------:R-:W-:-:S05]  /*2e50*/  LEA.HI.X.SX32 R3, R3, UR9, 0x1, P0 ;  /* 0x0000000903037c11 */ /* 0x000fca00080f0eff */
[----:B------:R-:W3:Y:S02]  /*2e60*/  LDG.E.S8.CONSTANT R2, desc[UR6][R2.64] ;  /* 0x0000000602027981 */ /* 0x000ee4000c1e9300 */
[----:B---3--:R-:W-:-:S13]  /*2e70*/  ISETP.GT.AND P0, PT, R2, -0x1, PT ;  /* 0xffffffff0200780c */ /* 0x008fda0003f04270 */
[----:B------:R-:W-:Y:S05]  /*2e80*/  @P0 BREAK.RELIABLE B1 ;  /* 0x0000000000010942 */ /* 0x000fea0003800100 */
[----:B------:R-:W-:Y:S05]  /*2e90*/  @P0 BRA `(.L_x_409) ;  /* 0x00000000008c0947 */ /* 0x000fea0003800000 */
.L_x_408:
[----:B--23--:R-:W-:Y:S05]  /*2ea0*/  BSYNC.RELIABLE B1 ;  /* 0x0000000000017941 */ /* 0x00cfea0003800100 */
.L_x_407:
[C---:B------:R-:W-:Y:S01]  /*2eb0*/  FSETP.GEU.AND P0, PT, R13.reuse, R7, PT ;  /* 0x000000070d00720b */ /* 0x040fe20003f0e000 */
[----:B------:R-:W-:Y:S03]  /*2ec0*/  BSSY.RECONVERGENT B1, `(.L_x_410) ;  /* 0x000001b000017945 */ /* 0x000fe60003800200 */
[----:B------:R-:W-:Y:S02]  /*2ed0*/  FSETP.GEU.OR P1, PT, R13, R6, P0 ;  /* 0x000000060d00720b */ /* 0x000fe4000072e400 */
[----:B------:R-:W-:-:S11]  /*2ee0*/  PLOP3.LUT P0, PT, PT, PT, PT, 0x80, 0x8 ;  /* 0x000000000008781c */ /* 0x000fd60003f0f070 */
[----:B------:R-:W-:Y:S01]  /*2ef0*/  @!P1 PLOP3.LUT P0, PT, P2, PT, PT, 0x80, 0x8 ;  /* 0x000000000008981c */ /* 0x000fe2000170f070 */
[----:B------:R-:W-:Y:S02]  /*2f00*/  @!P1 VIADD R2, R12, 0x1 ;  /* 0x000000010c029836 */ /* 0x000fe40000000000 */
[----:B------:R-:W-:Y:S01]  /*2f10*/  @!P1 FADD R13, |R14|, R13 ;  /* 0x0000000d0e0d9221 */ /* 0x000fe20000000200 */
[----:B------:R-:W-:Y:S02]  /*2f20*/  @!P1 IMAD.MOV.U32 R19, RZ, RZ, R8 ;  /* 0x000000ffff139224 */ /* 0x000fe400078e0008 */
[----:B------:R-:W-:-:S07]  /*2f30*/  @!P1 IMAD.MOV.U32 R16, RZ, RZ, RZ ;  /* 0x000000ffff109224 */ /* 0x000fce00078e00ff */
[----:B------:R-:W-:-:S05]  /*2f40*/  @!P0 VIADD R2, R12, 0xffffffff ;  /* 0xffffffff0c028836 */ /* 0x000fca0000000000 */
[----:B------:R-:W-:Y:S01]  /*2f50*/  @!P1 MOV R12, R2 ;  /* 0x00000002000c9202 */ /* 0x000fe20000000f00 */
[----:B------:R-:W-:Y:S06]  /*2f60*/  @!P1 BRA `(.L_x_411) ;  /* 0x0000000000409947 */ /* 0x000fec0003800000 */
[----:B------:R-:W-:Y:S02]  /*2f70*/  FSETP.GEU.AND P1, PT, R6, R7, PT ;  /* 0x000000070600720b */ /* 0x000fe40003f2e000 */
[----:B------:R-:W-:Y:S02]  /*2f80*/  PLOP3.LUT P0, PT, PT, PT, PT, 0x80, 0x8 ;  /* 0x000000000008781c */ /* 0x000fe40003f0f070 */
[----:B------:R-:W-:-:S09]  /*2f90*/  FSETP.GE.OR P4, PT, R17, RZ, P1 ;  /* 0x000000ff1100720b */ /* 0x000fd20000f86400 */
[----:B------:R-:W-:Y:S01]  /*2fa0*/  @P1 PLOP3.LUT P0, PT, P3, PT, PT, 0x80, 0x8 ;  /* 0x000000000008181c */ /* 0x000fe20001f0f070 */
[----:B------:R-:W-:Y:S01]  /*2fb0*/  @!P1 VIADD R2, R11, 0x1 ;  /* 0x000000010b029836 */ /* 0x000fe20000000000 */
[----:B------:R-:W-:Y:S01]  /*2fc0*/  @!P1 MOV R19, R6 ;  /* 0x0000000600139202 */ /* 0x000fe20000000f00 */
[----:B------:R-:W-:Y:S02]  /*2fd0*/  @P1 VIADD R3, R4, 0x1 ;  /* 0x0000000104031836 */ /* 0x000fe40000000000 */
[----:B------:R-:W-:Y:S01]  /*2fe0*/  @!P1 FADD R6, |R15|, R6 ;  /* 0x000000060f069221 */ /* 0x000fe20000000200 */
[----:B------:R-:W-:Y:S02]  /*2ff0*/  @!P4 VIADD R2, R11, 0xffffffff ;  /* 0xffffffff0b02c836 */ /* 0x000fe40000000000 */
[--C-:B------:R-:W-:Y:S02]  /*3000*/  @P1 IMAD.MOV.U32 R19, RZ, RZ, R7.reuse ;  /* 0x000000ffff131224 */ /* 0x100fe400078e0007 */
[----:B------:R-:W-:Y:S01]  /*3010*/  @P1 FADD R7, |R0|, R7 ;  /* 0x0000000700071221 */ /* 0x000fe20000000200 */
[----:B------:R-:W-:Y:S01]  /*3020*/  @!P1 IMAD.MOV.U32 R16, RZ, RZ, 0x1 ;  /* 0x00000001ff109424 */ /* 0x000fe200078e00ff */
[----:B------:R-:W-:Y:S01]  /*3030*/  @!P1 MOV R11, R2 ;  /* 0x00000002000b9202 */ /* 0x000fe20000000f00 */
[----:B------:R-:W-:-:S02]  /*3040*/  @P1 IMAD.MOV.U32 R16, RZ, RZ, 0x2 ;  /* 0x00000002ff101424 */ /* 0x000fc400078e00ff */
[----:B------:R-:W-:-:S04]  /*3050*/  @!P0 VIADD R3, R4, 0xffffffff ;  /* 0xffffffff04038836 */ /* 0x000fc80000000000 */
[----:B------:R-:W-:-:S07]  /*3060*/  @P1 IMAD.MOV.U32 R4, RZ, RZ, R3 ;  /* 0x000000ffff041224 */ /* 0x000fce00078e0003 */
.L_x_411:
[----:B------:R-:W-:Y:S05]  /*3070*/  BSYNC.RECONVERGENT B1 ;  /* 0x0000000000017941 */ /* 0x000fea0003800200 */
.L_x_410:
[----:B------:R-:W-:Y:S01]  /*3080*/  IADD3 R18, PT, PT, R18, 0x1, RZ ;  /* 0x0000000112127810 */ /* 0x000fe20007ffe0ff */
[----:B------:R-:W-:Y:S01]  /*3090*/  IMAD.MOV.U32 R2, RZ, RZ, 0xff ;  /* 0x000000ffff027424 */ /* 0x000fe200078e00ff */
[----:B------:R-:W-:Y:S02]  /*30a0*/  FSETP.LT.AND P1, PT, R19, UR11, PT ;  /* 0x0000000b13007c0b */ /* 0x000fe4000bf21000 */
[----:B------:R-:W-:-:S13]  /*30b0*/  ISETP.GE.AND P0, PT, R18, UR10, PT ;  /* 0x0000000a12007c0c */ /* 0x000fda000bf06270 */
[----:B------:R-:W-:Y:S05]  /*30c0*/  @!P0 BRA P1, `(.L_x_412) ;  /* 0xfffffffc00288947 */ /* 0x000fea000083ffff */
.L_x_409:
[----:B--2---:R-:W-:Y:S05]  /*30d0*/  BSYNC.RECONVERGENT B0 ;  /* 0x0000000000007941 */ /* 0x004fea0003800200 */
.L_x_397:
[----:B------:R-:W0:Y:S01]  /*30e0*/  LDCU.64 UR4, c[0x0][0x3a0] ;  /* 0x00007400ff0477ac */ /* 0x000e220008000a00 */
[----:B------:R-:W-:-:S04]  /*30f0*/  PRMT R0, R2, 0x8880, RZ ;  /* 0x0000888002007816 */ /* 0x000fc800000000ff */
[----:B------:R-:W-:Y:S01]  /*3100*/  ISETP.GE.AND P0, PT, R0, RZ, PT ;  /* 0x000000ff0000720c */ /* 0x000fe20003f06270 */
[----:B0-----:R-:W-:-:S04]  /*3110*/  IMAD R10, R5, UR5, R10 ;  /* 0x00000005050a7c24 */ /* 0x001fc8000f8e020a */
[----:B------:R-:W-:-:S04]  /*3120*/  IMAD R6, R10, UR4, R9 ;  /* 0x000000040a067c24 */ /* 0x000fc8000f8e0209 */
[----:B------:R-:W-:-:S04]  /*3130*/  IMAD R6, R6, 0x3, RZ ;  /* 0x0000000306067824 */ /* 0x000fc800078e02ff */
[----:B------:R-:W-:Y:S05]  /*3140*/  @!P0 BRA `(.L_x_413) ;  /* 0x0000000000f48947 */ /* 0x000fea0003800000 */
[----:B------:R-:W0:Y:S01]  /*3150*/  S2R R3, SR_CgaCtaId ;  /* 0x0000000000037919 */ /* 0x000e220000008800 */
[----:B------:R-:W-:Y:S01]  /*3160*/  MOV R0, 0x400 ;  /* 0x0000040000007802 */ /* 0x000fe20000000f00 */
[----:B------:R-:W-:Y:S01]  /*3170*/  BSSY.RECONVERGENT B0, `(.L_x_414) ;  /* 0x0000013000007945 */ /* 0x000fe20003800200 */
[----:B------:R-:W-:Y:S01]  /*3180*/  LOP3.LUT R2, R2, 0xff, RZ, 0xc0, !PT ;  /* 0x000000ff02027812 */ /* 0x000fe200078ec0ff */
[----:B------:R-:W-:Y:S01]  /*3190*/  IMAD.MOV.U32 R8, RZ, RZ, 0x3f4ccccd ;  /* 0x3f4ccccdff087424 */ /* 0x000fe200078e00ff */
[----:B------:R-:W-:Y:S02]  /*31a0*/  ISETP.NE.AND P0, PT, R16, RZ, PT ;  /* 0x000000ff1000720c */ /* 0x000fe40003f05270 */
[----:B0-----:R-:W-:-:S05]  /*31b0*/  LEA R3, R3, R0, 0x18 ;  /* 0x0000000003037211 */ /* 0x001fca00078ec0ff */
[----:B------:R-:W-:-:S05]  /*31c0*/  IMAD R2, R2, 0xc, R3 ;  /* 0x0000000c02027824 */ /* 0x000fca00078e0203 */
[----:B------:R0:W1:Y:S04]  /*31d0*/  LDS R5, [R2] ;  /* 0x0000000002057984 */ /* 0x0000680000000800 */
[----:B------:R0:W2:Y:S04]  /*31e0*/  LDS R3, [R2+0x4] ;  /* 0x0000040002037984 */ /* 0x0000a80000000800 */
[----:B------:R0:W3:Y:S01]  /*31f0*/  LDS R0, [R2+0x8] ;  /* 0x0000080002007984 */ /* 0x0000e20000000800 */
        /* <DEDUP_REMOVED lines=9> */
.L_x_416:
[----:B------:R-:W-:-:S07]  /*3290*/  IMAD.MOV.U32 R8, RZ, RZ, 0x3f666666 ;  /* 0x3f666666ff087424 */ /* 0x000fce00078e00ff */
.L_x_415:
[----:B------:R-:W-:Y:S05]  /*32a0*/  BSYNC.RECONVERGENT B0 ;  /* 0x0000000000007941 */ /* 0x000fea0003800200 */
.L_x_414:
[----:B------:R-:W0:Y:S01]  /*32b0*/  LDC R9, c[0x0][0x3ac] ;  /* 0x0000eb00ff097b82 */ /* 0x000e220000000800 */
        /* <DEDUP_REMOVED lines=10> */
[----:B------:R-:W-:Y:S01]  /*3360*/  IMAD.MOV.U32 R2, RZ, RZ, R19 ;  /* 0x000000ffff027224 */ /* 0x000fe200078e0013 */
[----:B------:R-:W-:Y:S01]  /*3370*/  MOV R4, 0x33a0 ;  /* 0x000033a000047802 */ /* 0x000fe20000000f00 */
[----:B0-----:R-:W-:-:S07]  /*3380*/  IMAD.U32 R16, RZ, RZ, UR4 ;  /* 0x00000004ff107e24 */ /* 0x001fce000f8e00ff */
[----:B-123--:R-:W-:Y:S05]  /*3390*/  CALL.REL.NOINC `($__internal_11_$__cuda_sm3x_div_rn_noftz_f32_slowpath) ;  /* 0x0000000400b87944 */ /* 0x00efea0003c00000 */
.L_x_418:
[----:B------:R-:W-:Y:S05]  /*33a0*/  BSYNC.RECONVERGENT B0 ;  /* 0x0000000000007941 */ /* 0x000fea0003800200 */
.L_x_417:
[----:B------:R-:W0:Y:S01]  /*33b0*/  S2UR UR5, SR_CgaCtaId ;  /* 0x00000000000579c3 */ /* 0x000e220000008800 */
[----:B------:R-:W-:Y:S01]  /*33c0*/  UMOV UR4, 0x400 ;  /* 0x0000040000047882 */ /* 0x000fe20000000000 */
[----:B------:R-:W-:Y:S01]  /*33d0*/  FMNMX R2, R2, 1, PT ;  /* 0x3f80000002027809 */ /* 0x000fe20003800000 */
[-C--:B-1----:R-:W-:Y:S01]  /*33e0*/  FMUL R5, R5, R8.reuse ;  /* 0x0000000805057220 */ /* 0x082fe20000400000 */
[-C--:B--2---:R-:W-:Y:S01]  /*33f0*/  FMUL R3, R3, R8.reuse ;  /* 0x0000000803037220 */ /* 0x084fe20000400000 */
[----:B---3--:R-:W-:Y:S02]  /*3400*/  FMUL R9, R0, R8 ;  /* 0x0000000800097220 */ /* 0x008fe40000400000 */
        /* <DEDUP_REMOVED lines=17> */
.L_x_413:
[----:B------:R-:W0:Y:S01]  /*3520*/  S2UR UR5, SR_CgaCtaId ;  /* 0x00000000000579c3 */ /* 0x000e220000008800 */
[----:B------:R-:W-:-:S07]  /*3530*/  UMOV UR4, 0x400 ;  /* 0x0000040000047882 */ /* 0x000fce0000000000 */
[----:B------:R-:W1:Y:S01]  /*3540*/  LDC.64 R2, c[0x0][0x390] ;  /* 0x0000e400ff027b82 */ /* 0x000e620000000a00 */
[----:B0-----:R-:W-:Y:S01]  /*3550*/  ULEA UR4, UR5, UR4, 0x18 ;  /* 0x0000000405047291 */ /* 0x001fe2000f8ec0ff */
[----:B-1----:R-:W-:-:S08]  /*3560*/  IMAD.WIDE R2, R6, 0x4, R2 ;  /* 0x0000000406027825 */ /* 0x002fd000078e0202 */
[----:B------:R-:W0:Y:S04]  /*3570*/  LDS R5, [UR4+0x9c] ;  /* 0x00009c04ff057984 */ /* 0x000e280008000800 */
[----:B------:R-:W1:Y:S04]  /*3580*/  LDS.64 R8, [UR4+0xa0] ;  /* 0x0000a004ff087984 */ /* 0x000e680008000a00 */
[----:B0-----:R-:W-:Y:S04]  /*3590*/  STG.E desc[UR6][R2.64], R5 ;  /* 0x0000000502007986 */ /* 0x001fe8000c101906 */
[----:B-1----:R-:W-:Y:S04]  /*35a0*/  STG.E desc[UR6][R2.64+0x4], R8 ;  /* 0x0000040802007986 */ /* 0x002fe8000c101906 */
[----:B------:R-:W-:Y:S01]  /*35b0*/  STG.E desc[UR6][R2.64+0x8], R9 ;  /* 0x0000080902007986 */ /* 0x000fe2000c101906 */
[----:B------:R-:W-:Y:S05]  /*35c0*/  EXIT ;  /* 0x000000000000794d */ /* 0x000fea0003800000 */
        .weak           $__internal_9_$__cuda_sm20_rcp_rn_f32_slowpath
        .type           $__internal_9_$__cuda_sm20_rcp_rn_f32_slowpath,@function
        .size           $__internal_9_$__cuda_sm20_rcp_rn_f32_slowpath,($__internal_10_$__cuda_sm20_sqrt_rn_f32_slowpath - $__internal_9_$__cuda_sm20_rcp_rn_f32_slowpath)
$__internal_9_$__cuda_sm20_rcp_rn_f32_slowpath:
        /* <DEDUP_REMOVED lines=15> */
.L_x_420:
[----:B------:R-:W-:-:S05]  /*36c0*/  VIADD R3, R0, 0xffffff03 ;  /* 0xffffff0300037836 */ /* 0x000fca0000000000 */
        /* <DEDUP_REMOVED lines=16> */
[----:B------:R-:W-:-:S02]  /*37d0*/  IADD3 R19, PT, PT, -R19, RZ, RZ ;  /* 0x000000ff13137210 */ /* 0x000fc40007ffe1ff */
[-C--:B------:R-:W-:Y:S02]  /*37e0*/  SHF.R.U32.HI R16, RZ, R3.reuse, R16 ;  /* 0x00000003ff107219 */ /* 0x080fe40000011610 */
[----:B------:R-:W-:Y:S02]  /*37f0*/  LOP3.LUT P1, RZ, R19, R3, R20, 0xf8, !PT ;  /* 0x0000000313ff7212 */ /* 0x000fe4000782f814 */
[C---:B------:R-:W-:Y:S02]  /*3800*/  LOP3.LUT P0, RZ, R16.reuse, 0x1, RZ, 0xc0, !PT ;  /* 0x0000000110ff7812 */ /* 0x040fe4000780c0ff */
[----:B------:R-:W-:-:S04]  /*3810*/  LOP3.LUT P4, RZ, R16, 0x2, RZ, 0xc0, !PT ;  /* 0x0000000210ff7812 */ /* 0x000fc8000788c0ff */
[----:B------:R-:W-:Y:S02]  /*3820*/  PLOP3.LUT P0, PT, P0, P1, P4, 0xe0, 0x0 ;  /* 0x000000000000781c */ /* 0x000fe40000703c40 */
[----:B------:R-:W-:Y:S02]  /*3830*/  LOP3.LUT P1, RZ, R18, 0x7fffff, RZ, 0xc0, !PT ;  /* 0x007fffff12ff7812 */ /* 0x000fe4000782c0ff */
[----:B------:R-:W-:-:S05]  /*3840*/  SEL R3, RZ, 0x1, !P0 ;  /* 0x00000001ff037807 */ /* 0x000fca0004000000 */
[----:B------:R-:W-:-:S05]  /*3850*/  IMAD.MOV R3, RZ, RZ, -R3 ;  /* 0x000000ffff037224 */ /* 0x000fca00078e0a03 */
[----:B------:R-:W-:Y:S01]  /*3860*/  ISETP.GE.AND P0, PT, R3, RZ, PT ;  /* 0x000000ff0300720c */ /* 0x000fe20003f06270 */
[----:B------:R-:W-:-:S05]  /*3870*/  VIADD R3, R0, 0xffffff04 ;  /* 0xffffff0400037836 */ /* 0x000fca0000000000 */
[----:B------:R-:W-:-:S07]  /*3880*/  SHF.R.U32.HI R3, RZ, R3, R20 ;  /* 0x00000003ff037219 */ /* 0x000fce0000011614 */
[----:B------:R-:W-:-:S05]  /*3890*/  @!P0 VIADD R3, R3, 0x1 ;  /* 0x0000000103038836 */ /* 0x000fca0000000000 */
[----:B------:R-:W-:-:S04]  /*38a0*/  @!P1 SHF.L.U32 R3, R3, 0x1, RZ ;  /* 0x0000000103039819 */ /* 0x000fc800000006ff */
[----:B------:R-:W-:Y:S01]  /*38b0*/  LOP3.LUT R3, R3, 0x80000000, R18, 0xf8, !PT ;  /* 0x8000000003037812 */ /* 0x000fe200078ef812 */
[----:B------:R-:W-:Y:S06]  /*38c0*/  BRA `(.L_x_421) ;  /* 0x0000000000047947 */ /* 0x000fec0003800000 */
.L_x_422:
[----:B------:R0:W1:Y:S02]  /*38d0*/  MUFU.RCP R3, R18 ;  /* 0x0000001200037308 */ /* 0x0000640000001000 */
.L_x_421:
[----:B------:R-:W-:Y:S05]  /*38e0*/  BSYNC.RECONVERGENT B1 ;  /* 0x0000000000017941 */ /* 0x000fea0003800200 */
.L_x_419:
[----:B-1----:R-:W-:Y:S02]  /*38f0*/  IMAD.MOV.U32 R0, RZ, RZ, R3 ;  /* 0x000000ffff007224 */ /* 0x002fe400078e0003 */
[----:B------:R-:W-:-:S04]  /*3900*/  IMAD.MOV.U32 R3, RZ, RZ, 0x0 ;  /* 0x00000000ff037424 */ /* 0x000fc800078e00ff */
[----:B0-----:R-:W-:Y:S05]  /*3910*/  RET.REL.NODEC R2 `(_Z25render_kernel_v5_combinedPKaPKfPfiiiiiff) ;  /* 0xffffffc402b87950 */ /* 0x001fea0003c3ffff */
        .weak           $__internal_10_$__cuda_sm20_sqrt_rn_f32_slowpath
        .type           $__internal_10_$__cuda_sm20_sqrt_rn_f32_slowpath,@function
        .size           $__internal_10_$__cuda_sm20_sqrt_rn_f32_slowpath,($__internal_11_$__cuda_sm3x_div_rn_noftz_f32_slowpath - $__internal_10_$__cuda_sm20_sqrt_rn_f32_slowpath)
$__internal_10_$__cuda_sm20_sqrt_rn_f32_slowpath:
[----:B------:R-:W-:-:S13]  /*3920*/  LOP3.LUT P0, RZ, R4, 0x7fffffff, RZ, 0xc0, !PT ;  /* 0x7fffffff04ff7812 */ /* 0x000fda000780c0ff */
[----:B------:R-:W-:Y:S01]  /*3930*/  @!P0 IMAD.MOV.U32 R11, RZ, RZ, R4 ;  /* 0x000000ffff0b8224 */ /* 0x000fe200078e0004 */
[----:B------:R-:W-:Y:S06]  /*3940*/  @!P0 BRA `(.L_x_423) ;  /* 0x0000000000408947 */ /* 0x000fec0003800000 */
[----:B------:R-:W-:-:S13]  /*3950*/  FSETP.GEU.FTZ.AND P0, PT, R4, RZ, PT ;  /* 0x000000ff0400720b */ /* 0x000fda0003f1e000 */
[----:B------:R-:W-:Y:S01]  /*3960*/  @!P0 MOV R11, 0x7fffffff ;  /* 0x7fffffff000b8802 */ /* 0x000fe20000000f00 */
        /* <DEDUP_REMOVED lines=9> */
[----:B------:R-:W-:Y:S02]  /*3a00*/  @!P0 IMAD.MOV.U32 R11, RZ, RZ, R4 ;  /* 0x000000ffff0b8224 */ /* 0x000fe400078e0004 */
[----:B------:R-:W-:-:S04]  /*3a10*/  @P0 FADD.FTZ R14, -R13, -RZ ;  /* 0x800000ff0d0e0221 */ /* 0x000fc80000010100 */
[----:B------:R-:W-:-:S04]  /*3a20*/  @P0 FFMA R14, R13, R14, R12 ;  /* 0x0000000e0d0e0223 */ /* 0x000fc8000000000c */
[----:B------:R-:W-:-:S04]  /*3a30*/  @P0 FFMA R14, R14, R15, R13 ;  /* 0x0000000f0e0e0223 */ /* 0x000fc8000000000d */
[----:B------:R-:W-:-:S07]  /*3a40*/  @P0 FMUL.FTZ R11, R14, 2.3283064365386962891e-10 ;  /* 0x2f8000000e0b0820 */ /* 0x000fce0000410000 */
.L_x_423:
[----:B------:R-:W-:Y:S02]  /*3a50*/  IMAD.MOV.U32 R12, RZ, RZ, R16 ;  /* 0x000000ffff0c7224 */ /* 0x000fe400078e0010 */
[----:B------:R-:W-:-:S04]  /*3a60*/  IMAD.MOV.U32 R13, RZ, RZ, 0x0 ;  /* 0x00000000ff0d7424 */ /* 0x000fc800078e00ff */
[----:B------:R-:W-:Y:S05]  /*3a70*/  RET.REL.NODEC R12 `(_Z25render_kernel_v5_combinedPKaPKfPfiiiiiff) ;  /* 0xffffffc40c607950 */ /* 0x000fea0003c3ffff */
        .weak           $__internal_11_$__cuda_sm3x_div_rn_noftz_f32_slowpath
        .type           $__internal_11_$__cuda_sm3x_div_rn_noftz_f32_slowpath,@function
        .size           $__internal_11_$__cuda_sm3x_div_rn_noftz_f32_slowpath,(.L_x_795 - $__internal_11_$__cuda_sm3x_div_rn_noftz_f32_slowpath)
$__internal_11_$__cuda_sm3x_div_rn_noftz_f32_slowpath:
[----:B------:R-:W-:Y:S01]  /*3a80*/  SHF.R.U32.HI R11, RZ, 0x17, R16 ;  /* 0x00000017ff0b7819 */ /* 0x000fe20000011610 */
[----:B------:R-:W-:Y:S01]  /*3a90*/  BSSY.RECONVERGENT B1, `(.L_x_424) ;  /* 0x0000062000017945 */ /* 0x000fe20003800200 */
[----:B------:R-:W-:Y:S02]  /*3aa0*/  SHF.R.U32.HI R13, RZ, 0x17, R2 ;  /* 0x00000017ff0d7819 */ /* 0x000fe40000011602 */
[----:B------:R-:W-:Y:S02]  /*3ab0*/  LOP3.LUT R11, R11, 0xff, RZ, 0xc0, !PT ;  /* 0x000000ff0b0b7812 */ /* 0x000fe400078ec0ff */
[----:B------:R-:W-:Y:S02]  /*3ac0*/  LOP3.LUT R13, R13, 0xff, RZ, 0xc0, !PT ;  /* 0x000000ff0d0d7812 */ /* 0x000fe400078ec0ff */
[----:B------:R-:W-:-:S03]  /*3ad0*/  IADD3 R14, PT, PT, R11, -0x1, RZ ;  /* 0xffffffff0b0e7810 */ /* 0x000fc60007ffe0ff */
[----:B------:R-:W-:Y:S01]  /*3ae0*/  VIADD R15, R13, 0xffffffff ;  /* 0xffffffff0d0f7836 */ /* 0x000fe20000000000 */
        /* <DEDUP_REMOVED lines=27> */
.L_x_425:
[----:B------:R-:W-:Y:S01]  /*3ca0*/  LEA R15, R11, 0xc0800000, 0x17 ;  /* 0xc08000000b0f7811 */ /* 0x000fe200078eb8ff */
[----:B------:R-:W-:Y:S01]  /*3cb0*/  VIADD R13, R13, 0xffffff81 ;  /* 0xffffff810d0d7836 */ /* 0x000fe20000000000 */
[----:B------:R-:W-:Y:S03]  /*3cc0*/  BSSY.RECONVERGENT B2, `(.L_x_430) ;  /* 0x0000035000027945 */ /* 0x000fe60003800200 */
[----:B------:R-:W-:Y:S02]  /*3cd0*/  IMAD.IADD R24, R16, 0x1, -R15 ;  /* 0x0000000110187824 */ /* 0x000fe400078e0a0f */
[C---:B------:R-:W-:Y:S01]  /*3ce0*/  IMAD R2, R13.reuse, -0x800000, R2 ;  /* 0xff8000000d027824 */ /* 0x040fe200078e0202 */
[----:B------:R-:W-:Y:S01]  /*3cf0*/  IADD3 R13, PT, PT, R13, 0x7f, -R11 ;  /* 0x0000007f0d0d7810 */ /* 0x000fe20007ffe80b */
[----:B------:R-:W0:Y:S01]  /*3d00*/  MUFU.RCP R14, R24 ;  /* 0x00000018000e7308 */ /* 0x000e220000001000 */
[----:B------:R-:W-:-:S02]  /*3d10*/  FADD.FTZ R15, -R24, -RZ ;  /* 0x800000ff180f7221 */ /* 0x000fc40000010100 */
[----:B------:R-:W-:Y:S02]  /*3d20*/  IADD3 R13, PT, PT, R13, R12, RZ ;  /* 0x0000000c0d0d7210 */ /* 0x000fe40007ffe0ff */
        /* <DEDUP_REMOVED lines=9> */
[----:B------:R-:W-:-:S04]  /*3dc0*/  IMAD.IADD R11, R12, 0x1, R13 ;  /* 0x000000010c0b7824 */ /* 0x000fc800078e020d */
        /* <DEDUP_REMOVED lines=16> */
[----:B------:R-:W-:Y:S02]  /*3ed0*/  ISETP.NE.AND P1, PT, R11, RZ, PT ;  /* 0x000000ff0b00720c */ /* 0x000fe40003f25270 */
[----:B------:R-:W-:-:S02]  /*3ee0*/  LOP3.LUT R15, R12, 0x800000, RZ, 0xfc, !PT ;  /* 0x008000000c0f7812 */ /* 0x000fc400078efcff */
[----:B------:R-:W-:Y:S02]  /*3ef0*/  IADD3 R11, PT, PT, -R11, RZ, RZ ;  /* 0x000000ff0b0b7210 */ /* 0x000fe40007ffe1ff */
[----:B------:R-:W-:Y:S02]  /*3f00*/  SHF.L.U32 R14, R15, R14, RZ ;  /* 0x0000000e0f0e7219 */ /* 0x000fe400000006ff */
[----:B------:R-:W-:Y:S02]  /*3f10*/  FSETP.NEU.FTZ.AND P0, PT, R13, R16, PT ;  /* 0x000000100d00720b */ /* 0x000fe40003f1d000 */
[----:B------:R-:W-:Y:S02]  /*3f20*/  SEL R12, R11, RZ, P2 ;  /* 0x000000ff0b0c7207 */ /* 0x000fe40001000000 */
[----:B------:R-:W-:Y:S02]  /*3f30*/  ISETP.NE.AND P1, PT, R14, RZ, P1 ;  /* 0x000000ff0e00720c */ /* 0x000fe40000f25270 */
[----:B------:R-:W-:-:S02]  /*3f40*/  SHF.R.U32.HI R14, RZ, R12, R15 ;  /* 0x0000000cff0e7219 */ /* 0x000fc4000001160f */
[----:B------:R-:W-:Y:S02]  /*3f50*/  PLOP3.LUT P0, PT, P0, P1, PT, 0xf8, 0x8f ;  /* 0x00000000008f781c */ /* 0x000fe40000703f70 */
[----:B------:R-:W-:Y:S02]  /*3f60*/  SHF.R.U32.HI R12, RZ, 0x1, R14 ;  /* 0x00000001ff0c7819 */ /* 0x000fe4000001160e */
[----:B------:R-:W-:-:S04]  /*3f70*/  SEL R11, RZ, 0x1, !P0 ;  /* 0x00000001ff0b7807 */ /* 0x000fc80004000000 */
[----:B------:R-:W-:-:S04]  /*3f80*/  LOP3.LUT R11, R11, 0x1, R12, 0xf8, !PT ;  /* 0x000000010b0b7812 */ /* 0x000fc800078ef80c */
[----:B------:R-:W-:-:S05]  /*3f90*/  LOP3.LUT R11, R11, R14, RZ, 0xc0, !PT ;  /* 0x0000000e0b0b7212 */ /* 0x000fca00078ec0ff */
[----:B------:R-:W-:-:S05]  /*3fa0*/  IMAD.IADD R11, R12, 0x1, R11 ;  /* 0x000000010c0b7824 */ /* 0x000fca00078e020b */
[----:B------:R-:W-:Y:S01]  /*3fb0*/  LOP3.LUT R2, R11, R2, RZ, 0xfc, !PT ;  /* 0x000000020b027212 */ /* 0x000fe200078efcff */
[----:B------:R-:W-:Y:S06]  /*3fc0*/  BRA `(.L_x_433) ;  /* 0x0000000000107947 */ /* 0x000fec0003800000 */
.L_x_432:
[----:B------:R-:W-:-:S04]  /*3fd0*/  LOP3.LUT R2, R2, 0x80000000, RZ, 0xc0, !PT ;  /* 0x8000000002027812 */ /* 0x000fc800078ec0ff */
[----:B------:R-:W-:Y:S01]  /*3fe0*/  LOP3.LUT R2, R2, 0x7f800000, RZ, 0xfc, !PT ;  /* 0x7f80000002027812 */ /* 0x000fe200078efcff */
[----:B------:R-:W-:Y:S06]  /*3ff0*/  BRA `(.L_x_433) ;  /* 0x0000000000047947 */ /* 0x000fec0003800000 */
.L_x_431:
[----:B------:R-:W-:-:S07]  /*4000*/  IMAD R2, R13, 0x800000, R2 ;  /* 0x008000000d027824 */ /* 0x000fce00078e0202 */
.L_x_433:
[----:B------:R-:W-:Y:S05]  /*4010*/  BSYNC.RECONVERGENT B2 ;  /* 0x0000000000027941 */ /* 0x000fea0003800200 */
.L_x_430:
[----:B------:R-:W-:Y:S05]  /*4020*/  BRA `(.L_x_434) ;  /* 0x0000000000207947 */ /* 0x000fea0003800000 */
.L_x_429:
[----:B------:R-:W-:-:S04]  /*4030*/  LOP3.LUT R2, R16, 0x80000000, R2, 0x48, !PT ;  /* 0x8000000010027812 */ /* 0x000fc800078e4802 */
[----:B------:R-:W-:Y:S01]  /*4040*/  LOP3.LUT R2, R2, 0x7f800000, RZ, 0xfc, !PT ;  /* 0x7f80000002027812 */ /* 0x000fe200078efcff */
[----:B------:R-:W-:Y:S06]  /*4050*/  BRA `(.L_x_434) ;  /* 0x0000000000147947 */ /* 0x000fec0003800000 */
.L_x_428:
[----:B------:R-:W-:Y:S01]  /*4060*/  LOP3.LUT R2, R16, 0x80000000, R2, 0x48, !PT ;  /* 0x8000000010027812 */ /* 0x000fe200078e4802 */
[----:B------:R-:W-:Y:S06]  /*4070*/  BRA `(.L_x_434) ;  /* 0x00000000000c7947 */ /* 0x000fec0003800000 */
.L_x_427:
[----:B------:R-:W0:Y:S01]  /*4080*/  MUFU.RSQ R2, -QNAN ;  /* 0xffc0000000027908 */ /* 0x000e220000001400 */
[----:B------:R-:W-:Y:S05]  /*4090*/  BRA `(.L_x_434) ;  /* 0x0000000000047947 */ /* 0x000fea0003800000 */
.L_x_426:
[----:B------:R-:W-:-:S07]  /*40a0*/  FADD.FTZ R2, R2, R16 ;  /* 0x0000001002027221 */ /* 0x000fce0000010000 */
.L_x_434:
[----:B------:R-:W-:Y:S05]  /*40b0*/  BSYNC.RECONVERGENT B1 ;  /* 0x0000000000017941 */ /* 0x000fea0003800200 */
.L_x_424:
[----:B------:R-:W-:Y:S01]  /*40c0*/  MOV R12, R4 ;  /* 0x00000004000c7202 */ /* 0x000fe20000000f00 */
[----:B------:R-:W-:-:S04]  /*40d0*/  IMAD.MOV.U32 R13, RZ, RZ, 0x0 ;  /* 0x00000000ff0d7424 */ /* 0x000fc800078e00ff */
[----:B0-----:R-:W-:Y:S05]  /*40e0*/  RET.REL.NODEC R12 `(_Z25render_kernel_v5_combinedPKaPKfPfiiiiiff) ;  /* 0xffffffbc0cc47950 */ /* 0x001fea0003c3ffff */
.L_x_435:
        /* <DEDUP_REMOVED lines=9> */
.L_x_795:


//--------------------- .text._Z25render_kernel_v4_unrolledPKaPKfPfiiiiiff --------------------------
	.section	.text._Z25render_kernel_v4_unrolledPKaPKfPfiiiiiff,"ax",@progbits
	.align	128
        .global         _Z25render_kernel_v4_unrolledPKaPKfPfiiiiiff
        .type           _Z25render_kernel_v4_unrolledPKaPKfPfiiiiiff,@function
        .size           _Z25render_kernel_v4_unrolledPKaPKfPfiiiiiff,(.L_x_798 - _Z25render_kernel_v4_unrolledPKaPKfPfiiiiiff)
        .other          _Z25render_kernel_v4_unrolledPKaPKfPfiiiiiff,@"STO_CUDA_ENTRY STV_DEFAULT"
_Z25render_kernel_v4_unrolledPKaPKfPfiiiiiff:
.text._Z25render_kernel_v4_unrolledPKaPKfPfiiiiiff:
        /* <DEDUP_REMOVED lines=20> */
[----:B--2---:R-:W-:Y:S01]  /*0140*/  VIADD R2, R4, 0xffffffe ;  /* 0x0ffffffe04027836 */ /* 0x004fe20000000000 */
[----:B------:R-:W-:-:S05]  /*0150*/  IADD3 R4, PT, PT, RZ, -R9, RZ ;  /* 0x80000009ff047210 */ /* 0x000fca0007ffe0ff */
[----:B------:R2:W3:Y:S02]  /*0160*/  F2I.FTZ.U32.TRUNC.NTZ R3, R2 ;  /* 0x0000000200037305 */ /* 0x0004e4000021f000 */
[----:B--2---:R-:W-:Y:S02]  /*0170*/  IMAD.MOV.U32 R2, RZ, RZ, RZ ;  /* 0x000000ffff027224 */ /* 0x004fe400078e00ff */
        /* <DEDUP_REMOVED lines=24> */
[----:B------:R-:W-:Y:S01]  /*0300*/  IMAD.MOV R9, RZ, RZ, -R5 ;  /* 0x000000ffff097224 */ /* 0x000fe200078e0a05 */
[----:B------:R-:W-:Y:S02]  /*0310*/  BSSY.RECONVERGENT B0, `(.L_x_436) ;  /* 0x000005b000007945 */ /* 0x000fe40003800200 */
[----:B------:R-:W1:Y:S01]  /*0320*/  I2F.RP R4, R19 ;  /* 0x0000001300047306 */ /* 0x000e620000209400 */
[----:B------:R-:W-:-:S05]  /*0330*/  IMAD R21, R11, R9, R0 ;  /* 0x000000090b157224 */ /* 0x000fca00078e0200 */
[----:B------:R-:W-:Y:S02]  /*0340*/  IABS R0, R21 ;  /* 0x0000001500007213 */ /* 0x000fe40000000000 */
[----:B-1----:R-:W1:Y:S02]  /*0350*/  MUFU.RCP R4, R4 ;  /* 0x0000000400047308 */ /* 0x002e640000001000 */
[----:B-1----:R-:W-:-:S06]  /*0360*/  VIADD R2, R4, 0xffffffe ;  /* 0x0ffffffe04027836 */ /* 0x002fcc0000000000 */
[----:B------:R1:W3:Y:S02]  /*0370*/  F2I.FTZ.U32.TRUNC.NTZ R3, R2 ;  /* 0x0000000200037305 */ /* 0x0002e4000021f000 */
[----:B-1----:R-:W-:Y:S01]  /*0380*/  IMAD.MOV.U32 R2, RZ, RZ, RZ ;  /* 0x000000ffff027224 */ /* 0x002fe200078e00ff */
[----:B---3--:R-:W-:-:S05]  /*0390*/  IADD3 R12, PT, PT, RZ, -R3, RZ ;  /* 0x80000003ff0c7210 */ /* 0x008fca0007ffe0ff */
[----:B------:R-:W-:-:S04]  /*03a0*/  IMAD R9, R12, R19, RZ ;  /* 0x000000130c097224 */ /* 0x000fc800078e02ff */
[----:B------:R-:W-:-:S06]  /*03b0*/  IMAD.HI.U32 R3, R3, R9, R2 ;  /* 0x0000000903037227 */ /* 0x000fcc00078e0002 */
[----:B------:R-:W-:-:S04]  /*03c0*/  IMAD.HI.U32 R9, R3, R0, RZ ;  /* 0x0000000003097227 */ /* 0x000fc800078e00ff */
[----:B------:R-:W-:-:S04]  /*03d0*/  IMAD.MOV R2, RZ, RZ, -R9 ;  /* 0x000000ffff027224 */ /* 0x000fc800078e0a09 */
        /* <DEDUP_REMOVED lines=11> */
[----:B------:R-:W-:-:S04]  /*0490*/  IMAD.MOV R11, RZ, RZ, -R9 ;  /* 0x000000ffff0b7224 */ /* 0x000fc800078e0a09 */
[----:B------:R-:W-:Y:S02]  /*04a0*/  IMAD R10, R10, R11, R21 ;  /* 0x0000000b0a0a7224 */ /* 0x000fe400078e0215 */
[C---:B--2---:R-:W-:Y:S01]  /*04b0*/  FMUL R2, R13.reuse, 0.63661974668502807617 ;  /* 0x3f22f9830d027820 */ /* 0x044fe20000400000 */
[----:B------:R-:W-:-:S05]  /*04c0*/  FSETP.GE.AND P0, PT, |R13|, 105615, PT ;  /* 0x47ce47800d00780b */ /* 0x000fca0003f06200 */
[----:B------:R-:W1:Y:S02]  /*04d0*/  F2I.NTZ R2, R2 ;  /* 0x0000000200027305 */ /* 0x000e640000203100 */
[----:B-1----:R-:W-:Y:S01]  /*04e0*/  I2FP.F32.S32 R20, R2 ;  /* 0x0000000200147245 */ /* 0x002fe20000201400 */
[----:B------:R-:W-:-:S04]  /*04f0*/  IMAD.MOV.U32 R19, RZ, RZ, R2 ;  /* 0x000000ffff137224 */ /* 0x000fc800078e0002 */
        /* <DEDUP_REMOVED lines=16> */
.L_x_438:
        /* <DEDUP_REMOVED lines=39> */
[----:B------:R-:W-:-:S04]  /*0870*/  IMAD.MOV R0, RZ, RZ, -R2 ;  /* 0x000000ffff007224 */ /* 0x000fc800078e0a02 */
[----:B------:R-:W-:Y:S01]  /*0880*/  @!P1 IMAD.MOV.U32 R2, RZ, RZ, R0 ;  /* 0x000000ffff029224 */ /* 0x000fe200078e0000 */
[----:B-1----:R-:W-:-:S10]  /*0890*/  DMUL R22, R16, UR4 ;  /* 0x0000000410167c28 */ /* 0x002fd40008000000 */
[----:B------:R-:W1:Y:S02]  /*08a0*/  F2F.F32.F64 R22, R22 ;  /* 0x0000001600167310 */ /* 0x000e640000301000 */
[----:B01----:R-:W-:-:S07]  /*08b0*/  FSEL R0, -R22, R22, !P2 ;  /* 0x0000001616007208 */ /* 0x003fce0005000100 */
.L_x_437:
[----:B------:R-:W-:Y:S05]  /*08c0*/  BSYNC.RECONVERGENT B0 ;  /* 0x0000000000007941 */ /* 0x000fea0003800200 */
.L_x_436:
[----:B------:R-:W-:Y:S02]  /*08d0*/  IMAD.MOV.U32 R11, RZ, RZ, 0x37cbac00 ;  /* 0x37cbac00ff0b7424 */ /* 0x000fe400078e00ff */
[----:B------:R-:W-:Y:S01]  /*08e0*/  FMUL R4, R0, R0 ;  /* 0x0000000000047220 */ /* 0x000fe20000400000 */
[C---:B------:R-:W-:Y:S01]  /*08f0*/  LOP3.LUT R12, R2.reuse, 0x1, RZ, 0xc0, !PT ;  /* 0x00000001020c7812 */ /* 0x040fe200078ec0ff */
[----:B------:R-:W-:Y:S01]  /*0900*/  IMAD.MOV.U32 R18, RZ, RZ, 0x3c0885e4 ;  /* 0x3c0885e4ff127424 */ /* 0x000fe200078e00ff */
[----:B------:R-:W-:Y:S01]  /*0910*/  IADD3 R2, PT, PT, R2, 0x1, RZ ;  /* 0x0000000102027810 */ /* 0x000fe20007ffe0ff */
[----:B------:R-:W-:Y:S01]  /*0920*/  FFMA R3, R4, R11, -0.0013887860113754868507 ;  /* 0xbab607ed04037423 */ /* 0x000fe2000000000b */
[----:B------:R-:W-:Y:S01]  /*0930*/  ISETP.NE.U32.AND P1, PT, R12, 0x1, PT ;  /* 0x000000010c00780c */ /* 0x000fe20003f25070 */
[----:B------:R-:W-:Y:S01]  /*0940*/  IMAD.MOV.U32 R17, RZ, RZ, 0x3e2aaaa8 ;  /* 0x3e2aaaa8ff117424 */ /* 0x000fe200078e00ff */
[----:B------:R-:W-:Y:S01]  /*0950*/  LOP3.LUT P2, RZ, R2, 0x2, RZ, 0xc0, !PT ;  /* 0x0000000202ff7812 */ /* 0x000fe2000784c0ff */
[----:B------:R-:W-:Y:S01]  /*0960*/  BSSY.RECONVERGENT B0, `(.L_x_439) ;  /* 0x0000042000007945 */ /* 0x000fe20003800200 */
[----:B------:R-:W-:-:S02]  /*0970*/  FSEL R3, R3, -0.00019574658654164522886, P1 ;  /* 0xb94d415303037808 */ /* 0x000fc40000800000 */
[----:B------:R-:W-:Y:S02]  /*0980*/  FSEL R23, R18, 0.041666727513074874878, !P1 ;  /* 0x3d2aaabb12177808 */ /* 0x000fe40004800000 */
[----:B------:R-:W-:Y:S02]  /*0990*/  FSEL R21, R0, 1, !P1 ;  /* 0x3f80000000157808 */ /* 0x000fe40004800000 */
[----:B------:R-:W-:Y:S01]  /*09a0*/  FSEL R2, -R17, -0.4999999701976776123, !P1 ;  /* 0xbeffffff11027808 */ /* 0x000fe20004800100 */
[C---:B------:R-:W-:Y:S02]  /*09b0*/  FFMA R3, R4.reuse, R3, R23 ;  /* 0x0000000304037223 */ /* 0x040fe40000000017 */
        /* <DEDUP_REMOVED lines=16> */
.L_x_441:
        /* <DEDUP_REMOVED lines=37> */
[----:B------:R-:W-:-:S04]  /*0d10*/  LOP3.LUT R13, R4, R13, RZ, 0x3c, !PT ;  /* 0x0000000d040d7212 */ /* 0x000fc800078e3cff */
[----:B------:R-:W1:Y:S01]  /*0d20*/  I2F.F64.S64 R2, R2 ;  /* 0x0000000200027312 */ /* 0x000e620000301c00 */
[----:B------:R-:W-:Y:S02]  /*0d30*/  ISETP.GE.AND P0, PT, R13, RZ, PT ;  /* 0x000000ff0d00720c */ /* 0x000fe40003f06270 */
[----:B------:R-:W-:Y:S01]  /*0d40*/  @!P1 MOV R19, R0 ;  /* 0x0000000000139202 */ /* 0x000fe20000000f00 */
[----:B-1----:R-:W-:-:S10]  /*0d50*/  DMUL R22, R2, UR4 ;  /* 0x0000000402167c28 */ /* 0x002fd40008000000 */
[----:B------:R-:W1:Y:S02]  /*0d60*/  F2F.F32.F64 R22, R22 ;  /* 0x0000001600167310 */ /* 0x000e640000301000 */
[----:B01----:R-:W-:-:S07]  /*0d70*/  FSEL R20, -R22, R22, !P0 ;  /* 0x0000001616147208 */ /* 0x003fce0004000100 */
.L_x_440:
[----:B------:R-:W-:Y:S05]  /*0d80*/  BSYNC.RECONVERGENT B0 ;  /* 0x0000000000007941 */ /* 0x000fea0003800200 */
.L_x_439:
[----:B-----5:R-:W-:Y:S01]  /*0d90*/  FMUL R4, R15, 0.63661974668502807617 ;  /* 0x3f22f9830f047820 */ /* 0x020fe20000400000 */
[----:B------:R-:W-:Y:S01]  /*0da0*/  FMUL R0, R20, R20 ;  /* 0x0000001414007220 */ /* 0x000fe20000400000 */
[----:B------:R-:W-:Y:S01]  /*0db0*/  LOP3.LUT R2, R19, 0x1, RZ, 0xc0, !PT ;  /* 0x0000000113027812 */ /* 0x000fe200078ec0ff */
[----:B------:R-:W-:Y:S01]  /*0dc0*/  IMAD.MOV.U32 R16, RZ, RZ, 0x3d2aaabb ;  /* 0x3d2aaabbff107424 */ /* 0x000fe200078e00ff */
[----:B------:R-:W-:Y:S01]  /*0dd0*/  FSETP.GE.AND P1, PT, |R15|, 105615, PT ;  /* 0x47ce47800f00780b */ /* 0x000fe20003f26200 */
[----:B------:R-:W-:Y:S01]  /*0de0*/  FFMA R3, R0, R11, -0.0013887860113754868507 ;  /* 0xbab607ed00037423 */ /* 0x000fe2000000000b */
[----:B------:R-:W0:Y:S01]  /*0df0*/  F2I.NTZ R4, R4 ;  /* 0x0000000400047305 */ /* 0x000e220000203100 */
[----:B------:R-:W-:Y:S01]  /*0e00*/  ISETP.NE.U32.AND P0, PT, R2, 0x1, PT ;  /* 0x000000010200780c */ /* 0x000fe20003f05070 */
[----:B------:R-:W-:Y:S01]  /*0e10*/  IMAD.MOV.U32 R14, RZ, RZ, 0x3effffff ;  /* 0x3effffffff0e7424 */ /* 0x000fe200078e00ff */
[----:B------:R-:W-:Y:S02]  /*0e20*/  BSSY.RECONVERGENT B0, `(.L_x_442) ;  /* 0x0000049000007945 */ /* 0x000fe40003800200 */
        /* <DEDUP_REMOVED lines=28> */
.L_x_444:
        /* <DEDUP_REMOVED lines=29> */
[C-C-:B------:R-:W-:Y:S01]  /*11c0*/  SHF.L.W.U32.HI R4, R3.reuse, 0x2, R0.reuse ;  /* 0x0000000203047819 */ /* 0x140fe20000010e00 */
[----:B------:R-:W-:Y:S01]  /*11d0*/  IMAD.SHL.U32 R3, R3, 0x4, RZ ;  /* 0x0000000403037824 */ /* 0x000fe200078e00ff */
[----:B0-----:R-:W-:Y:S02]  /*11e0*/  SHF.R.U32.HI R19, RZ, 0x1e, R0 ;  /* 0x0000001eff137819 */ /* 0x001fe40000011600 */
        /* <DEDUP_REMOVED lines=12> */
.L_x_443:
[----:B------:R-:W-:Y:S05]  /*12b0*/  BSYNC.RECONVERGENT B0 ;  /* 0x0000000000007941 */ /* 0x000fea0003800200 */
.L_x_442:
        /* <DEDUP_REMOVED lines=29> */
.L_x_447:
        /* <DEDUP_REMOVED lines=30> */
[C---:B------:R-:W-:Y:S01]  /*1670*/  SHF.L.W.U32.HI R22, R3.reuse, 0x2, R0 ;  /* 0x0000000203167819 */ /* 0x040fe20000010e00 */
[----:B------:R-:W-:-:S03]  /*1680*/  IMAD.SHL.U32 R3, R3, 0x4, RZ ;  /* 0x0000000403037824 */ /* 0x000fc600078e00ff */
[----:B------:R-:W-:Y:S02]  /*1690*/  SHF.R.S32.HI R4, RZ, 0x1f, R22 ;  /* 0x0000001fff047819 */ /* 0x000fe40000011416 */
[----:B------:R-:W-:Y:S02]  /*16a0*/  LOP3.LUT R15, R22, R15, RZ, 0x3c, !PT ;  /* 0x0000000f160f7212 */ /* 0x000fe400078e3cff */
[C---:B------:R-:W-:Y:S02]  /*16b0*/  LOP3.LUT R2, R4.reuse, R3, RZ, 0x3c, !PT ;  /* 0x0000000304027212 */ /* 0x040fe400078e3cff */
[----:B------:R-:W-:Y:S02]  /*16c0*/  LOP3.LUT R3, R4, R22, RZ, 0x3c, !PT ;  /* 0x0000001604037212 */ /* 0x000fe400078e3cff */
[----:B------:R-:W-:Y:S02]  /*16d0*/  LEA.HI R22, R22, R17, RZ, 0x1 ;  /* 0x0000001116167211 */ /* 0x000fe400078f08ff */
[----:B------:R-:W-:-:S02]  /*16e0*/  ISETP.GE.AND P0, PT, R15, RZ, PT ;  /* 0x000000ff0f00720c */ /* 0x000fc40003f06270 */
[----:B------:R-:W0:Y:S01]  /*16f0*/  I2F.F64.S64 R2, R2 ;  /* 0x0000000200027312 */ /* 0x000e220000301c00 */
[----:B------:R-:W-:-:S04]  /*1700*/  IMAD.MOV R0, RZ, RZ, -R22 ;  /* 0x000000ffff007224 */ /* 0x000fc800078e0a16 */
[----:B------:R-:W-:Y:S01]  /*1710*/  @!P1 IMAD.MOV.U32 R22, RZ, RZ, R0 ;  /* 0x000000ffff169224 */ /* 0x000fe200078e0000 */
[----:B0-----:R-:W-:-:S10]  /*1720*/  DMUL R12, R2, UR4 ;  /* 0x00000004020c7c28 */ /* 0x001fd40008000000 */
[----:B------:R-:W0:Y:S02]  /*1730*/  F2F.F32.F64 R12, R12 ;  /* 0x0000000c000c7310 */ /* 0x000e240000301000 */
[----:B0-----:R-:W-:-:S07]  /*1740*/  FSEL R23, -R12, R12, !P0 ;  /* 0x0000000c0c177208 */ /* 0x001fce0004000100 */
.L_x_446:
[----:B------:R-:W-:Y:S05]  /*1750*/  BSYNC.RECONVERGENT B0 ;  /* 0x0000000000007941 */ /* 0x000fea0003800200 */
.L_x_445:
[----:B------:R-:W0:Y:S01]  /*1760*/  LDC R4, c[0x0][0x3b0] ;  /* 0x0000ec00ff047b82 */ /* 0x000e220000000800 */
[----:B------:R-:W-:Y:S01]  /*1770*/  LOP3.LUT R3, R22, 0x1, RZ, 0xc0, !PT ;  /* 0x0000000116037812 */ /* 0x000fe200078ec0ff */
[----:B------:R-:W-:Y:S02]  /*1780*/  IMAD.MOV.U32 R13, RZ, RZ, 0x3bb60b61 ;  /* 0x3bb60b61ff0d7424 */ /* 0x000fe400078e00ff */
[----:B------:R-:W-:Y:S01]  /*1790*/  FMUL R0, R23, R23 ;  /* 0x0000001717007220 */ /* 0x000fe20000400000 */
[----:B------:R-:W-:Y:S01]  /*17a0*/  IMAD.MOV.U32 R2, RZ, RZ, 0x43340000 ;  /* 0x43340000ff027424 */ /* 0x000fe200078e00ff */
[----:B------:R-:W-:Y:S02]  /*17b0*/  ISETP.NE.U32.AND P0, PT, R3, 0x1, PT ;  /* 0x000000010300780c */ /* 0x000fe40003f05070 */
[----:B------:R-:W-:Y:S01]  /*17c0*/  FFMA R11, R0, R11, -0.0013887860113754868507 ;  /* 0xbab607ed000b7423 */ /* 0x000fe2000000000b */
[----:B------:R-:W-:Y:S01]  /*17d0*/  FFMA R2, R13, -R2, 1 ;  /* 0x3f8000000d027423 */ /* 0x000fe20000000802 */
[----:B------:R-:W-:-:S02]  /*17e0*/  FSEL R3, R16, 0.0083327032625675201416, !P0 ;  /* 0x3c0885e410037808 */ /* 0x000fc40004000000 */
[----:B------:R-:W-:Y:S01]  /*17f0*/  FSEL R14, -R14, -0.16666662693023681641, !P0 ;  /* 0xbe2aaaa80e0e7808 */ /* 0x000fe20004000100 */
[----:B------:R-:W-:Y:S01]  /*1800*/  FFMA R13, R2, R13, 0.0055555556900799274445 ;  /* 0x3bb60b61020d7423 */ /* 0x000fe2000000000d */
[----:B------:R-:W-:Y:S02]  /*1810*/  FSEL R11, R11, -0.00019574658654164522886, !P0 ;  /* 0xb94d41530b0b7808 */ /* 0x000fe40004000000 */
[----:B------:R-:W-:Y:S02]  /*1820*/  FSEL R18, R23, 1, P0 ;  /* 0x3f80000017127808 */ /* 0x000fe40000000000 */
[----:B------:R-:W-:Y:S01]  /*1830*/  LOP3.LUT P1, RZ, R22, 0x2, RZ, 0xc0, !PT ;  /* 0x0000000216ff7812 */ /* 0x000fe2000782c0ff */
[----:B------:R-:W-:-:S04]  /*1840*/  FFMA R3, R0, R11, R3 ;  /* 0x0000000b00037223 */ /* 0x000fc80000000003 */
[C---:B------:R-:W-:Y:S01]  /*1850*/  FFMA R14, R0.reuse, R3, R14 ;  /* 0x00000003000e7223 */ /* 0x040fe2000000000e */
[----:B------:R-:W-:Y:S01]  /*1860*/  FFMA R3, R0, R18, RZ ;  /* 0x0000001200037223 */ /* 0x000fe200000000ff */
[----:B0-----:R-:W-:-:S03]  /*1870*/  FMUL R2, R4, 3.1415927410125732422 ;  /* 0x40490fdb04027820 */ /* 0x001fc60000400000 */
[----:B------:R-:W-:Y:S01]  /*1880*/  FFMA R18, R3, R14, R18 ;  /* 0x0000000e03127223 */ /* 0x000fe20000000012 */
[----:B------:R-:W0:Y:S01]  /*1890*/  FCHK P0, R2, 180 ;  /* 0x4334000002007902 */ /* 0x000e220000000000 */
[----:B------:R-:W-:Y:S02]  /*18a0*/  FFMA R4, R2, R13, RZ ;  /* 0x0000000d02047223 */ /* 0x000fe400000000ff */
[----:B------:R-:W-:Y:S02]  /*18b0*/  @P1 FADD R18, RZ, -R18 ;  /* 0x80000012ff121221 */ /* 0x000fe40000000000 */
[----:B------:R-:W-:-:S04]  /*18c0*/  FFMA R0, R4, -180, R2 ;  /* 0xc334000004007823 */ /* 0x000fc80000000002 */
[----:B------:R-:W-:Y:S01]  /*18d0*/  FFMA R13, R13, R0, R4 ;  /* 0x000000000d0d7223 */ /* 0x000fe20000000004 */
[----:B0-----:R-:W-:Y:S06]  /*18e0*/  @!P0 BRA `(.L_x_448) ;  /* 0x0000000000108947 */ /* 0x001fec0003800000 */
[----:B------:R-:W-:Y:S02]  /*18f0*/  MOV R16, 0x43340000 ;  /* 0x4334000000107802 */ /* 0x000fe40000000f00 */
[----:B------:R-:W-:-:S07]  /*1900*/  MOV R4, 0x1920 ;  /* 0x0000192000047802 */ /* 0x000fce0000000f00 */
[----:B------:R-:W-:Y:S05]  /*1910*/  CALL.REL.NOINC `($__internal_14_$__cuda_sm3x_div_rn_noftz_f32_slowpath) ;  /* 0x00000050000c7944 */ /* 0x000fea0003c00000 */
[----:B------:R-:W-:-:S07]  /*1920*/  IMAD.MOV.U32 R13, RZ, RZ, R2 ;  /* 0x000000ffff0d7224 */ /* 0x000fce00078e0002 */
.L_x_448:
        /* <DEDUP_REMOVED lines=21> */
.L_x_451:
        /* <DEDUP_REMOVED lines=38> */
[----:B------:R-:W-:-:S05]  /*1ce0*/  LEA.HI R4, R4, R11, RZ, 0x1 ;  /* 0x0000000b04047211 */ /* 0x000fca00078f08ff */
[----:B------:R-:W-:-:S05]  /*1cf0*/  IMAD.MOV R0, RZ, RZ, -R4 ;  /* 0x000000ffff007224 */ /* 0x000fca00078e0a04 */
[----:B------:R-:W-:Y:S01]  /*1d00*/  @!P0 MOV R4, R0 ;  /* 0x0000000000048202 */ /* 0x000fe20000000f00 */
[----:B-1----:R-:W-:-:S10]  /*1d10*/  DMUL R14, R2, UR4 ;  /* 0x00000004020e7c28 */ /* 0x002fd40008000000 */
[----:B------:R-:W1:Y:S02]  /*1d20*/  F2F.F32.F64 R14, R14 ;  /* 0x0000000e000e7310 */ /* 0x000e640000301000 */
[----:B01----:R-:W-:-:S07]  /*1d30*/  FSEL R17, -R14, R14, !P1 ;  /* 0x0000000e0e117208 */ /* 0x003fce0004800100 */
.L_x_450:
[----:B------:R-:W-:Y:S05]  /*1d40*/  BSYNC.RECONVERGENT B0 ;  /* 0x0000000000007941 */ /* 0x000fea0003800200 */
.L_x_449:
        /* <DEDUP_REMOVED lines=30> */
[----:B0-----:R-:W-:Y:S05]  /*1f30*/  CALL.REL.NOINC `($__internal_14_$__cuda_sm3x_div_rn_noftz_f32_slowpath) ;  /* 0x0000004800847944 */ /* 0x001fea0003c00000 */
[----:B------:R-:W-:-:S07]  /*1f40*/  IMAD.MOV.U32 R4, RZ, RZ, R2 ;  /* 0x000000ffff047224 */ /* 0x000fce00078e0002 */
.L_x_453:
[----:B------:R-:W-:Y:S05]  /*1f50*/  BSYNC.RECONVERGENT B0 ;  /* 0x0000000000007941 */ /* 0x000fea0003800200 */
.L_x_452:
        /* <DEDUP_REMOVED lines=13> */
[----:B------:R-:W-:Y:S05]  /*2030*/  CALL.REL.NOINC `($__internal_14_$__cuda_sm3x_div_rn_noftz_f32_slowpath) ;  /* 0x0000004800447944 */ /* 0x000fea0003c00000 */
.L_x_454:
        /* <DEDUP_REMOVED lines=16> */
[----:B------:R-:W-:Y:S05]  /*2140*/  CALL.REL.NOINC `($__internal_14_$__cuda_sm3x_div_rn_noftz_f32_slowpath) ;  /* 0x0000004800007944 */ /* 0x000fea0003c00000 */
.L_x_456:
[----:B------:R-:W-:Y:S05]  /*2150*/  BSYNC.RECONVERGENT B0 ;  /* 0x0000000000007941 */ /* 0x000fea0003800200 */
.L_x_455:
        /* <DEDUP_REMOVED lines=20> */
[----:B------:R-:W-:Y:S05]  /*22a0*/  CALL.REL.NOINC `($__internal_13_$__cuda_sm20_sqrt_rn_f32_slowpath) ;  /* 0x0000004400507944 */ /* 0x000fea0003c00000 */
[----:B------:R-:W-:Y:S01]  /*22b0*/  IMAD.MOV.U32 R19, RZ, RZ, R11 ;  /* 0x000000ffff137224 */ /* 0x000fe200078e000b */
[----:B------:R-:W-:Y:S06]  /*22c0*/  BRA `(.L_x_459) ;  /* 0x0000000000107947 */ /* 0x000fec0003800000 */
.L_x_458:
[----:B------:R-:W-:Y:S01]  /*22d0*/  FMUL.FTZ R19, R4, R11 ;  /* 0x0000000b04137220 */ /* 0x000fe20000410000 */
[----:B------:R-:W-:-:S03]  /*22e0*/  FMUL.FTZ R11, R11, 0.5 ;  /* 0x3f0000000b0b7820 */ /* 0x000fc60000410000 */
[----:B------:R-:W-:-:S04]  /*22f0*/  FFMA R4, -R19, R19, R4 ;  /* 0x0000001313047223 */ /* 0x000fc80000000104 */
[----:B------:R-:W-:-:S07]  /*2300*/  FFMA R19, R4, R11, R19 ;  /* 0x0000000b04137223 */ /* 0x000fce0000000013 */
.L_x_459:
[----:B------:R-:W-:Y:S05]  /*2310*/  BSYNC.RECONVERGENT B0 ;  /* 0x0000000000007941 */ /* 0x000fea0003800200 */
.L_x_457:
        /* <DEDUP_REMOVED lines=11> */
[----:B------:R-:W-:Y:S05]  /*23d0*/  CALL.REL.NOINC `($__internal_14_$__cuda_sm3x_div_rn_noftz_f32_slowpath) ;  /* 0x00000044005c7944 */ /* 0x000fea0003c00000 */
[----:B------:R-:W-:-:S07]  /*23e0*/  IMAD.MOV.U32 R18, RZ, RZ, R2 ;  /* 0x000000ffff127224 */ /* 0x000fce00078e0002 */
.L_x_461:
[----:B------:R-:W-:Y:S05]  /*23f0*/  BSYNC.RECONVERGENT B0 ;  /* 0x0000000000007941 */ /* 0x000fea0003800200 */
.L_x_460:
        /* <DEDUP_REMOVED lines=12> */
[----:B------:R-:W-:Y:S05]  /*24c0*/  CALL.REL.NOINC `($__internal_14_$__cuda_sm3x_div_rn_noftz_f32_slowpath) ;  /* 0x0000004400207944 */ /* 0x000fea0003c00000 */
[----:B------:R-:W-:-:S07]  /*24d0*/  IMAD.MOV.U32 R17, RZ, RZ, R2 ;  /* 0x000000ffff117224 */ /* 0x000fce00078e0002 */
.L_x_463:
[----:B------:R-:W-:Y:S05]  /*24e0*/  BSYNC.RECONVERGENT B0 ;  /* 0x0000000000007941 */ /* 0x000fea0003800200 */
.L_x_462:
        /* <DEDUP_REMOVED lines=13> */
[----:B------:R-:W-:Y:S05]  /*25c0*/  CALL.REL.NOINC `($__internal_14_$__cuda_sm3x_div_rn_noftz_f32_slowpath) ;  /* 0x0000004000e07944 */ /* 0x000fea0003c00000 */
[----:B------:R-:W-:-:S07]  /*25d0*/  IMAD.MOV.U32 R4, RZ, RZ, R2 ;  /* 0x000000ffff047224 */ /* 0x000fce00078e0002 */
.L_x_465:
[----:B------:R-:W-:Y:S05]  /*25e0*/  BSYNC.RECONVERGENT B0 ;  /* 0x0000000000007941 */ /* 0x000fea0003800200 */
.L_x_464:
[C---:B------:R-:W-:Y:S01]  /*25f0*/  IADD3 R0, PT, PT, R18.reuse, 0x1800000, RZ ;  /* 0x0180000012007810 */ /* 0x040fe20007ffe0ff */
[----:B------:R0:W1:Y:S01]  /*2600*/  F2I.FLOOR.NTZ R14, R6 ;  /* 0x00000006000e7305 */ /* 0x0000620000207100 */
[----:B------:R-:W-:Y:S01]  /*2610*/  FSETP.GE.AND P5, PT, R18, RZ, PT ;  /* 0x000000ff1200720b */ /* 0x000fe20003fa6000 */
[----:B------:R-:W-:Y:S01]  /*2620*/  BSSY.RECONVERGENT B0, `(.L_x_466) ;  /* 0x0000015000007945 */ /* 0x000fe20003800200 */
[----:B------:R-:W-:Y:S02]  /*2630*/  LOP3.LUT R0, R0, 0x7f800000, RZ, 0xc0, !PT ;  /* 0x7f80000000007812 */ /* 0x000fe400078ec0ff */
[----:B------:R-:W-:Y:S02]  /*2640*/  FSETP.GE.AND P0, PT, R17, RZ, PT ;  /* 0x000000ff1100720b */ /* 0x000fe40003f06000 */
[----:B------:R-:W-:Y:S01]  /*2650*/  ISETP.GT.U32.AND P1, PT, R0, 0x1ffffff, PT ;  /* 0x01ffffff0000780c */ /* 0x000fe20003f24070 */
[----:B------:R0:W2:Y:S01]  /*2660*/  F2I.FLOOR.NTZ R13, R7 ;  /* 0x00000007000d7305 */ /* 0x0000a20000207100 */
[----:B------:R-:W-:Y:S01]  /*2670*/  IMAD.MOV.U32 R0, RZ, RZ, 0x1 ;  /* 0x00000001ff007424 */ /* 0x000fe200078e00ff */
[----:B------:R-:W-:-:S02]  /*2680*/  FSETP.GE.AND P4, PT, R4, RZ, PT ;  /* 0x000000ff0400720b */ /* 0x000fc40003f86000 */
[----:B------:R-:W-:Y:S02]  /*2690*/  FSETP.NEU.AND P6, PT, R18, RZ, PT ;  /* 0x000000ff1200720b */ /* 0x000fe40003fcd000 */
[C---:B------:R-:W-:Y:S02]  /*26a0*/  SEL R11, R0.reuse, 0xffffffff, P5 ;  /* 0xffffffff000b7807 */ /* 0x040fe40002800000 */
[----:B------:R0:W3:Y:S01]  /*26b0*/  F2I.FLOOR.NTZ R12, R8 ;  /* 0x00000008000c7305 */ /* 0x0000e20000207100 */
[C---:B------:R-:W-:Y:S02]  /*26c0*/  SEL R3, R0.reuse, 0xffffffff, P0 ;  /* 0xffffffff00037807 */ /* 0x040fe40000000000 */
[----:B------:R-:W-:Y:S01]  /*26d0*/  SEL R0, R0, 0xffffffff, P4 ;  /* 0xffffffff00007807 */ /* 0x000fe20002000000 */
[----:B-1----:R-:W-:Y:S06]  /*26e0*/  @P1 BRA `(.L_x_467) ;  /* 0x0000000000101947 */ /* 0x002fec0003800000 */
[----:B------:R-:W-:-:S07]  /*26f0*/  MOV R20, 0x2710 ;  /* 0x0000271000147802 */ /* 0x000fce0000000f00 */
[----:B0-23--:R-:W-:Y:S05]  /*2700*/  CALL.REL.NOINC `($__internal_12_$__cuda_sm20_rcp_rn_f32_slowpath) ;  /* 0x0000003c00607944 */ /* 0x00dfea0003c00000 */
[----:B------:R-:W-:Y:S01]  /*2710*/  IMAD.MOV.U32 R16, RZ, RZ, R24 ;  /* 0x000000ffff107224 */ /* 0x000fe200078e0018 */
[----:B------:R-:W-:Y:S06]  /*2720*/  BRA `(.L_x_468) ;  /* 0x0000000000107947 */ /* 0x000fec0003800000 */
.L_x_467:
[----:B------:R-:W1:Y:S02]  /*2730*/  MUFU.RCP R15, R18 ;  /* 0x00000012000f7308 */ /* 0x000e640000001000 */
[----:B-1----:R-:W-:-:S04]  /*2740*/  FFMA R2, R15, R18, -1 ;  /* 0xbf8000000f027423 */ /* 0x002fc80000000012 */
[----:B------:R-:W-:-:S04]  /*2750*/  FADD.FTZ R2, -R2, -RZ ;  /* 0x800000ff02027221 */ /* 0x000fc80000010100 */
[----:B------:R-:W-:-:S07]  /*2760*/  FFMA R16, R15, R2, R15 ;  /* 0x000000020f107223 */ /* 0x000fce000000000f */
.L_x_468:
[----:B------:R-:W-:Y:S05]  /*2770*/  BSYNC.RECONVERGENT B0 ;  /* 0x0000000000007941 */ /* 0x000fea0003800200 */
.L_x_466:
        /* <DEDUP_REMOVED lines=9> */
[----:B0-23--:R-:W-:Y:S05]  /*2810*/  CALL.REL.NOINC `($__internal_12_$__cuda_sm20_rcp_rn_f32_slowpath) ;  /* 0x0000003c001c7944 */ /* 0x00dfea0003c00000 */
[----:B------:R-:W-:Y:S01]  /*2820*/  IMAD.MOV.U32 R15, RZ, RZ, R24 ;  /* 0x000000ffff0f7224 */ /* 0x000fe200078e0018 */
[----:B------:R-:W-:Y:S06]  /*2830*/  BRA `(.L_x_471) ;  /* 0x0000000000107947 */ /* 0x000fec0003800000 */
.L_x_470:
[----:B------:R-:W1:Y:S02]  /*2840*/  MUFU.RCP R2, R17 ;  /* 0x0000001100027308 */ /* 0x000e640000001000 */
[----:B-1----:R-:W-:-:S04]  /*2850*/  FFMA R15, R2, R17, -1 ;  /* 0xbf800000020f7423 */ /* 0x002fc80000000011 */
[----:B------:R-:W-:-:S04]  /*2860*/  FADD.FTZ R15, -R15, -RZ ;  /* 0x800000ff0f0f7221 */ /* 0x000fc80000010100 */
[----:B------:R-:W-:-:S07]  /*2870*/  FFMA R15, R2, R15, R2 ;  /* 0x0000000f020f7223 */ /* 0x000fce0000000002 */
.L_x_471:
[----:B------:R-:W-:Y:S05]  /*2880*/  BSYNC.RECONVERGENT B0 ;  /* 0x0000000000007941 */ /* 0x000fea0003800200 */
.L_x_469:
[----:B------:R-:W1:Y:S01]  /*2890*/  LDCU UR4, c[0x0][0x39c] ;  /* 0x00007380ff0477ac */ /* 0x000e620008000800 */
[C---:B------:R-:W-:Y:S01]  /*28a0*/  IADD3 R2, PT, PT, R4.reuse, 0x1800000, RZ ;  /* 0x0180000004027810 */ /* 0x040fe20007ffe0ff */
[----:B------:R-:W-:Y:S01]  /*28b0*/  BSSY.RECONVERGENT B0, `(.L_x_472) ;  /* 0x0000010000007945 */ /* 0x000fe20003800200 */
[----:B------:R-:W-:Y:S02]  /*28c0*/  FSETP.NEU.AND P6, PT, R4, RZ, PT ;  /* 0x000000ff0400720b */ /* 0x000fe40003fcd000 */
[----:B------:R-:W-:Y:S02]  /*28d0*/  LOP3.LUT R2, R2, 0x7f800000, RZ, 0xc0, !PT ;  /* 0x7f80000002027812 */ /* 0x000fe400078ec0ff */
[----:B------:R-:W-:Y:S02]  /*28e0*/  FSEL R15, R15, 1.00000001504746621988e+30, P3 ;  /* 0x7149f2ca0f0f7808 */ /* 0x000fe40001800000 */
[----:B------:R-:W-:Y:S01]  /*28f0*/  ISETP.GT.U32.AND P0, PT, R2, 0x1ffffff, PT ;  /* 0x01ffffff0200780c */ /* 0x000fe20003f04070 */
[----:B-1----:R-:W-:-:S04]  /*2900*/  UIMAD UR5, UR4, UR4, URZ ;  /* 0x00000004040572a4 */ /* 0x002fc8000f8e02ff */
[----:B------:R-:W-:-:S08]  /*2910*/  UIMAD UR4, UR5, UR4, URZ ;  /* 0x00000004050472a4 */ /* 0x000fd0000f8e02ff */
[----:B------:R-:W-:Y:S05]  /*2920*/  @P0 BRA `(.L_x_473) ;  /* 0x0000000000100947 */ /* 0x000fea0003800000 */
[----:B------:R-:W-:Y:S01]  /*2930*/  IMAD.MOV.U32 R18, RZ, RZ, R4 ;  /* 0x000000ffff127224 */ /* 0x000fe200078e0004 */
[----:B------:R-:W-:-:S07]  /*2940*/  MOV R20, 0x2960 ;  /* 0x0000296000147802 */ /* 0x000fce0000000f00 */
[----:B0-23--:R-:W-:Y:S05]  /*2950*/  CALL.REL.NOINC `($__internal_12_$__cuda_sm20_rcp_rn_f32_slowpath) ;  /* 0x0000003800cc7944 */ /* 0x00dfea0003c00000 */
[----:B------:R-:W-:Y:S05]  /*2960*/  BRA `(.L_x_474) ;  /* 0x0000000000107947 */ /* 0x000fea0003800000 */
.L_x_473:
[----:B------:R-:W1:Y:S02]  /*2970*/  MUFU.RCP R19, R4 ;  /* 0x0000000400137308 */ /* 0x000e640000001000 */
[----:B-1----:R-:W-:-:S04]  /*2980*/  FFMA R2, R19, R4, -1 ;  /* 0xbf80000013027423 */ /* 0x002fc80000000004 */
[----:B------:R-:W-:-:S04]  /*2990*/  FADD.FTZ R2, -R2, -RZ ;  /* 0x800000ff02027221 */ /* 0x000fc80000010100 */
[----:B------:R-:W-:-:S07]  /*29a0*/  FFMA R24, R19, R2, R19 ;  /* 0x0000000213187223 */ /* 0x000fce0000000013 */
.L_x_474:
[----:B------:R-:W-:Y:S05]  /*29b0*/  BSYNC.RECONVERGENT B0 ;  /* 0x0000000000007941 */ /* 0x000fea0003800200 */
.L_x_472:
[----:B------:R-:W1:Y:S01]  /*29c0*/  LDCU UR8, c[0x0][0x3a8] ;  /* 0x00007500ff0877ac */ /* 0x000e620008000800 */
[----:B------:R-:W-:Y:S01]  /*29d0*/  FSETP.GE.AND P0, PT, R17, RZ, PT ;  /* 0x000000ff1100720b */ /* 0x000fe20003f06000 */
[----:B------:R-:W-:Y:S01]  /*29e0*/  VIADD R2, R14, 0x1 ;  /* 0x000000010e027836 */ /* 0x000fe20000000000 */
[----:B------:R-:W-:Y:S01]  /*29f0*/  FSEL R24, R24, 1.00000001504746621988e+30, P6 ;  /* 0x7149f2ca18187808 */ /* 0x000fe20003000000 */
[----:B------:R-:W-:Y:S02]  /*2a00*/  @!P5 IMAD.MOV R2, RZ, RZ, R14 ;  /* 0x000000ffff02d224 */ /* 0x000fe400078e020e */
[----:B--2---:R-:W-:Y:S02]  /*2a10*/  VIADD R4, R13, 0x1 ;  /* 0x000000010d047836 */ /* 0x004fe40000000000 */
[----:B---3--:R-:W-:Y:S01]  /*2a20*/  VIADD R18, R12, 0x1 ;  /* 0x000000010c127836 */ /* 0x008fe20000000000 */
[----:B------:R-:W-:Y:S01]  /*2a30*/  I2FP.F32.S32 R19, R2 ;  /* 0x0000000200137245 */ /* 0x000fe20000201400 */
[----:B------:R-:W-:-:S02]  /*2a40*/  @!P4 IMAD.MOV R18, RZ, RZ, R12 ;  /* 0x000000ffff12c224 */ /* 0x000fc400078e020c */
[----:B------:R-:W-:Y:S02]  /*2a50*/  IMAD.MOV.U32 R2, RZ, RZ, RZ ;  /* 0x000000ffff027224 */ /* 0x000fe400078e00ff */
[----:B------:R-:W-:Y:S01]  /*2a60*/  @!P0 IADD3 R4, PT, PT, R13, RZ, RZ ;  /* 0x000000ff0d048210 */ /* 0x000fe20007ffe0ff */
[----:B------:R-:W-:Y:S01]  /*2a70*/  FADD R19, -R6, R19 ;  /* 0x0000001306137221 */ /* 0x000fe20000000100 */
[----:B------:R-:W-:Y:S01]  /*2a80*/  I2FP.F32.S32 R21, R18 ;  /* 0x0000001200157245 */ /* 0x000fe20000201400 */
[----:B-1----:R-:W-:Y:S01]  /*2a90*/  UISETP.GE.AND UP0, UPT, UR8, 0x1, UPT ;  /* 0x000000010800788c */ /* 0x002fe2000bf06270 */
[----:B------:R-:W-:-:S03]  /*2aa0*/  I2FP.F32.S32 R4, R4 ;  /* 0x0000000400047245 */ /* 0x000fc60000201400 */
[----:B------:R-:W-:Y:S02]  /*2ab0*/  FADD R21, -R8, R21 ;  /* 0x0000001508157221 */ /* 0x000fe40000000100 */
[----:B0-----:R-:W-:Y:S01]  /*2ac0*/  FADD R6, R4, -R7 ;  /* 0x8000000704067221 */ /* 0x001fe20000000000 */
[----:B------:R-:W-:Y:S02]  /*2ad0*/  IMAD.MOV.U32 R7, RZ, RZ, 0xff ;  /* 0x000000ffff077424 */ /* 0x000fe400078e00ff */
[----:B------:R-:W-:Y:S01]  /*2ae0*/  IMAD.MOV.U32 R4, RZ, RZ, -0x1 ;  /* 0xffffffffff047424 */ /* 0x000fe200078e00ff */
[----:B------:R-:W-:Y:S06]  /*2af0*/  BRA.U !UP0, `(.L_x_475) ;  /* 0x00000035084c7547 */ /* 0x000fec000b800000 */
[----:B------:R-:W-:Y:S01]  /*2b00*/  BSSY.RECONVERGENT B0, `(.L_x_475) ;  /* 0x0000352000007945 */ /* 0x000fe20003800200 */
[----:B------:R-:W-:Y:S01]  /*2b10*/  FMUL R18, R16, R19 ;  /* 0x0000001310127220 */ /* 0x000fe20000400000 */
[----:B------:R-:W-:Y:S01]  /*2b20*/  FMUL R6, R15, R6 ;  /* 0x000000060f067220 */ /* 0x000fe20000400000 */
[----:B------:R-:W-:Y:S01]  /*2b30*/  FMUL R8, R24, R21 ;  /* 0x0000001518087220 */ /* 0x000fe20000400000 */
[----:B------:R-:W-:Y:S01]  /*2b40*/  IMAD R23, R5, UR4, RZ ;  /* 0x0000000405177c24 */ /* 0x000fe2000f8e02ff */
[----:B------:R-:W-:Y:S01]  /*2b50*/  MOV R4, 0xffffffff ;  /* 0xffffffff00047802 */ /* 0x000fe20000000f00 */
[----:B------:R-:W-:Y:S01]  /*2b60*/  IMAD.MOV.U32 R2, RZ, RZ, RZ ;  /* 0x000000ffff027224 */ /* 0x000fe200078e00ff */
[----:B------:R-:W0:Y:S01]  /*2b70*/  LDCU.64 UR8, c[0x0][0x380] ;  /* 0x00007000ff0877ac */ /* 0x000e220008000a00 */
[----:B------:R-:W-:-:S07]  /*2b80*/  IMAD.MOV.U32 R22, RZ, RZ, RZ ;  /* 0x000000ffff167224 */ /* 0x000fce00078e00ff */
.L_x_553:
        /* <DEDUP_REMOVED lines=15> */
[----:B------:R-:W-:-:S04]  /*2c80*/  IMAD R7, R13, UR5, R26 ;  /* 0x000000050d077c24 */ /* 0x000fc8000f8e021a */
[----:B------:R-:W-:-:S05]  /*2c90*/  IMAD.IADD R7, R12, 0x1, R7 ;  /* 0x000000010c077824 */ /* 0x000fca00078e0207 */
[----:B0-----:R-:W-:-:S04]  /*2ca0*/  IADD3 R26, P0, PT, R7, UR8, RZ ;  /* 0x00000008071a7c10 */ /* 0x001fc8000ff1e0ff */
        /* <DEDUP_REMOVED lines=8> */
.L_x_478:
[----:B0-----:R-:W-:Y:S05]  /*2d30*/  BSYNC.RELIABLE B1 ;  /* 0x0000000000017941 */ /* 0x001fea0003800100 */
.L_x_477:
        /* <DEDUP_REMOVED lines=13> */
[----:B------:R-:W-:Y:S01]  /*2e10*/  @!P1 IMAD.MOV.U32 R27, RZ, RZ, R8 ;  /* 0x000000ffff1b9224 */ /* 0x000fe200078e0008 */
[----:B------:R-:W-:Y:S01]  /*2e20*/  @P1 MOV R26, R6 ;  /* 0x00000006001a1202 */ /* 0x000fe20000000f00 */
[----:B------:R-:W-:Y:S02]  /*2e30*/  @!P1 IMAD.MOV.U32 R2, RZ, RZ, R6 ;  /* 0x000000ffff029224 */ /* 0x000fe400078e0006 */
[----:B------:R-:W-:Y:S01]  /*2e40*/  @P1 FADD R27, |R24|, R8 ;  /* 0x00000008181b1221 */ /* 0x000fe20000000200 */
[----:B------:R-:W-:Y:S02]  /*2e50*/  @!P1 IMAD.MOV.U32 R4, RZ, RZ, 0x1 ;  /* 0x00000001ff049424 */ /* 0x000fe400078e00ff */
[----:B------:R-:W-:-:S02]  /*2e60*/  @P1 IMAD.MOV.U32 R25, RZ, RZ, R18 ;  /* 0x000000ffff191224 */ /* 0x000fc400078e0012 */
[----:B------:R-:W-:Y:S02]  /*2e70*/  @P1 IMAD.MOV.U32 R2, RZ, RZ, R8 ;  /* 0x000000ffff021224 */ /* 0x000fe400078e0008 */
[----:B------:R-:W-:Y:S02]  /*2e80*/  @!P1 IMAD.IADD R13, R3, 0x1, R13 ;  /* 0x00000001030d9824 */ /* 0x000fe400078e020d */
[----:B------:R-:W-:Y:S02]  /*2e90*/  @P1 IMAD.IADD R12, R0, 0x1, R12 ;  /* 0x00000001000c1824 */ /* 0x000fe400078e020c */
[----:B------:R-:W-:-:S07]  /*2ea0*/  @P1 IMAD.MOV.U32 R4, RZ, RZ, 0x2 ;  /* 0x00000002ff041424 */ /* 0x000fce00078e00ff */
.L_x_480:
[----:B------:R-:W-:Y:S05]  /*2eb0*/  BSYNC.RECONVERGENT B1 ;  /* 0x0000000000017941 */ /* 0x000fea0003800200 */
.L_x_479:
[----:B------:R-:W-:Y:S01]  /*2ec0*/  IADD3 R6, PT, PT, R22, 0x1, RZ ;  /* 0x0000000116067810 */ /* 0x000fe20007ffe0ff */
[----:B------:R-:W-:Y:S01]  /*2ed0*/  IMAD.MOV.U32 R7, RZ, RZ, 0xff ;  /* 0x000000ffff077424 */ /* 0x000fe200078e00ff */
[----:B------:R-:W-:Y:S01]  /*2ee0*/  FSETP.GE.AND P1, PT, R2, R21, PT ;  /* 0x000000150200720b */ /* 0x000fe20003f26000 */
[----:B------:R-:W-:-:S03]  /*2ef0*/  @!P0 IMAD.IADD R14, R11, 0x1, R14 ;  /* 0x000000010b0e8824 */ /* 0x000fc600078e020e */
        /* <DEDUP_REMOVED lines=16> */
[----:B------:R-:W2:Y:S02]  /*3000*/  LDG.E.U8.CONSTANT R6, desc[UR6][R6.64] ;  /* 0x0000000606067981 */ /* 0x000ea4000c1e9100 */
[C---:B--2---:R-:W-:Y:S02]  /*3010*/  PRMT R8, R6.reuse, 0x8880, RZ ;  /* 0x0000888006087816 */ /* 0x044fe400000000ff */
[----:B------:R-:W-:Y:S02]  /*3020*/  PRMT R18, R6, 0x8880, RZ ;  /* 0x0000888006127816 */ /* 0x000fe400000000ff */
[----:B------:R-:W-:Y:S02]  /*3030*/  ISETP.GT.AND P0, PT, R8, -0x1, PT ;  /* 0xffffffff0800780c */ /* 0x000fe40003f04270 */
[----:B------:R-:W-:-:S04]  /*3040*/  PRMT R8, R18, 0x7710, RZ ;  /* 0x0000771012087816 */ /* 0x000fc800000000ff */
[----:B------:R-:W-:-:S07]  /*3050*/  PRMT R7, R8, 0x7610, R7 ;  /* 0x0000761008077816 */ /* 0x000fce0000000007 */
[----:B------:R-:W-:Y:S05]  /*3060*/  @P0 BREAK.RELIABLE B1 ;  /* 0x0000000000010942 */ /* 0x000fea0003800100 */
[----:B------:R-:W-:Y:S05]  /*3070*/  @P0 BRA `(.L_x_476) ;  /* 0x0000002c00e80947 */ /* 0x000fea0003800000 */
.L_x_482:
[----:B------:R-:W-:Y:S05]  /*3080*/  BSYNC.RELIABLE B1 ;  /* 0x0000000000017941 */ /* 0x000fea0003800100 */
.L_x_481:
        /* <DEDUP_REMOVED lines=11> */
[--C-:B------:R-:W-:Y:S01]  /*3140*/  @!P1 FADD R8, |R15|, R26.reuse ;  /* 0x0000001a0f089221 */ /* 0x100fe20000000200 */
[--C-:B------:R-:W-:Y:S01]  /*3150*/  @!P1 IMAD.MOV.U32 R18, RZ, RZ, R27.reuse ;  /* 0x000000ffff129224 */ /* 0x100fe200078e001b */
[----:B------:R-:W-:Y:S01]  /*3160*/  @P1 MOV R6, R25 ;  /* 0x0000001900061202 */ /* 0x000fe20000000f00 */
[--C-:B------:R-:W-:Y:S02]  /*3170*/  @!P1 IMAD.MOV.U32 R2, RZ, RZ, R26.reuse ;  /* 0x000000ffff029224 */ /* 0x100fe400078e001a */
[----:B------:R-:W-:Y:S01]  /*3180*/  @P1 FADD R18, |R24|, R27 ;  /* 0x0000001b18121221 */ /* 0x000fe20000000200 */
[----:B------:R-:W-:Y:S01]  /*3190*/  @!P1 IMAD.MOV.U32 R4, RZ, RZ, 0x1 ;  /* 0x00000001ff049424 */ /* 0x000fe200078e00ff */
[----:B------:R-:W-:Y:S01]  /*31a0*/  @!P1 IADD3 R13, PT, PT, R3, R13, RZ ;  /* 0x0000000d030d9210 */ /* 0x000fe20007ffe0ff */
[----:B------:R-:W-:-:S02]  /*31b0*/  @P1 IMAD.MOV.U32 R8, RZ, RZ, R26 ;  /* 0x000000ffff081224 */ /* 0x000fc400078e001a */
[----:B------:R-:W-:Y:S02]  /*31c0*/  @P1 IMAD.MOV.U32 R2, RZ, RZ, R27 ;  /* 0x000000ffff021224 */ /* 0x000fe400078e001b */
[----:B------:R-:W-:Y:S02]  /*31d0*/  @P1 IMAD.IADD R12, R0, 0x1, R12 ;  /* 0x00000001000c1824 */ /* 0x000fe400078e020c */
[----:B------:R-:W-:-:S07]  /*31e0*/  @P1 IMAD.MOV.U32 R4, RZ, RZ, 0x2 ;  /* 0x00000002ff041424 */ /* 0x000fce00078e00ff */
.L_x_484:
[----:B------:R-:W-:Y:S05]  /*31f0*/  BSYNC.RECONVERGENT B1 ;  /* 0x0000000000017941 */ /* 0x000fea0003800200 */
.L_x_483:
[----:B------:R-:W-:Y:S01]  /*3200*/  VIADD R26, R22, 0x2 ;  /* 0x00000002161a7836 */ /* 0x000fe20000000000 */
[----:B------:R-:W-:Y:S01]  /*3210*/  FSETP.GE.AND P1, PT, R2, R21, PT ;  /* 0x000000150200720b */ /* 0x000fe20003f26000 */
[----:B------:R-:W-:Y:S01]  /*3220*/  IMAD.MOV.U32 R7, RZ, RZ, 0xff ;  /* 0x000000ffff077424 */ /* 0x000fe200078e00ff */
[----:B------:R-:W-:Y:S02]  /*3230*/  @!P0 IADD3 R14, PT, PT, R11, R14, RZ ;  /* 0x0000000e0b0e8210 */ /* 0x000fe40007ffe0ff */
        /* <DEDUP_REMOVED lines=23> */
.L_x_486:
[----:B------:R-:W-:Y:S05]  /*33b0*/  BSYNC.RELIABLE B1 ;  /* 0x0000000000017941 */ /* 0x000fea0003800100 */
.L_x_485:
        /* <DEDUP_REMOVED lines=16> */
[----:B------:R-:W-:Y:S01]  /*34c0*/  @!P1 IMAD.MOV.U32 R4, RZ, RZ, 0x1 ;  /* 0x00000001ff049424 */ /* 0x000fe200078e00ff */
[----:B------:R-:W-:Y:S01]  /*34d0*/  @P1 MOV R4, 0x2 ;  /* 0x0000000200041802 */ /* 0x000fe20000000f00 */
[----:B------:R-:W-:-:S02]  /*34e0*/  @P1 IMAD.MOV.U32 R25, RZ, RZ, R6 ;  /* 0x000000ffff191224 */ /* 0x000fc400078e0006 */
[----:B------:R-:W-:Y:S02]  /*34f0*/  @P1 IMAD.MOV.U32 R2, RZ, RZ, R18 ;  /* 0x000000ffff021224 */ /* 0x000fe400078e0012 */
[----:B------:R-:W-:Y:S02]  /*3500*/  @!P1 IMAD.IADD R13, R3, 0x1, R13 ;  /* 0x00000001030d9824 */ /* 0x000fe400078e020d */
[----:B------:R-:W-:-:S07]  /*3510*/  @P1 IMAD.IADD R12, R0, 0x1, R12 ;  /* 0x00000001000c1824 */ /* 0x000fce00078e020c */
.L_x_488:
[----:B------:R-:W-:Y:S05]  /*3520*/  BSYNC.RECONVERGENT B1 ;  /* 0x0000000000017941 */ /* 0x000fea0003800200 */
.L_x_487:
        /* <DEDUP_REMOVED lines=28> */
.L_x_490:
[----:B------:R-:W-:Y:S05]  /*36f0*/  BSYNC.RELIABLE B1 ;  /* 0x0000000000017941 */ /* 0x000fea0003800100 */
.L_x_489:
[C---:B------:R-:W-:Y:S01]  /*3700*/  FSETP.GEU.AND P0, PT, R25.reuse, R27, PT ;  /* 0x0000001b1900720b */ /* 0x040fe20003f0e000 */
[----:B------:R-:W-:Y:S03]  /*3710*/  BSSY.RECONVERGENT B1, `(.L_x_491) ;  /* 0x0000015000017945 */ /* 0x000fe60003800200 */
[----:B------:R-:W-:-:S13]  /*3720*/  FSETP.GEU.OR P0, PT, R25, R26, P0 ;  /* 0x0000001a1900720b */ /* 0x000fda000070e400 */
[----:B------:R-:W-:Y:S01]  /*3730*/  @!P0 FADD R6, |R16|, R25 ;  /* 0x0000001910068221 */ /* 0x000fe20000000200 */
[----:B------:R-:W-:Y:S01]  /*3740*/  @!P0 MOV R4, RZ ;  /* 0x000000ff00048202 */ /* 0x000fe20000000f00 */
[----:B------:R-:W-:Y:S02]  /*3750*/  @!P0 IMAD.MOV.U32 R8, RZ, RZ, R26 ;  /* 0x000000ffff088224 */ /* 0x000fe400078e001a */
[----:B------:R-:W-:Y:S02]  /*3760*/  @!P0 IMAD.MOV.U32 R18, RZ, RZ, R27 ;  /* 0x000000ffff128224 */ /* 0x000fe400078e001b */
[----:B------:R-:W-:Y:S01]  /*3770*/  @!P0 IMAD.MOV.U32 R2, RZ, RZ, R25 ;  /* 0x000000ffff028224 */ /* 0x000fe200078e0019 */
[----:B------:R-:W-:Y:S06]  /*3780*/  @!P0 BRA `(.L_x_492) ;  /* 0x0000000000348947 */ /* 0x000fec0003800000 */
[----:B------:R-:W-:-:S13]  /*3790*/  FSETP.GEU.AND P1, PT, R26, R27, PT ;  /* 0x0000001b1a00720b */ /* 0x000fda0003f2e000 */
[----:B------:R-:W-:Y:S02]  /*37a0*/  @!P1 IMAD.MOV.U32 R6, RZ, RZ, R25 ;  /* 0x000000ffff069224 */ /* 0x000fe400078e0019 */
[--C-:B------:R-:W-:Y:S01]  /*37b0*/  @!P1 FADD R8, |R15|, R26.reuse ;  /* 0x0000001a0f089221 */ /* 0x100fe20000000200 */
[-C--:B------:R-:W-:Y:S01]  /*37c0*/  @!P1 MOV R18, R27.reuse ;  /* 0x0000001b00129202 */ /* 0x080fe20000000f00 */
[--C-:B------:R-:W-:Y:S02]  /*37d0*/  @!P1 IMAD.MOV.U32 R2, RZ, RZ, R26.reuse ;  /* 0x000000ffff029224 */ /* 0x100fe400078e001a */
[----:B------:R-:W-:Y:S01]  /*37e0*/  @P1 FADD R18, |R24|, R27 ;  /* 0x0000001b18121221 */ /* 0x000fe20000000200 */
[----:B------:R-:W-:Y:S01]  /*37f0*/  @!P1 IMAD.MOV.U32 R4, RZ, RZ, 0x1 ;  /* 0x00000001ff049424 */ /* 0x000fe200078e00ff */
[----:B------:R-:W-:Y:S01]  /*3800*/  @P1 MOV R2, R27 ;  /* 0x0000001b00021202 */ /* 0x000fe20000000f00 */
[----:B------:R-:W-:Y:S02]  /*3810*/  @P1 IMAD.MOV.U32 R6, RZ, RZ, R25 ;  /* 0x000000ffff061224 */ /* 0x000fe400078e0019 */
[----:B------:R-:W-:-:S02]  /*3820*/  @P1 IMAD.MOV.U32 R8, RZ, RZ, R26 ;  /* 0x000000ffff081224 */ /* 0x000fc400078e001a */
[----:B------:R-:W-:Y:S02]  /*3830*/  @!P1 IMAD.IADD R13, R3, 0x1, R13 ;  /* 0x00000001030d9824 */ /* 0x000fe400078e020d */
[----:B------:R-:W-:Y:S02]  /*3840*/  @P1 IMAD.IADD R12, R0, 0x1, R12 ;  /* 0x00000001000c1824 */ /* 0x000fe400078e020c */
[----:B------:R-:W-:-:S07]  /*3850*/  @P1 IMAD.MOV.U32 R4, RZ, RZ, 0x2 ;  /* 0x00000002ff041424 */ /* 0x000fce00078e00ff */
.L_x_492:
[----:B------:R-:W-:Y:S05]  /*3860*/  BSYNC.RECONVERGENT B1 ;  /* 0x0000000000017941 */ /* 0x000fea0003800200 */
.L_x_491:
        /* <DEDUP_REMOVED lines=27> */
.L_x_494:
[----:B------:R-:W-:Y:S05]  /*3a20*/  BSYNC.RELIABLE B1 ;  /* 0x0000000000017941 */ /* 0x000fea0003800100 */
.L_x_493:
[C---:B------:R-:W-:Y:S01]  /*3a30*/  FSETP.GEU.AND P0, PT, R6.reuse, R18, PT ;  /* 0x000000120600720b */ /* 0x040fe20003f0e000 */
[----:B------:R-:W-:Y:S01]  /*3a40*/  BSSY.RECONVERGENT B1, `(.L_x_495) ;  /* 0x0000017000017945 */ /* 0x000fe20003800200 */
[----:B------:R-:W-:-:S13]  /*3a50*/  FSETP.LT.AND P1, PT, R6, R8, PT ;  /* 0x000000080600720b */ /* 0x000fda0003f21000 */
[----:B------:R-:W-:Y:S05]  /*3a60*/  @!P0 BRA P1, `(.L_x_496) ;  /* 0x0000000000388947 */ /* 0x000fea0000800000 */
[----:B------:R-:W-:-:S13]  /*3a70*/  FSETP.GEU.AND P0, PT, R8, R18, PT ;  /* 0x000000120800720b */ /* 0x000fda0003f0e000 */
[----:B------:R-:W-:Y:S02]  /*3a80*/  @P0 IMAD.MOV.U32 R25, RZ, RZ, R6 ;  /* 0x000000ffff190224 */ /* 0x000fe400078e0006 */
[----:B------:R-:W-:Y:S01]  /*3a90*/  @P0 FADD R26, |R24|, R18 ;  /* 0x00000012181a0221 */ /* 0x000fe20000000200 */
[----:B------:R-:W-:Y:S01]  /*3aa0*/  @P0 IMAD.MOV.U32 R27, RZ, RZ, R8 ;  /* 0x000000ffff1b0224 */ /* 0x000fe200078e0008 */
[----:B------:R-:W-:Y:S01]  /*3ab0*/  @!P0 MOV R25, R6 ;  /* 0x0000000600198202 */ /* 0x000fe20000000f00 */
[----:B------:R-:W-:Y:S02]  /*3ac0*/  @P0 IMAD.MOV.U32 R2, RZ, RZ, R18 ;  /* 0x000000ffff020224 */ /* 0x000fe400078e0012 */
[----:B------:R-:W-:Y:S01]  /*3ad0*/  @!P0 FADD R27, |R15|, R8 ;  /* 0x000000080f1b8221 */ /* 0x000fe20000000200 */
[----:B------:R-:W-:Y:S01]  /*3ae0*/  @P0 IMAD.MOV.U32 R4, RZ, RZ, 0x2 ;  /* 0x00000002ff040424 */ /* 0x000fe200078e00ff */
[----:B------:R-:W-:Y:S01]  /*3af0*/  @P0 IADD3 R12, PT, PT, R0, R12, RZ ;  /* 0x0000000c000c0210 */ /* 0x000fe20007ffe0ff */
[----:B------:R-:W-:-:S02]  /*3b00*/  @!P0 IMAD.MOV.U32 R26, RZ, RZ, R18 ;  /* 0x000000ffff1a8224 */ /* 0x000fc400078e0012 */
[----:B------:R-:W-:Y:S02]  /*3b10*/  @!P0 IMAD.MOV.U32 R2, RZ, RZ, R8 ;  /* 0x000000ffff028224 */ /* 0x000fe400078e0008 */
[----:B------:R-:W-:Y:S02]  /*3b20*/  @!P0 IMAD.IADD R13, R3, 0x1, R13 ;  /* 0x00000001030d8824 */ /* 0x000fe400078e020d */
[----:B------:R-:W-:Y:S01]  /*3b30*/  @!P0 IMAD.MOV.U32 R4, RZ, RZ, 0x1 ;  /* 0x00000001ff048424 */ /* 0x000fe200078e00ff */
[----:B------:R-:W-:Y:S06]  /*3b40*/  BRA `(.L_x_497) ;  /* 0x0000000000187947 */ /* 0x000fec0003800000 */
.L_x_496:
[----:B------:R-:W-:Y:S01]  /*3b50*/  IMAD.IADD R14, R11, 0x1, R14 ;  /* 0x000000010b0e7824 */ /* 0x000fe200078e020e */
[----:B------:R-:W-:Y:S01]  /*3b60*/  MOV R26, R18 ;  /* 0x00000012001a7202 */ /* 0x000fe20000000f00 */
[----:B------:R-:W-:Y:S02]  /*3b70*/  IMAD.MOV.U32 R27, RZ, RZ, R8 ;  /* 0x000000ffff1b7224 */ /* 0x000fe400078e0008 */
[--C-:B------:R-:W-:Y:S01]  /*3b80*/  FADD R25, |R16|, R6.reuse ;  /* 0x0000000610197221 */ /* 0x100fe20000000200 */
[----:B------:R-:W-:Y:S02]  /*3b90*/  IMAD.MOV.U32 R2, RZ, RZ, R6 ;  /* 0x000000ffff027224 */ /* 0x000fe400078e0006 */
[----:B------:R-:W-:-:S07]  /*3ba0*/  IMAD.MOV.U32 R4, RZ, RZ, RZ ;  /* 0x000000ffff047224 */ /* 0x000fce00078e00ff */
.L_x_497:
[----:B------:R-:W-:Y:S05]  /*3bb0*/  BSYNC.RECONVERGENT B1 ;  /* 0x0000000000017941 */ /* 0x000fea0003800200 */
.L_x_495:
        /* <DEDUP_REMOVED lines=27> */
.L_x_499:
[----:B------:R-:W-:Y:S05]  /*3d70*/  BSYNC.RELIABLE B1 ;  /* 0x0000000000017941 */ /* 0x000fea0003800100 */
.L_x_498:
[C---:B------:R-:W-:Y:S01]  /*3d80*/  FSETP.GEU.AND P0, PT, R25.reuse, R26, PT ;  /* 0x0000001a1900720b */ /* 0x040fe20003f0e000 */
[----:B------:R-:W-:Y:S01]  /*3d90*/  BSSY.RECONVERGENT B1, `(.L_x_500) ;  /* 0x0000017000017945 */ /* 0x000fe20003800200 */
[----:B------:R-:W-:-:S13]  /*3da0*/  FSETP.LT.AND P1, PT, R25, R27, PT ;  /* 0x0000001b1900720b */ /* 0x000fda0003f21000 */
[----:B------:R-:W-:Y:S05]  /*3db0*/  @!P0 BRA P1, `(.L_x_501) ;  /* 0x0000000000388947 */ /* 0x000fea0000800000 */
[----:B------:R-:W-:-:S13]  /*3dc0*/  FSETP.GEU.AND P0, PT, R27, R26, PT ;  /* 0x0000001a1b00720b */ /* 0x000fda0003f0e000 */
[----:B------:R-:W-:Y:S02]  /*3dd0*/  @P0 IMAD.MOV.U32 R6, RZ, RZ, R25 ;  /* 0x000000ffff060224 */ /* 0x000fe400078e0019 */
[--C-:B------:R-:W-:Y:S01]  /*3de0*/  @P0 FADD R8, |R24|, R26.reuse ;  /* 0x0000001a18080221 */ /* 0x100fe20000000200 */
[--C-:B------:R-:W-:Y:S01]  /*3df0*/  @P0 IMAD.MOV.U32 R18, RZ, RZ, R27.reuse ;  /* 0x000000ffff120224 */ /* 0x100fe200078e001b */
[----:B------:R-:W-:Y:S01]  /*3e00*/  @!P0 MOV R8, R26 ;  /* 0x0000001a00088202 */ /* 0x000fe20000000f00 */
[----:B------:R-:W-:Y:S02]  /*3e10*/  @P0 IMAD.MOV.U32 R2, RZ, RZ, R26 ;  /* 0x000000ffff020224 */ /* 0x000fe400078e001a */
[----:B------:R-:W-:Y:S01]  /*3e20*/  @!P0 FADD R18, |R15|, R27 ;  /* 0x0000001b0f128221 */ /* 0x000fe20000000200 */
[----:B------:R-:W-:Y:S01]  /*3e30*/  @P0 IMAD.MOV.U32 R4, RZ, RZ, 0x2 ;  /* 0x00000002ff040424 */ /* 0x000fe200078e00ff */
[----:B------:R-:W-:Y:S01]  /*3e40*/  @!P0 MOV R4, 0x1 ;  /* 0x0000000100048802 */ /* 0x000fe20000000f00 */
[----:B------:R-:W-:-:S02]  /*3e50*/  @!P0 IMAD.MOV.U32 R6, RZ, RZ, R25 ;  /* 0x000000ffff068224 */ /* 0x000fc400078e0019 */
[----:B------:R-:W-:Y:S02]  /*3e60*/  @!P0 IMAD.MOV.U32 R2, RZ, RZ, R27 ;  /* 0x000000ffff028224 */ /* 0x000fe400078e001b */
[----:B------:R-:W-:Y:S02]  /*3e70*/  @P0 IMAD.IADD R12, R0, 0x1, R12 ;  /* 0x00000001000c0824 */ /* 0x000fe400078e020c */
[----:B------:R-:W-:Y:S01]  /*3e80*/  @!P0 IMAD.IADD R13, R3, 0x1, R13 ;  /* 0x00000001030d8824 */ /* 0x000fe200078e020d */
[----:B------:R-:W-:Y:S06]  /*3e90*/  BRA `(.L_x_502) ;  /* 0x0000000000187947 */ /* 0x000fec0003800000 */
.L_x_501:
[----:B------:R-:W-:Y:S02]  /*3ea0*/  HFMA2 R4, -RZ, RZ, 0, 0 ;  /* 0x00000000ff047431 */ /* 0x000fe400000001ff */
[----:B------:R-:W-:Y:S02]  /*3eb0*/  IMAD.IADD R14, R11, 0x1, R14 ;  /* 0x000000010b0e7824 */ /* 0x000fe400078e020e */
[----:B------:R-:W-:Y:S01]  /*3ec0*/  FADD R6, |R16|, R25 ;  /* 0x0000001910067221 */ /* 0x000fe20000000200 */
[----:B------:R-:W-:Y:S02]  /*3ed0*/  IMAD.MOV.U32 R18, RZ, RZ, R27 ;  /* 0x000000ffff127224 */ /* 0x000fe400078e001b */
[----:B------:R-:W-:Y:S02]  /*3ee0*/  IMAD.MOV.U32 R8, RZ, RZ, R26 ;  /* 0x000000ffff087224 */ /* 0x000fe400078e001a */
[----:B------:R-:W-:-:S07]  /*3ef0*/  IMAD.MOV.U32 R2, RZ, RZ, R25 ;  /* 0x000000ffff027224 */ /* 0x000fce00078e0019 */
.L_x_502:
[----:B------:R-:W-:Y:S05]  /*3f00*/  BSYNC.RECONVERGENT B1 ;  /* 0x0000000000017941 */ /* 0x000fea0003800200 */
.L_x_500:
        /* <DEDUP_REMOVED lines=26> */
.L_x_504:
[----:B------:R-:W-:Y:S05]  /*40b0*/  BSYNC.RELIABLE B1 ;  /* 0x0000000000017941 */ /* 0x000fea0003800100 */
.L_x_503:
[C---:B------:R-:W-:Y:S01]  /*40c0*/  FSETP.GEU.AND P0, PT, R6.reuse, R8, PT ;  /* 0x000000080600720b */ /* 0x040fe20003f0e000 */
[----:B------:R-:W-:Y:S01]  /*40d0*/  BSSY.RECONVERGENT B1, `(.L_x_505) ;  /* 0x0000017000017945 */ /* 0x000fe20003800200 */
[----:B------:R-:W-:-:S13]  /*40e0*/  FSETP.LT.AND P1, PT, R6, R18, PT ;  /* 0x000000120600720b */ /* 0x000fda0003f21000 */
[----:B------:R-:W-:Y:S05]  /*40f0*/  @!P0 BRA P1, `(.L_x_506) ;  /* 0x0000000000388947 */ /* 0x000fea0000800000 */
[----:B------:R-:W-:-:S13]  /*4100*/  FSETP.GEU.AND P0, PT, R18, R8, PT ;  /* 0x000000081200720b */ /* 0x000fda0003f0e000 */
[----:B------:R-:W-:Y:S02]  /*4110*/  @P0 IMAD.MOV.U32 R25, RZ, RZ, R6 ;  /* 0x000000ffff190224 */ /* 0x000fe400078e0006 */
[--C-:B------:R-:W-:Y:S01]  /*4120*/  @P0 FADD R26, |R24|, R8.reuse ;  /* 0x00000008181a0221 */ /* 0x100fe20000000200 */
[-C--:B------:R-:W-:Y:S01]  /*4130*/  @P0 MOV R27, R18.reuse ;  /* 0x00000012001b0202 */ /* 0x080fe20000000f00 */
[----:B------:R-:W-:Y:S02]  /*4140*/  @P0 IMAD.MOV.U32 R2, RZ, RZ, R8 ;  /* 0x000000ffff020224 */ /* 0x000fe400078e0008 */
[----:B------:R-:W-:Y:S01]  /*4150*/  @!P0 FADD R27, |R15|, R18 ;  /* 0x000000120f1b8221 */ /* 0x000fe20000000200 */
[----:B------:R-:W-:Y:S01]  /*4160*/  @P0 IMAD.MOV.U32 R4, RZ, RZ, 0x2 ;  /* 0x00000002ff040424 */ /* 0x000fe200078e00ff */
[----:B------:R-:W-:Y:S01]  /*4170*/  @!P0 MOV R2, R18 ;  /* 0x0000001200028202 */ /* 0x000fe20000000f00 */
[----:B------:R-:W-:Y:S02]  /*4180*/  @!P0 IMAD.MOV.U32 R25, RZ, RZ, R6 ;  /* 0x000000ffff198224 */ /* 0x000fe400078e0006 */
[----:B------:R-:W-:-:S02]  /*4190*/  @!P0 IMAD.MOV.U32 R26, RZ, RZ, R8 ;  /* 0x000000ffff1a8224 */ /* 0x000fc400078e0008 */
[----:B------:R-:W-:Y:S02]  /*41a0*/  @P0 IMAD.IADD R12, R0, 0x1, R12 ;  /* 0x00000001000c0824 */ /* 0x000fe400078e020c */
[----:B------:R-:W-:Y:S02]  /*41b0*/  @!P0 IMAD.IADD R13, R3, 0x1, R13 ;  /* 0x00000001030d8824 */ /* 0x000fe400078e020d */
[----:B------:R-:W-:Y:S01]  /*41c0*/  @!P0 IMAD.MOV.U32 R4, RZ, RZ, 0x1 ;  /* 0x00000001ff048424 */ /* 0x000fe200078e00ff */
[----:B------:R-:W-:Y:S06]  /*41d0*/  BRA `(.L_x_507) ;  /* 0x0000000000187947 */ /* 0x000fec0003800000 */
.L_x_506:
[----:B------:R-:W-:Y:S01]  /*41e0*/  IMAD.IADD R14, R11, 0x1, R14 ;  /* 0x000000010b0e7824 */ /* 0x000fe200078e020e */
[----:B------:R-:W-:Y:S01]  /*41f0*/  MOV R27, R18 ;  /* 0x00000012001b7202 */ /* 0x000fe20000000f00 */
[----:B------:R-:W-:Y:S02]  /*4200*/  IMAD.MOV.U32 R26, RZ, RZ, R8 ;  /* 0x000000ffff1a7224 */ /* 0x000fe400078e0008 */
[--C-:B------:R-:W-:Y:S01]  /*4210*/  FADD R25, |R16|, R6.reuse ;  /* 0x0000000610197221 */ /* 0x100fe20000000200 */
[----:B------:R-:W-:Y:S02]  /*4220*/  IMAD.MOV.U32 R2, RZ, RZ, R6 ;  /* 0x000000ffff027224 */ /* 0x000fe400078e0006 */
[----:B------:R-:W-:-:S07]  /*4230*/  IMAD.MOV.U32 R4, RZ, RZ, RZ ;  /* 0x000000ffff047224 */ /* 0x000fce00078e00ff */
.L_x_507:
[----:B------:R-:W-:Y:S05]  /*4240*/  BSYNC.RECONVERGENT B1 ;  /* 0x0000000000017941 */ /* 0x000fea0003800200 */
.L_x_505:
[----:B------:R-:W-:Y:S01]  /*4250*/  VIADD R6, R22, 0x7 ;  /* 0x0000000716067836 */ /* 0x000fe20000000000 */
[----:B------:R-:W-:Y:S01]  /*4260*/  FSETP.GE.AND P0, PT, R2, R21, PT ;  /* 0x000000150200720b */ /* 0x000fe20003f06000 */
[----:B------:R-:W-:-:S03]  /*4270*/  HFMA2 R7, -RZ, RZ, 0, 1.5199184417724609375e-05 ;  /* 0x000000ffff077431 */ /* 0x000fc600000001ff */
        /* <DEDUP_REMOVED lines=24> */
.L_x_509:
[----:B------:R-:W-:Y:S05]  /*4400*/  BSYNC.RELIABLE B1 ;  /* 0x0000000000017941 */ /* 0x000fea0003800100 */
.L_x_508:
        /* <DEDUP_REMOVED lines=8> */
[----:B------:R-:W-:Y:S01]  /*4490*/  @P0 MOV R2, R26 ;  /* 0x0000001a00020202 */ /* 0x000fe20000000f00 */
[----:B------:R-:W-:Y:S02]  /*44a0*/  @P0 IMAD.MOV.U32 R4, RZ, RZ, 0x2 ;  /* 0x00000002ff040424 */ /* 0x000fe400078e00ff */
[----:B------:R-:W-:Y:S01]  /*44b0*/  @!P0 FADD R6, |R15|, R27 ;  /* 0x0000001b0f068221 */ /* 0x000fe20000000200 */
[----:B------:R-:W-:Y:S01]  /*44c0*/  @!P0 IMAD.MOV.U32 R18, RZ, RZ, R25 ;  /* 0x000000ffff128224 */ /* 0x000fe200078e0019 */
[----:B------:R-:W-:Y:S01]  /*44d0*/  @!P0 IADD3 R13, PT, PT, R3, R13, RZ ;  /* 0x0000000d030d8210 */ /* 0x000fe20007ffe0ff */
[----:B------:R-:W-:-:S02]  /*44e0*/  @!P0 IMAD.MOV.U32 R8, RZ, RZ, R26 ;  /* 0x000000ffff088224 */ /* 0x000fc400078e001a */
[----:B------:R-:W-:Y:S02]  /*44f0*/  @!P0 IMAD.MOV.U32 R2, RZ, RZ, R27 ;  /* 0x000000ffff028224 */ /* 0x000fe400078e001b */
[----:B------:R-:W-:Y:S02]  /*4500*/  @P0 IMAD.IADD R12, R0, 0x1, R12 ;  /* 0x00000001000c0824 */ /* 0x000fe400078e020c */
[----:B------:R-:W-:Y:S01]  /*4510*/  @!P0 IMAD.MOV.U32 R4, RZ, RZ, 0x1 ;  /* 0x00000001ff048424 */ /* 0x000fe200078e00ff */
[----:B------:R-:W-:Y:S06]  /*4520*/  BRA `(.L_x_512) ;  /* 0x0000000000187947 */ /* 0x000fec0003800000 */
.L_x_511:
[----:B------:R-:W-:Y:S02]  /*4530*/  IMAD.IADD R14, R11, 0x1, R14 ;  /* 0x000000010b0e7824 */ /* 0x000fe400078e020e */
[----:B------:R-:W-:Y:S01]  /*4540*/  FADD R18, |R16|, R25 ;  /* 0x0000001910127221 */ /* 0x000fe20000000200 */
[----:B------:R-:W-:Y:S01]  /*4550*/  IMAD.MOV.U32 R6, RZ, RZ, R27 ;  /* 0x000000ffff067224 */ /* 0x000fe200078e001b */
[----:B------:R-:W-:Y:S01]  /*4560*/  MOV R2, R25 ;  /* 0x0000001900027202 */ /* 0x000fe20000000f00 */
[----:B------:R-:W-:Y:S02]  /*4570*/  IMAD.MOV.U32 R8, RZ, RZ, R26 ;  /* 0x000000ffff087224 */ /* 0x000fe400078e001a */
[----:B------:R-:W-:-:S07]  /*4580*/  IMAD.MOV.U32 R4, RZ, RZ, RZ ;  /* 0x000000ffff047224 */ /* 0x000fce00078e00ff */
.L_x_512:
[----:B------:R-:W-:Y:S05]  /*4590*/  BSYNC.RECONVERGENT B1 ;  /* 0x0000000000017941 */ /* 0x000fea0003800200 */
.L_x_510:
        /* <DEDUP_REMOVED lines=26> */
.L_x_514:
[----:B------:R-:W-:Y:S05]  /*4740*/  BSYNC.RELIABLE B1 ;  /* 0x0000000000017941 */ /* 0x000fea0003800100 */
.L_x_513:
[C---:B------:R-:W-:Y:S01]  /*4750*/  FSETP.GEU.AND P0, PT, R18.reuse, R8, PT ;  /* 0x000000081200720b */ /* 0x040fe20003f0e000 */
[----:B------:R-:W-:Y:S01]  /*4760*/  BSSY.RECONVERGENT B1, `(.L_x_515) ;  /* 0x0000017000017945 */ /* 0x000fe20003800200 */
[----:B------:R-:W-:-:S13]  /*4770*/  FSETP.LT.AND P1, PT, R18, R6, PT ;  /* 0x000000061200720b */ /* 0x000fda0003f21000 */
[----:B------:R-:W-:Y:S05]  /*4780*/  @!P0 BRA P1, `(.L_x_516) ;  /* 0x0000000000388947 */ /* 0x000fea0000800000 */
[----:B------:R-:W-:-:S13]  /*4790*/  FSETP.GEU.AND P0, PT, R6, R8, PT ;  /* 0x000000080600720b */ /* 0x000fda0003f0e000 */
[----:B------:R-:W-:Y:S01]  /*47a0*/  @P0 MOV R27, R18 ;  /* 0x00000012001b0202 */ /* 0x000fe20000000f00 */
[----:B------:R-:W-:Y:S01]  /*47b0*/  @P0 FADD R26, |R24|, R8 ;  /* 0x00000008181a0221 */ /* 0x000fe20000000200 */
[----:B------:R-:W-:Y:S01]  /*47c0*/  @P0 IMAD.MOV.U32 R25, RZ, RZ, R6 ;  /* 0x000000ffff190224 */ /* 0x000fe200078e0006 */
[----:B------:R-:W-:Y:S01]  /*47d0*/  @P0 MOV R4, 0x2 ;  /* 0x0000000200040802 */ /* 0x000fe20000000f00 */
[----:B------:R-:W-:Y:S02]  /*47e0*/  @P0 IMAD.MOV.U32 R2, RZ, RZ, R8 ;  /* 0x000000ffff020224 */ /* 0x000fe400078e0008 */
[----:B------:R-:W-:Y:S01]  /*47f0*/  @!P0 FADD R25, |R15|, R6 ;  /* 0x000000060f198221 */ /* 0x000fe20000000200 */
[----:B------:R-:W-:Y:S02]  /*4800*/  @!P0 IMAD.MOV.U32 R27, RZ, RZ, R18 ;  /* 0x000000ffff1b8224 */ /* 0x000fe400078e0012 */
[----:B------:R-:W-:Y:S02]  /*4810*/  @!P0 IMAD.MOV.U32 R26, RZ, RZ, R8 ;  /* 0x000000ffff1a8224 */ /* 0x000fe400078e0008 */
[----:B------:R-:W-:-:S02]  /*4820*/  @!P0 IMAD.MOV.U32 R2, RZ, RZ, R6 ;  /* 0x000000ffff028224 */ /* 0x000fc400078e0006 */
[----:B------:R-:W-:Y:S02]  /*4830*/  @P0 IMAD.IADD R12, R0, 0x1, R12 ;  /* 0x00000001000c0824 */ /* 0x000fe400078e020c */
[----:B------:R-:W-:Y:S02]  /*4840*/  @!P0 IMAD.IADD R13, R3, 0x1, R13 ;  /* 0x00000001030d8824 */ /* 0x000fe400078e020d */
[----:B------:R-:W-:Y:S01]  /*4850*/  @!P0 IMAD.MOV.U32 R4, RZ, RZ, 0x1 ;  /* 0x00000001ff048424 */ /* 0x000fe200078e00ff */
[----:B------:R-:W-:Y:S06]  /*4860*/  BRA `(.L_x_517) ;  /* 0x0000000000187947 */ /* 0x000fec0003800000 */
.L_x_516:
[----:B------:R-:W-:Y:S01]  /*4870*/  IADD3 R14, PT, PT, R11, R14, RZ ;  /* 0x0000000e0b0e7210 */ /* 0x000fe20007ffe0ff */
[----:B------:R-:W-:Y:S02]  /*4880*/  IMAD.MOV.U32 R25, RZ, RZ, R6 ;  /* 0x000000ffff197224 */ /* 0x000fe400078e0006 */
[----:B------:R-:W-:Y:S01]  /*4890*/  FADD R27, |R16|, R18 ;  /* 0x00000012101b7221 */ /* 0x000fe20000000200 */
[----:B------:R-:W-:Y:S02]  /*48a0*/  IMAD.MOV.U32 R26, RZ, RZ, R8 ;  /* 0x000000ffff1a7224 */ /* 0x000fe400078e0008 */
[----:B------:R-:W-:Y:S02]  /*48b0*/  IMAD.MOV.U32 R2, RZ, RZ, R18 ;  /* 0x000000ffff027224 */ /* 0x000fe400078e0012 */
[----:B------:R-:W-:-:S07]  /*48c0*/  IMAD.MOV.U32 R4, RZ, RZ, RZ ;  /* 0x000000ffff047224 */ /* 0x000fce00078e00ff */
.L_x_517:
[----:B------:R-:W-:Y:S05]  /*48d0*/  BSYNC.RECONVERGENT B1 ;  /* 0x0000000000017941 */ /* 0x000fea0003800200 */
.L_x_515:
        /* <DEDUP_REMOVED lines=27> */
.L_x_519:
[----:B------:R-:W-:Y:S05]  /*4a90*/  BSYNC.RELIABLE B1 ;  /* 0x0000000000017941 */ /* 0x000fea0003800100 */
.L_x_518:
        /* <DEDUP_REMOVED lines=9> */
[--C-:B------:R-:W-:Y:S02]  /*4b30*/  @P0 IMAD.MOV.U32 R2, RZ, RZ, R26.reuse ;  /* 0x000000ffff020224 */ /* 0x100fe400078e001a */
        /* <DEDUP_REMOVED lines=8> */
.L_x_521:
[----:B------:R-:W-:Y:S01]  /*4bc0*/  IMAD.IADD R14, R11, 0x1, R14 ;  /* 0x000000010b0e7824 */ /* 0x000fe200078e020e */
[----:B------:R-:W-:Y:S01]  /*4bd0*/  MOV R8, R26 ;  /* 0x0000001a00087202 */ /* 0x000fe20000000f00 */
[----:B------:R-:W-:Y:S02]  /*4be0*/  IMAD.MOV.U32 R6, RZ, RZ, R25 ;  /* 0x000000ffff067224 */ /* 0x000fe400078e0019 */
[--C-:B------:R-:W-:Y:S01]  /*4bf0*/  FADD R18, |R16|, R27.reuse ;  /* 0x0000001b10127221 */ /* 0x100fe20000000200 */
[----:B------:R-:W-:Y:S02]  /*4c00*/  IMAD.MOV.U32 R2, RZ, RZ, R27 ;  /* 0x000000ffff027224 */ /* 0x000fe400078e001b */
[----:B------:R-:W-:-:S07]  /*4c10*/  IMAD.MOV.U32 R4, RZ, RZ, RZ ;  /* 0x000000ffff047224 */ /* 0x000fce00078e00ff */
.L_x_522:
[----:B------:R-:W-:Y:S05]  /*4c20*/  BSYNC.RECONVERGENT B1 ;  /* 0x0000000000017941 */ /* 0x000fea0003800200 */
.L_x_520:
        /* <DEDUP_REMOVED lines=26> */
.L_x_524:
[----:B------:R-:W-:Y:S05]  /*4dd0*/  BSYNC.RELIABLE B1 ;  /* 0x0000000000017941 */ /* 0x000fea0003800100 */
.L_x_523:
        /* <DEDUP_REMOVED lines=18> */
.L_x_526:
[----:B------:R-:W-:Y:S02]  /*4f00*/  HFMA2 R4, -RZ, RZ, 0, 0 ;  /* 0x00000000ff047431 */ /* 0x000fe400000001ff */
[----:B------:R-:W-:Y:S02]  /*4f10*/  IMAD.IADD R14, R11, 0x1, R14 ;  /* 0x000000010b0e7824 */ /* 0x000fe400078e020e */
[----:B------:R-:W-:Y:S01]  /*4f20*/  FADD R27, |R16|, R18 ;  /* 0x00000012101b7221 */ /* 0x000fe20000000200 */
[----:B------:R-:W-:Y:S02]  /*4f30*/  IMAD.MOV.U32 R25, RZ, RZ, R6 ;  /* 0x000000ffff197224 */ /* 0x000fe400078e0006 */
[----:B------:R-:W-:Y:S02]  /*4f40*/  IMAD.MOV.U32 R26, RZ, RZ, R8 ;  /* 0x000000ffff1a7224 */ /* 0x000fe400078e0008 */
[----:B------:R-:W-:-:S07]  /*4f50*/  IMAD.MOV.U32 R2, RZ, RZ, R18 ;  /* 0x000000ffff027224 */ /* 0x000fce00078e0012 */
.L_x_527:
[----:B------:R-:W-:Y:S05]  /*4f60*/  BSYNC.RECONVERGENT B1 ;  /* 0x0000000000017941 */ /* 0x000fea0003800200 */
.L_x_525:
        /* <DEDUP_REMOVED lines=27> */
.L_x_529:
[----:B------:R-:W-:Y:S05]  /*5120*/  BSYNC.RELIABLE B1 ;  /* 0x0000000000017941 */ /* 0x000fea0003800100 */
.L_x_528:
        /* <DEDUP_REMOVED lines=8> */
[--C-:B------:R-:W-:Y:S02]  /*51b0*/  @P0 IMAD.MOV.U32 R2, RZ, RZ, R26.reuse ;  /* 0x000000ffff020224 */ /* 0x100fe400078e001a */
        /* <DEDUP_REMOVED lines=9> */
.L_x_531:
[----:B------:R-:W-:Y:S01]  /*5250*/  IMAD.IADD R14, R11, 0x1, R14 ;  /* 0x000000010b0e7824 */ /* 0x000fe200078e020e */
[----:B------:R-:W-:Y:S01]  /*5260*/  MOV R6, R25 ;  /* 0x0000001900067202 */ /* 0x000fe20000000f00 */
[----:B------:R-:W-:Y:S02]  /*5270*/  IMAD.MOV.U32 R8, RZ, RZ, R26 ;  /* 0x000000ffff087224 */ /* 0x000fe400078e001a */
[--C-:B------:R-:W-:Y:S01]  /*5280*/  FADD R18, |R16|, R27.reuse ;  /* 0x0000001b10127221 */ /* 0x100fe20000000200 */
[----:B------:R-:W-:Y:S02]  /*5290*/  IMAD.MOV.U32 R2, RZ, RZ, R27 ;  /* 0x000000ffff027224 */ /* 0x000fe400078e001b */
[----:B------:R-:W-:-:S07]  /*52a0*/  IMAD.MOV.U32 R4, RZ, RZ, RZ ;  /* 0x000000ffff047224 */ /* 0x000fce00078e00ff */
.L_x_532:
[----:B------:R-:W-:Y:S05]  /*52b0*/  BSYNC.RECONVERGENT B1 ;  /* 0x0000000000017941 */ /* 0x000fea0003800200 */
.L_x_530:
        /* <DEDUP_REMOVED lines=26> */
.L_x_534:
[----:B------:R-:W-:Y:S05]  /*5460*/  BSYNC.RELIABLE B1 ;  /* 0x0000000000017941 */ /* 0x000fea0003800100 */
.L_x_533:
        /* <DEDUP_REMOVED lines=18> */
.L_x_536:
[----:B------:R-:W-:Y:S02]  /*5590*/  IMAD.IADD R14, R11, 0x1, R14 ;  /* 0x000000010b0e7824 */ /* 0x000fe400078e020e */
[----:B------:R-:W-:Y:S01]  /*55a0*/  FADD R27, |R16|, R18 ;  /* 0x00000012101b7221 */ /* 0x000fe20000000200 */
[----:B------:R-:W-:Y:S01]  /*55b0*/  IMAD.MOV.U32 R25, RZ, RZ, R6 ;  /* 0x000000ffff197224 */ /* 0x000fe200078e0006 */
[----:B------:R-:W-:Y:S01]  /*55c0*/  MOV R2, R18 ;  /* 0x0000001200027202 */ /* 0x000fe20000000f00 */
[----:B------:R-:W-:Y:S02]  /*55d0*/  IMAD.MOV.U32 R26, RZ, RZ, R8 ;  /* 0x000000ffff1a7224 */ /* 0x000fe400078e0008 */
[----:B------:R-:W-:-:S07]  /*55e0*/  IMAD.MOV.U32 R4, RZ, RZ, RZ ;  /* 0x000000ffff047224 */ /* 0x000fce00078e00ff */
.L_x_537:
[----:B------:R-:W-:Y:S05]  /*55f0*/  BSYNC.RECONVERGENT B1 ;  /* 0x0000000000017941 */ /* 0x000fea0003800200 */
.L_x_535:
        /* <DEDUP_REMOVED lines=27> */
.L_x_539:
[----:B------:R-:W-:Y:S05]  /*57b0*/  BSYNC.RELIABLE B1 ;  /* 0x0000000000017941 */ /* 0x000fea0003800100 */
.L_x_538:
[C---:B------:R-:W-:Y:S01]  /*57c0*/  FSETP.GEU.AND P0, PT, R27.reuse, R26, PT ;  /* 0x0000001a1b00720b */ /* 0x040fe20003f0e000 */
[----:B------:R-:W-:Y:S01]  /*57d0*/  BSSY.RECONVERGENT B1, `(.L_x_540) ;  /* 0x0000017000017945 */ /* 0x000fe20003800200 */
[----:B------:R-:W-:-:S13]  /*57e0*/  FSETP.LT.AND P1, PT, R27, R25, PT ;  /* 0x000000191b00720b */ /* 0x000fda0003f21000 */
[----:B------:R-:W-:Y:S05]  /*57f0*/  @!P0 BRA P1, `(.L_x_541) ;  /* 0x0000000000388947 */ /* 0x000fea0000800000 */
[----:B------:R-:W-:-:S13]  /*5800*/  FSETP.GEU.AND P0, PT, R25, R26, PT ;  /* 0x0000001a1900720b */ /* 0x000fda0003f0e000 */
[----:B------:R-:W-:Y:S01]  /*5810*/  @P0 MOV R18, R27 ;  /* 0x0000001b00120202 */ /* 0x000fe20000000f00 */
[--C-:B------:R-:W-:Y:S01]  /*5820*/  @P0 FADD R8, |R24|, R26.reuse ;  /* 0x0000001a18080221 */ /* 0x100fe20000000200 */
[--C-:B------:R-:W-:Y:S01]  /*5830*/  @P0 IMAD.MOV.U32 R6, RZ, RZ, R25.reuse ;  /* 0x000000ffff060224 */ /* 0x100fe200078e0019 */
[----:B------:R-:W-:Y:S01]  /*5840*/  @P0 MOV R4, 0x2 ;  /* 0x0000000200040802 */ /* 0x000fe20000000f00 */
[--C-:B------:R-:W-:Y:S02]  /*5850*/  @P0 IMAD.MOV.U32 R2, RZ, RZ, R26.reuse ;  /* 0x000000ffff020224 */ /* 0x100fe400078e001a */
        /* <DEDUP_REMOVED lines=8> */
.L_x_541:
[----:B------:R-:W-:Y:S01]  /*58e0*/  IADD3 R14, PT, PT, R11, R14, RZ ;  /* 0x0000000e0b0e7210 */ /* 0x000fe20007ffe0ff */
[----:B------:R-:W-:Y:S02]  /*58f0*/  IMAD.MOV.U32 R6, RZ, RZ, R25 ;  /* 0x000000ffff067224 */ /* 0x000fe400078e0019 */
[--C-:B------:R-:W-:Y:S01]  /*5900*/  FADD R18, |R16|, R27.reuse ;  /* 0x0000001b10127221 */ /* 0x100fe20000000200 */
[----:B------:R-:W-:Y:S02]  /*5910*/  IMAD.MOV.U32 R8, RZ, RZ, R26 ;  /* 0x000000ffff087224 */ /* 0x000fe400078e001a */
[----:B------:R-:W-:Y:S02]  /*5920*/  IMAD.MOV.U32 R2, RZ, RZ, R27 ;  /* 0x000000ffff027224 */ /* 0x000fe400078e001b */
[----:B------:R-:W-:-:S07]  /*5930*/  IMAD.MOV.U32 R4, RZ, RZ, RZ ;  /* 0x000000ffff047224 */ /* 0x000fce00078e00ff */
.L_x_542:
[----:B------:R-:W-:Y:S05]  /*5940*/  BSYNC.RECONVERGENT B1 ;  /* 0x0000000000017941 */ /* 0x000fea0003800200 */
.L_x_540:
        /* <DEDUP_REMOVED lines=26> */
.L_x_544:
[----:B------:R-:W-:Y:S05]  /*5af0*/  BSYNC.RELIABLE B1 ;  /* 0x0000000000017941 */ /* 0x000fea0003800100 */
.L_x_543:
        /* <DEDUP_REMOVED lines=18> */
.L_x_546:
[----:B------:R-:W-:Y:S01]  /*5c20*/  IMAD.IADD R14, R11, 0x1, R14 ;  /* 0x000000010b0e7824 */ /* 0x000fe200078e020e */
[----:B------:R-:W-:Y:S01]  /*5c30*/  MOV R26, R8 ;  /* 0x00000008001a7202 */ /* 0x000fe20000000f00 */
[----:B------:R-:W-:Y:S02]  /*5c40*/  IMAD.MOV.U32 R27, RZ, RZ, R6 ;  /* 0x000000ffff1b7224 */ /* 0x000fe400078e0006 */
[--C-:B------:R-:W-:Y:S01]  /*5c50*/  FADD R25, |R16|, R18.reuse ;  /* 0x0000001210197221 */ /* 0x100fe20000000200 */
[----:B------:R-:W-:Y:S02]  /*5c60*/  IMAD.MOV.U32 R2, RZ, RZ, R18 ;  /* 0x000000ffff027224 */ /* 0x000fe400078e0012 */
[----:B------:R-:W-:-:S07]  /*5c70*/  IMAD.MOV.U32 R4, RZ, RZ, RZ ;  /* 0x000000ffff047224 */ /* 0x000fce00078e00ff */
.L_x_547:
[----:B------:R-:W-:Y:S05]  /*5c80*/  BSYNC.RECONVERGENT B1 ;  /* 0x0000000000017941 */ /* 0x000fea0003800200 */
.L_x_545:
        /* <DEDUP_REMOVED lines=27> */
.L_x_549:
[----:B------:R-:W-:Y:S05]  /*5e40*/  BSYNC.RELIABLE B1 ;  /* 0x0000000000017941 */ /* 0x000fea0003800100 */
.L_x_548:
        /* <DEDUP_REMOVED lines=18> */
.L_x_551:
[----:B------:R-:W-:Y:S02]  /*5f70*/  HFMA2 R4, -RZ, RZ, 0, 0 ;  /* 0x00000000ff047431 */ /* 0x000fe400000001ff */
[----:B------:R-:W-:Y:S02]  /*5f80*/  IMAD.IADD R14, R11, 0x1, R14 ;  /* 0x000000010b0e7824 */ /* 0x000fe400078e020e */
[----:B------:R-:W-:Y:S01]  /*5f90*/  FADD R18, |R16|, R25 ;  /* 0x0000001910127221 */ /* 0x000fe20000000200 */
[----:B------:R-:W-:Y:S02]  /*5fa0*/  IMAD.MOV.U32 R6, RZ, RZ, R27 ;  /* 0x000000ffff067224 */ /* 0x000fe400078e001b */
[----:B------:R-:W-:Y:S02]  /*5fb0*/  IMAD.MOV.U32 R8, RZ, RZ, R26 ;  /* 0x000000ffff087224 */ /* 0x000fe400078e001a */
[----:B------:R-:W-:-:S07]  /*5fc0*/  IMAD.MOV.U32 R2, RZ, RZ, R25 ;  /* 0x000000ffff027224 */ /* 0x000fce00078e0019 */
.L_x_552:
[----:B------:R-:W-:Y:S05]  /*5fd0*/  BSYNC.RECONVERGENT B1 ;  /* 0x0000000000017941 */ /* 0x000fea0003800200 */
.L_x_550:
[----:B------:R-:W-:-:S05]  /*5fe0*/  VIADD R22, R22, 0x10 ;  /* 0x0000001016167836 */ /* 0x000fca0000000000 */
[----:B------:R-:W-:-:S13]  /*5ff0*/  ISETP.GE.AND P0, PT, R22, R19, PT ;  /* 0x000000131600720c */ /* 0x000fda0003f06270 */
[----:B------:R-:W-:Y:S05]  /*6000*/  @!P0 BRA `(.L_x_553) ;  /* 0xffffffc800e08947 */ /* 0x000fea000383ffff */
[----:B------:R-:W-:-:S07]  /*6010*/  IMAD.MOV.U32 R7, RZ, RZ, 0xff ;  /* 0x000000ffff077424 */ /* 0x000fce00078e00ff */
.L_x_476:
[----:B0-----:R-:W-:Y:S05]  /*6020*/  BSYNC.RECONVERGENT B0 ;  /* 0x0000000000007941 */ /* 0x001fea0003800200 */
.L_x_475:
        /* <DEDUP_REMOVED lines=11> */
[----:B------:R-:W-:Y:S02]  /*60e0*/  IMAD.MOV.U32 R7, RZ, RZ, 0x3f4ccccd ;  /* 0x3f4ccccdff077424 */ /* 0x000fe400078e00ff */
        /* <DEDUP_REMOVED lines=9> */
[----:B------:R-:W-:Y:S02]  /*6180*/  @!P0 FSEL R7, R7, 1, !P1 ;  /* 0x3f80000007078808 */ /* 0x000fe40004800000 */
[----:B------:R-:W-:Y:S01]  /*6190*/  @P0 MOV R7, 0x3f800000 ;  /* 0x3f80000000070802 */ /* 0x000fe20000000f00 */
[----:B------:R-:W-:Y:S06]  /*61a0*/  BRA `(.L_x_556) ;  /* 0x0000000000047947 */ /* 0x000fec0003800000 */
.L_x_557:
[----:B------:R-:W-:-:S07]  /*61b0*/  IMAD.MOV.U32 R7, RZ, RZ, 0x3f666666 ;  /* 0x3f666666ff077424 */ /* 0x000fce00078e00ff */
.L_x_556:
[----:B------:R-:W-:Y:S05]  /*61c0*/  BSYNC.RECONVERGENT B0 ;  /* 0x0000000000007941 */ /* 0x000fea0003800200 */
.L_x_555:
        /* <DEDUP_REMOVED lines=11> */
[----:B------:R-:W-:Y:S01]  /*6280*/  MOV R4, 0x62b0 ;  /* 0x000062b000047802 */ /* 0x000fe20000000f00 */
[----:B0-----:R-:W-:-:S07]  /*6290*/  IMAD.U32 R16, RZ, RZ, UR4 ;  /* 0x00000004ff107e24 */ /* 0x001fce000f8e00ff */
[----:B-123--:R-:W-:Y:S05]  /*62a0*/  CALL.REL.NOINC `($__internal_14_$__cuda_sm3x_div_rn_noftz_f32_slowpath) ;  /* 0x0000000400a87944 */ /* 0x00efea0003c00000 */
[----:B------:R-:W-:-:S07]  /*62b0*/  IMAD.MOV.U32 R4, RZ, RZ, R2 ;  /* 0x000000ffff047224 */ /* 0x000fce00078e0002 */
.L_x_559:
[----:B------:R-:W-:Y:S05]  /*62c0*/  BSYNC.RECONVERGENT B0 ;  /* 0x0000000000007941 */ /* 0x000fea0003800200 */
.L_x_558:
        /* <DEDUP_REMOVED lines=20> */
.L_x_554:
        /* <DEDUP_REMOVED lines=8> */
        .weak           $__internal_12_$__cuda_sm20_rcp_rn_f32_slowpath
        .type           $__internal_12_$__cuda_sm20_rcp_rn_f32_slowpath,@function
        .size           $__internal_12_$__cuda_sm20_rcp_rn_f32_slowpath,($__internal_13_$__cuda_sm20_sqrt_rn_f32_slowpath - $__internal_12_$__cuda_sm20_rcp_rn_f32_slowpath)
$__internal_12_$__cuda_sm20_rcp_rn_f32_slowpath:
        /* <DEDUP_REMOVED lines=15> */
.L_x_561:
        /* <DEDUP_REMOVED lines=33> */
.L_x_563:
[----:B------:R0:W1:Y:S02]  /*6790*/  MUFU.RCP R19, R18 ;  /* 0x0000001200137308 */ /* 0x0000640000001000 */
.L_x_562:
[----:B------:R-:W-:Y:S05]  /*67a0*/  BSYNC.RECONVERGENT B1 ;  /* 0x0000000000017941 */ /* 0x000fea0003800200 */
.L_x_560:
[----:B-1----:R-:W-:Y:S02]  /*67b0*/  IMAD.MOV.U32 R24, RZ, RZ, R19 ;  /* 0x000000ffff187224 */ /* 0x002fe400078e0013 */
[----:B------:R-:W-:Y:S02]  /*67c0*/  HFMA2 R19, -RZ, RZ, 0, 0 ;  /* 0x00000000ff137431 */ /* 0x000fe400000001ff */
[----:B0-----:R-:W-:-:S04]  /*67d0*/  IMAD.MOV.U32 R18, RZ, RZ, R20 ;  /* 0x000000ffff127224 */ /* 0x001fc800078e0014 */
[----:B------:R-:W-:Y:S05]  /*67e0*/  RET.REL.NODEC R18 `(_Z25render_kernel_v4_unrolledPKaPKfPfiiiiiff) ;  /* 0xffffff9812047950 */ /* 0x000fea0003c3ffff */
        .weak           $__internal_13_$__cuda_sm20_sqrt_rn_f32_slowpath
        .type           $__internal_13_$__cuda_sm20_sqrt_rn_f32_slowpath,@function
        .size           $__internal_13_$__cuda_sm20_sqrt_rn_f32_slowpath,($__internal_14_$__cuda_sm3x_div_rn_noftz_f32_slowpath - $__internal_13_$__cuda_sm20_sqrt_rn_f32_slowpath)
$__internal_13_$__cuda_sm20_sqrt_rn_f32_slowpath:
        /* <DEDUP_REMOVED lines=19> */
.L_x_564:
[----:B------:R-:W-:Y:S01]  /*6920*/  IMAD.MOV.U32 R12, RZ, RZ, R16 ;  /* 0x000000ffff0c7224 */ /* 0x000fe200078e0010 */
[----:B------:R-:W-:-:S04]  /*6930*/  MOV R13, 0x0 ;  /* 0x00000000000d7802 */ /* 0x000fc80000000f00 */
[----:B------:R-:W-:Y:S05]  /*6940*/  RET.REL.NODEC R12 `(_Z25render_kernel_v4_unrolledPKaPKfPfiiiiiff) ;  /* 0xffffff940cac7950 */ /* 0x000fea0003c3ffff */
        .weak           $__internal_14_$__cuda_sm3x_div_rn_noftz_f32_slowpath
        .type           $__internal_14_$__cuda_sm3x_div_rn_noftz_f32_slowpath,@function
        .size           $__internal_14_$__cuda_sm3x_div_rn_noftz_f32_slowpath,(.L_x_798 - $__internal_14_$__cuda_sm3x_div_rn_noftz_f32_slowpath)
$__internal_14_$__cuda_sm3x_div_rn_noftz_f32_slowpath:
[----:B------:R-:W-:Y:S01]  /*6950*/  SHF.R.U32.HI R11, RZ, 0x17, R16 ;  /* 0x00000017ff0b7819 */ /* 0x000fe20000011610 */
[----:B------:R-:W-:Y:S01]  /*6960*/  BSSY.RECONVERGENT B1, `(.L_x_565) ;  /* 0x0000063000017945 */ /* 0x000fe20003800200 */
[----:B------:R-:W-:Y:S02]  /*6970*/  SHF.R.U32.HI R13, RZ, 0x17, R2 ;  /* 0x00000017ff0d7819 */ /* 0x000fe40000011602 */
[----:B------:R-:W-:Y:S02]  /*6980*/  LOP3.LUT R11, R11, 0xff, RZ, 0xc0, !PT ;  /* 0x000000ff0b0b7812 */ /* 0x000fe400078ec0ff */
[----:B------:R-:W-:-:S03]  /*6990*/  LOP3.LUT R13, R13, 0xff, RZ, 0xc0, !PT ;  /* 0x000000ff0d0d7812 */ /* 0x000fc600078ec0ff */
[----:B------:R-:W-:Y:S02]  /*69a0*/  VIADD R14, R11, 0xffffffff ;  /* 0xffffffff0b0e7836 */ /* 0x000fe40000000000 */
[----:B------:R-:W-:-:S03]  /*69b0*/  VIADD R15, R13, 0xffffffff ;  /* 0xffffffff0d0f7836 */ /* 0x000fc60000000000 */
        /* <DEDUP_REMOVED lines=27> */
.L_x_566:
        /* <DEDUP_REMOVED lines=47> */
[----:B------:R-:W-:-:S05]  /*6e60*/  LOP3.LUT R2, R2, R12, RZ, 0xc0, !PT ;  /* 0x0000000c02027212 */ /* 0x000fca00078ec0ff */
[----:B------:R-:W-:-:S05]  /*6e70*/  IMAD.IADD R11, R11, 0x1, R2 ;  /* 0x000000010b0b7824 */ /* 0x000fca00078e0202 */
[----:B------:R-:W-:Y:S01]  /*6e80*/  LOP3.LUT R14, R11, R14, RZ, 0xfc, !PT ;  /* 0x0000000e0b0e7212 */ /* 0x000fe200078efcff */
[----:B------:R-:W-:Y:S06]  /*6e90*/  BRA `(.L_x_574) ;  /* 0x0000000000107947 */ /* 0x000fec0003800000 */
.L_x_573:
[----:B------:R-:W-:-:S04]  /*6ea0*/  LOP3.LUT R14, R14, 0x80000000, RZ, 0xc0, !PT ;  /* 0x800000000e0e7812 */ /* 0x000fc800078ec0ff */
[----:B------:R-:W-:Y:S01]  /*6eb0*/  LOP3.LUT R14, R14, 0x7f800000, RZ, 0xfc, !PT ;  /* 0x7f8000000e0e7812 */ /* 0x000fe200078efcff */
[----:B------:R-:W-:Y:S06]  /*6ec0*/  BRA `(.L_x_574) ;  /* 0x0000000000047947 */ /* 0x000fec0003800000 */
.L_x_572:
[----:B------:R-:W-:-:S07]  /*6ed0*/  LEA R14, R13, R14, 0x17 ;  /* 0x0000000e0d0e7211 */ /* 0x000fce00078eb8ff */
.L_x_574:
[----:B------:R-:W-:Y:S05]  /*6ee0*/  BSYNC.RECONVERGENT B2 ;  /* 0x0000000000027941 */ /* 0x000fea0003800200 */
.L_x_571:
[----:B------:R-:W-:Y:S01]  /*6ef0*/  IMAD.MOV.U32 R2, RZ, RZ, R14 ;  /* 0x000000ffff027224 */ /* 0x000fe200078e000e */
[----:B------:R-:W-:Y:S06]  /*6f00*/  BRA `(.L_x_575) ;  /* 0x0000000000207947 */ /* 0x000fec0003800000 */
.L_x_570:
[----:B------:R-:W-:-:S04]  /*6f10*/  LOP3.LUT R2, R16, 0x80000000, R2, 0x48, !PT ;  /* 0x8000000010027812 */ /* 0x000fc800078e4802 */
[----:B------:R-:W-:Y:S01]  /*6f20*/  LOP3.LUT R2, R2, 0x7f800000, RZ, 0xfc, !PT ;  /* 0x7f80000002027812 */ /* 0x000fe200078efcff */
[----:B------:R-:W-:Y:S06]  /*6f30*/  BRA `(.L_x_575) ;  /* 0x0000000000147947 */ /* 0x000fec0003800000 */
.L_x_569:
[----:B------:R-:W-:Y:S01]  /*6f40*/  LOP3.LUT R2, R16, 0x80000000, R2, 0x48, !PT ;  /* 0x8000000010027812 */ /* 0x000fe200078e4802 */
[----:B------:R-:W-:Y:S06]  /*6f50*/  BRA `(.L_x_575) ;  /* 0x00000000000c7947 */ /* 0x000fec0003800000 */
.L_x_568:
[----:B------:R-:W0:Y:S01]  /*6f60*/  MUFU.RSQ R2, -QNAN ;  /* 0xffc0000000027908 */ /* 0x000e220000001400 */
[----:B------:R-:W-:Y:S05]  /*6f70*/  BRA `(.L_x_575) ;  /* 0x0000000000047947 */ /* 0x000fea0003800000 */
.L_x_567:
[----:B------:R-:W-:-:S07]  /*6f80*/  FADD.FTZ R2, R2, R16 ;  /* 0x0000001002027221 */ /* 0x000fce0000010000 */
.L_x_575:
[----:B------:R-:W-:Y:S05]  /*6f90*/  BSYNC.RECONVERGENT B1 ;  /* 0x0000000000017941 */ /* 0x000fea0003800200 */
.L_x_565:
[----:B------:R-:W-:Y:S02]  /*6fa0*/  IMAD.MOV.U32 R12, RZ, RZ, R4 ;  /* 0x000000ffff0c7224 */ /* 0x000fe400078e0004 */
[----:B------:R-:W-:-:S04]  /*6fb0*/  IMAD.MOV.U32 R13, RZ, RZ, 0x0 ;  /* 0x00000000ff0d7424 */ /* 0x000fc800078e00ff */
[----:B0-----:R-:W-:Y:S05]  /*6fc0*/  RET.REL.NODEC R12 `(_Z25render_kernel_v4_unrolledPKaPKfPfiiiiiff) ;  /* 0xffffff900c0c7950 */ /* 0x001fea0003c3ffff */
.L_x_576:
        /* <DEDUP_REMOVED lines=11> */
.L_x_798:


//--------------------- .text._Z27render_kernel_v3_branchlessPKaPKfPfiiiiiff --------------------------
	.section	.text._Z27render_kernel_v3_branchlessPKaPKfPfiiiiiff,"ax",@progbits
	.align	128
        .global         _Z27render_kernel_v3_branchlessPKaPKfPfiiiiiff
        .type           _Z27render_kernel_v3_branchlessPKaPKfPfiiiiiff,@function
        .size           _Z27render_kernel_v3_branchlessPKaPKfPfiiiiiff,(.L_x_801 - _Z27render_kernel_v3_branchlessPKaPKfPfiiiiiff)
        .other          _Z27render_kernel_v3_branchlessPKaPKfPfiiiiiff,@"STO_CUDA_ENTRY STV_DEFAULT"
_Z27render_kernel_v3_branchlessPKaPKfPfiiiiiff:
.text._Z27render_kernel_v3_branchlessPKaPKfPfiiiiiff:
        /* <DEDUP_REMOVED lines=56> */
[----:B-1----:R-:W-:Y:S02]  /*0380*/  IMAD.MOV.U32 R10, RZ, RZ, RZ ;  /* 0x000000ffff0a7224 */ /* 0x002fe400078e00ff */
[----:B---3--:R-:W-:-:S04]  /*0390*/  IMAD.MOV R12, RZ, RZ, -R11 ;  /* 0x000000ffff0c7224 */ /* 0x008fc800078e0a0b */
[----:B------:R-:W-:-:S04]  /*03a0*/  IMAD R3, R12, R19, RZ ;  /* 0x000000130c037224 */ /* 0x000fc800078e02ff */
[----:B------:R-:W-:-:S06]  /*03b0*/  IMAD.HI.U32 R11, R11, R3, R10 ;  /* 0x000000030b0b7227 */ /* 0x000fcc00078e000a */
[----:B------:R-:W-:-:S05]  /*03c0*/  IMAD.HI.U32 R10, R11, R0, RZ ;  /* 0x000000000b0a7227 */ /* 0x000fca00078e00ff */
[----:B------:R-:W-:-:S05]  /*03d0*/  IADD3 R3, PT, PT, -R10, RZ, RZ ;  /* 0x000000ff0a037210 */ /* 0x000fca0007ffe1ff */
        /* <DEDUP_REMOVED lines=10> */
[----:B------:R-:W-:-:S04]  /*0480*/  @!P1 LOP3.LUT R10, RZ, R2, RZ, 0x33, !PT ;  /* 0x00000002ff0a9212 */ /* 0x000fc800078e33ff */
[----:B------:R-:W-:Y:S01]  /*0490*/  IADD3 R11, PT, PT, -R10, RZ, RZ ;  /* 0x000000ff0a0b7210 */ /* 0x000fe20007ffe1ff */
[C---:B--2---:R-:W-:Y:S01]  /*04a0*/  FMUL R3, R13.reuse, 0.63661974668502807617 ;  /* 0x3f22f9830d037820 */ /* 0x044fe20000400000 */
[----:B------:R-:W-:-:S05]  /*04b0*/  FSETP.GE.AND P0, PT, |R13|, 105615, PT ;  /* 0x47ce47800d00780b */ /* 0x000fca0003f06200 */
[----:B------:R-:W1:Y:S02]  /*04c0*/  F2I.NTZ R3, R3 ;  /* 0x0000000300037305 */ /* 0x000e640000203100 */
[----:B-1----:R-:W-:Y:S01]  /*04d0*/  I2FP.F32.S32 R20, R3 ;  /* 0x0000000300147245 */ /* 0x002fe20000201400 */
[----:B------:R-:W-:-:S04]  /*04e0*/  IMAD.MOV.U32 R19, RZ, RZ, R3 ;  /* 0x000000ffff137224 */ /* 0x000fc800078e0003 */
        /* <DEDUP_REMOVED lines=10> */
[----:B------:R-:W-:Y:S01]  /*0590*/  IMAD.SHL.U32 R2, R13, 0x100, RZ ;  /* 0x000001000d027824 */ /* 0x000fe200078e00ff */
[----:B------:R-:W-:Y:S01]  /*05a0*/  MOV R12, RZ ;  /* 0x000000ff000c7202 */ /* 0x000fe20000000f00 */
[----:B------:R-:W-:Y:S01]  /*05b0*/  IMAD.MOV.U32 R0, RZ, RZ, R1 ;  /* 0x000000ffff007224 */ /* 0x000fe200078e0001 */
[----:B------:R-:W0:Y:S02]  /*05c0*/  LDCU.64 UR8, c[0x4][URZ] ;  /* 0x01000000ff0877ac */ /* 0x000e240008000a00 */
[----:B------:R-:W-:Y:S01]  /*05d0*/  LOP3.LUT R21, R2, 0x80000000, RZ, 0xfc, !PT ;  /* 0x8000000002157812 */ /* 0x000fe200078efcff */
[----:B------:R-:W-:Y:S01]  /*05e0*/  UMOV UR5, URZ ;  /* 0x000000ff00057c82 */ /* 0x000fe20008000000 */
[----:B------:R-:W-:-:S05]  /*05f0*/  UMOV UR4, URZ ;  /* 0x000000ff00047c82 */ /* 0x000fca0008000000 */
.L_x_579:
        /* <DEDUP_REMOVED lines=44> */
.L_x_578:
[----:B------:R-:W-:Y:S05]  /*08c0*/  BSYNC.RECONVERGENT B0 ;  /* 0x0000000000007941 */ /* 0x000fea0003800200 */
.L_x_577:
[----:B------:R-:W-:Y:S02]  /*08d0*/  IMAD.MOV.U32 R11, RZ, RZ, 0x37cbac00 ;  /* 0x37cbac00ff0b7424 */ /* 0x000fe400078e00ff */
[----:B------:R-:W-:Y:S01]  /*08e0*/  FMUL R2, R0, R0 ;  /* 0x0000000000027220 */ /* 0x000fe20000400000 */
[C---:B------:R-:W-:Y:S01]  /*08f0*/  LOP3.LUT R12, R3.reuse, 0x1, RZ, 0xc0, !PT ;  /* 0x00000001030c7812 */ /* 0x040fe200078ec0ff */
[----:B------:R-:W-:Y:S01]  /*0900*/  IMAD.MOV.U32 R17, RZ, RZ, 0x3e2aaaa8 ;  /* 0x3e2aaaa8ff117424 */ /* 0x000fe200078e00ff */
[----:B------:R-:W-:Y:S01]  /*0910*/  MOV R18, 0x3c0885e4 ;  /* 0x3c0885e400127802 */ /* 0x000fe20000000f00 */
[----:B------:R-:W-:Y:S01]  /*0920*/  FFMA R4, R2, R11, -0.0013887860113754868507 ;  /* 0xbab607ed02047423 */ /* 0x000fe2000000000b */
[----:B------:R-:W-:Y:S01]  /*0930*/  ISETP.NE.U32.AND P0, PT, R12, 0x1, PT ;  /* 0x000000010c00780c */ /* 0x000fe20003f05070 */
[----:B------:R-:W-:Y:S01]  /*0940*/  VIADD R12, R3, 0x1 ;  /* 0x00000001030c7836 */ /* 0x000fe20000000000 */
[----:B------:R-:W-:Y:S02]  /*0950*/  BSSY.RECONVERGENT B0, `(.L_x_580) ;  /* 0x0000044000007945 */ /* 0x000fe40003800200 */
[----:B------:R-:W-:-:S02]  /*0960*/  FSEL R3, R4, -0.00019574658654164522886, P0 ;  /* 0xb94d415304037808 */ /* 0x000fc40000000000 */
        /* <DEDUP_REMOVED lines=22> */
.L_x_582:
        /* <DEDUP_REMOVED lines=44> */
.L_x_581:
[----:B------:R-:W-:Y:S05]  /*0d90*/  BSYNC.RECONVERGENT B0 ;  /* 0x0000000000007941 */ /* 0x000fea0003800200 */
.L_x_580:
        /* <DEDUP_REMOVED lines=38> */
.L_x_585:
        /* <DEDUP_REMOVED lines=44> */
.L_x_584:
[----:B------:R-:W-:Y:S05]  /*12c0*/  BSYNC.RECONVERGENT B0 ;  /* 0x0000000000007941 */ /* 0x000fea0003800200 */
.L_x_583:
        /* <DEDUP_REMOVED lines=29> */
.L_x_588:
        /* <DEDUP_REMOVED lines=39> */
[----:B------:R-:W-:-:S05]  /*1710*/  IMAD.MOV R0, RZ, RZ, -R22 ;  /* 0x000000ffff007224 */ /* 0x000fca00078e0a16 */
[----:B------:R-:W-:Y:S01]  /*1720*/  @!P1 MOV R22, R0 ;  /* 0x0000000000169202 */ /* 0x000fe20000000f00 */
[----:B0-----:R-:W-:-:S10]  /*1730*/  DMUL R12, R2, UR4 ;  /* 0x00000004020c7c28 */ /* 0x001fd40008000000 */
[----:B------:R-:W0:Y:S02]  /*1740*/  F2F.F32.F64 R12, R12 ;  /* 0x0000000c000c7310 */ /* 0x000e240000301000 */
[----:B0-----:R-:W-:-:S07]  /*1750*/  FSEL R23, -R12, R12, !P0 ;  /* 0x0000000c0c177208 */ /* 0x001fce0004000100 */
.L_x_587:
[----:B------:R-:W-:Y:S05]  /*1760*/  BSYNC.RECONVERGENT B0 ;  /* 0x0000000000007941 */ /* 0x000fea0003800200 */
.L_x_586:
        /* <DEDUP_REMOVED lines=25> */
[----:B------:R-:W-:Y:S01]  /*1900*/  IMAD.MOV.U32 R16, RZ, RZ, 0x43340000 ;  /* 0x43340000ff107424 */ /* 0x000fe200078e00ff */
[----:B------:R-:W-:-:S07]  /*1910*/  MOV R4, 0x1930 ;  /* 0x0000193000047802 */ /* 0x000fce0000000f00 */
[----:B------:R-:W-:Y:S05]  /*1920*/  CALL.REL.NOINC `($__internal_17_$__cuda_sm3x_div_rn_noftz_f32_slowpath) ;  /* 0x0000001c00a87944 */ /* 0x000fea0003c00000 */
[----:B------:R-:W-:-:S07]  /*1930*/  MOV R13, R2 ;  /* 0x00000002000d7202 */ /* 0x000fce0000000f00 */
.L_x_589:
        /* <DEDUP_REMOVED lines=21> */
.L_x_592:
        /* <DEDUP_REMOVED lines=39> */
[----:B------:R-:W-:-:S04]  /*1d00*/  IMAD.MOV R0, RZ, RZ, -R4 ;  /* 0x000000ffff007224 */ /* 0x000fc800078e0a04 */
[----:B------:R-:W-:Y:S01]  /*1d10*/  @!P0 IMAD.MOV.U32 R4, RZ, RZ, R0 ;  /* 0x000000ffff048224 */ /* 0x000fe200078e0000 */
[----:B-1----:R-:W-:-:S10]  /*1d20*/  DMUL R14, R2, UR4 ;  /* 0x00000004020e7c28 */ /* 0x002fd40008000000 */
[----:B------:R-:W1:Y:S02]  /*1d30*/  F2F.F32.F64 R14, R14 ;  /* 0x0000000e000e7310 */ /* 0x000e640000301000 */
[----:B01----:R-:W-:-:S07]  /*1d40*/  FSEL R17, -R14, R14, !P1 ;  /* 0x0000000e0e117208 */ /* 0x003fce0004800100 */
.L_x_591:
[----:B------:R-:W-:Y:S05]  /*1d50*/  BSYNC.RECONVERGENT B0 ;  /* 0x0000000000007941 */ /* 0x000fea0003800200 */
.L_x_590:
[----:B------:R-:W0:Y:S01]  /*1d60*/  LDCU.64 UR4, c[0x0][0x3a0] ;  /* 0x00007400ff0477ac */ /* 0x000e220008000a00 */
[----:B------:R-:W-:Y:S01]  /*1d70*/  MOV R3, 0x3c190000 ;  /* 0x3c19000000037802 */ /* 0x000fe20000000f00 */
        /* <DEDUP_REMOVED lines=28> */
[----:B0-----:R-:W-:Y:S05]  /*1f40*/  CALL.REL.NOINC `($__internal_17_$__cuda_sm3x_div_rn_noftz_f32_slowpath) ;  /* 0x0000001800207944 */ /* 0x001fea0003c00000 */
[----:B------:R-:W-:-:S07]  /*1f50*/  IMAD.MOV.U32 R4, RZ, RZ, R2 ;  /* 0x000000ffff047224 */ /* 0x000fce00078e0002 */
.L_x_594:
[----:B------:R-:W-:Y:S05]  /*1f60*/  BSYNC.RECONVERGENT B0 ;  /* 0x0000000000007941 */ /* 0x000fea0003800200 */
.L_x_593:
        /* <DEDUP_REMOVED lines=11> */
[----:B------:R-:W-:Y:S02]  /*2020*/  MOV R16, R3 ;  /* 0x0000000300107202 */ /* 0x000fe40000000f00 */
[----:B------:R-:W-:-:S07]  /*2030*/  MOV R4, 0x2050 ;  /* 0x0000205000047802 */ /* 0x000fce0000000f00 */
[----:B------:R-:W-:Y:S05]  /*2040*/  CALL.REL.NOINC `($__internal_17_$__cuda_sm3x_div_rn_noftz_f32_slowpath) ;  /* 0x0000001400e07944 */ /* 0x000fea0003c00000 */
.L_x_595:
        /* <DEDUP_REMOVED lines=16> */
[----:B------:R-:W-:Y:S05]  /*2150*/  CALL.REL.NOINC `($__internal_17_$__cuda_sm3x_div_rn_noftz_f32_slowpath) ;  /* 0x00000014009c7944 */ /* 0x000fea0003c00000 */
.L_x_597:
[----:B------:R-:W-:Y:S05]  /*2160*/  BSYNC.RECONVERGENT B0 ;  /* 0x0000000000007941 */ /* 0x000fea0003800200 */
.L_x_596:
        /* <DEDUP_REMOVED lines=20> */
[----:B------:R-:W-:Y:S05]  /*22b0*/  CALL.REL.NOINC `($__internal_16_$__cuda_sm20_sqrt_rn_f32_slowpath) ;  /* 0x0000001000ec7944 */ /* 0x000fea0003c00000 */
[----:B------:R-:W-:Y:S01]  /*22c0*/  MOV R19, R11 ;  /* 0x0000000b00137202 */ /* 0x000fe20000000f00 */
[----:B------:R-:W-:Y:S06]  /*22d0*/  BRA `(.L_x_600) ;  /* 0x0000000000107947 */ /* 0x000fec0003800000 */
.L_x_599:
[----:B------:R-:W-:Y:S01]  /*22e0*/  FMUL.FTZ R19, R4, R11 ;  /* 0x0000000b04137220 */ /* 0x000fe20000410000 */
[----:B------:R-:W-:-:S03]  /*22f0*/  FMUL.FTZ R11, R11, 0.5 ;  /* 0x3f0000000b0b7820 */ /* 0x000fc60000410000 */
[----:B------:R-:W-:-:S04]  /*2300*/  FFMA R4, -R19, R19, R4 ;  /* 0x0000001313047223 */ /* 0x000fc80000000104 */
[----:B------:R-:W-:-:S07]  /*2310*/  FFMA R19, R4, R11, R19 ;  /* 0x0000000b04137223 */ /* 0x000fce0000000013 */
.L_x_600:
[----:B------:R-:W-:Y:S05]  /*2320*/  BSYNC.RECONVERGENT B0 ;  /* 0x0000000000007941 */ /* 0x000fea0003800200 */
.L_x_598:
        /* <DEDUP_REMOVED lines=11> */
[----:B------:R-:W-:Y:S05]  /*23e0*/  CALL.REL.NOINC `($__internal_17_$__cuda_sm3x_div_rn_noftz_f32_slowpath) ;  /* 0x0000001000f87944 */ /* 0x000fea0003c00000 */
[----:B------:R-:W-:-:S07]  /*23f0*/  IMAD.MOV.U32 R18, RZ, RZ, R2 ;  /* 0x000000ffff127224 */ /* 0x000fce00078e0002 */
.L_x_602:
[----:B------:R-:W-:Y:S05]  /*2400*/  BSYNC.RECONVERGENT B0 ;  /* 0x0000000000007941 */ /* 0x000fea0003800200 */
.L_x_601:
        /* <DEDUP_REMOVED lines=10> */
[----:B------:R-:W-:Y:S02]  /*24b0*/  MOV R16, R19 ;  /* 0x0000001300107202 */ /* 0x000fe40000000f00 */
[----:B------:R-:W-:-:S07]  /*24c0*/  MOV R4, 0x24e0 ;  /* 0x000024e000047802 */ /* 0x000fce0000000f00 */
[----:B------:R-:W-:Y:S05]  /*24d0*/  CALL.REL.NOINC `($__internal_17_$__cuda_sm3x_div_rn_noftz_f32_slowpath) ;  /* 0x0000001000bc7944 */ /* 0x000fea0003c00000 */
[----:B------:R-:W-:-:S07]  /*24e0*/  IMAD.MOV.U32 R17, RZ, RZ, R2 ;  /* 0x000000ffff117224 */ /* 0x000fce00078e0002 */
.L_x_604:
[----:B------:R-:W-:Y:S05]  /*24f0*/  BSYNC.RECONVERGENT B0 ;  /* 0x0000000000007941 */ /* 0x000fea0003800200 */
.L_x_603:
        /* <DEDUP_REMOVED lines=13> */
[----:B------:R-:W-:Y:S05]  /*25d0*/  CALL.REL.NOINC `($__internal_17_$__cuda_sm3x_div_rn_noftz_f32_slowpath) ;  /* 0x00000010007c7944 */ /* 0x000fea0003c00000 */
[----:B------:R-:W-:-:S07]  /*25e0*/  MOV R20, R2 ;  /* 0x0000000200147202 */ /* 0x000fce0000000f00 */
.L_x_606:
[----:B------:R-:W-:Y:S05]  /*25f0*/  BSYNC.RECONVERGENT B0 ;  /* 0x0000000000007941 */ /* 0x000fea0003800200 */
.L_x_605:
[----:B------:R-:W0:Y:S01]  /*2600*/  LDC.64 R2, c[0x0][0x3a8] ;  /* 0x0000ea00ff027b82 */ /* 0x000e220000000a00 */
[----:B------:R-:W-:Y:S02]  /*2610*/  IMAD.MOV.U32 R22, RZ, RZ, 0xff ;  /* 0x000000ffff167424 */ /* 0x000fe400078e00ff */
[----:B------:R-:W-:Y:S02]  /*2620*/  IMAD.MOV.U32 R16, RZ, RZ, -0x1 ;  /* 0xffffffffff107424 */ /* 0x000fe400078e00ff */
[----:B------:R-:W-:Y:S01]  /*2630*/  IMAD.MOV.U32 R11, RZ, RZ, RZ ;  /* 0x000000ffff0b7224 */ /* 0x000fe200078e00ff */
[----:B0-----:R-:W-:-:S04]  /*2640*/  FSETP.GT.AND P0, PT, R3, RZ, PT ;  /* 0x000000ff0300720b */ /* 0x001fc80003f04000 */
[----:B------:R-:W-:-:S13]  /*2650*/  ISETP.LT.OR P0, PT, R2, 0x1, !P0 ;  /* 0x000000010200780c */ /* 0x000fda0004701670 */
[----:B------:R-:W-:Y:S05]  /*2660*/  @P0 BRA `(.L_x_607) ;  /* 0x0000000800140947 */ /* 0x000fea0003800000 */
[C---:B------:R-:W-:Y:S01]  /*2670*/  IADD3 R0, PT, PT, R18.reuse, 0x1800000, RZ ;  /* 0x0180000012007810 */ /* 0x040fe20007ffe0ff */
        /* <DEDUP_REMOVED lines=11> */
[----:B0-23--:R-:W-:Y:S05]  /*2730*/  CALL.REL.NOINC `($__internal_15_$__cuda_sm20_rcp_rn_f32_slowpath) ;  /* 0x0000000800f87944 */ /* 0x00dfea0003c00000 */
[----:B------:R-:W-:Y:S01]  /*2740*/  IMAD.MOV.U32 R15, RZ, RZ, R0 ;  /* 0x000000ffff0f7224 */ /* 0x000fe200078e0000 */
[----:B------:R-:W-:Y:S06]  /*2750*/  BRA `(.L_x_610) ;  /* 0x0000000000107947 */ /* 0x000fec0003800000 */
.L_x_609:
[----:B------:R-:W1:Y:S02]  /*2760*/  MUFU.RCP R15, R18 ;  /* 0x00000012000f7308 */ /* 0x000e640000001000 */
[----:B-1----:R-:W-:-:S04]  /*2770*/  FFMA R0, R15, R18, -1 ;  /* 0xbf8000000f007423 */ /* 0x002fc80000000012 */
[----:B------:R-:W-:-:S04]  /*2780*/  FADD.FTZ R0, -R0, -RZ ;  /* 0x800000ff00007221 */ /* 0x000fc80000010100 */
[----:B------:R-:W-:-:S07]  /*2790*/  FFMA R15, R15, R0, R15 ;  /* 0x000000000f0f7223 */ /* 0x000fce000000000f */
.L_x_610:
[----:B------:R-:W-:Y:S05]  /*27a0*/  BSYNC.RECONVERGENT B0 ;  /* 0x0000000000007941 */ /* 0x000fea0003800200 */
.L_x_608:
[----:B------:R-:W-:Y:S01]  /*27b0*/  VIADD R0, R17, 0x1800000 ;  /* 0x0180000011007836 */ /* 0x000fe20000000000 */
[----:B------:R-:W-:Y:S01]  /*27c0*/  FSETP.NEU.AND P0, PT, R18, RZ, PT ;  /* 0x000000ff1200720b */ /* 0x000fe20003f0d000 */
[----:B------:R-:W-:Y:S03]  /*27d0*/  BSSY.RECONVERGENT B0, `(.L_x_611) ;  /* 0x000000e000007945 */ /* 0x000fe60003800200 */
[----:B------:R-:W-:Y:S02]  /*27e0*/  LOP3.LUT R0, R0, 0x7f800000, RZ, 0xc0, !PT ;  /* 0x7f80000000007812 */ /* 0x000fe400078ec0ff */
[----:B------:R-:W-:Y:S02]  /*27f0*/  FSEL R15, R15, 1.00000001504746621988e+30, P0 ;  /* 0x7149f2ca0f0f7808 */ /* 0x000fe40000000000 */
[----:B------:R-:W-:-:S13]  /*2800*/  ISETP.GT.U32.AND P1, PT, R0, 0x1ffffff, PT ;  /* 0x01ffffff0000780c */ /* 0x000fda0003f24070 */
[----:B------:R-:W-:Y:S05]  /*2810*/  @P1 BRA `(.L_x_612) ;  /* 0x0000000000141947 */ /* 0x000fea0003800000 */
[----:B------:R-:W-:Y:S01]  /*2820*/  IMAD.MOV.U32 R18, RZ, RZ, R17 ;  /* 0x000000ffff127224 */ /* 0x000fe200078e0011 */
[----:B------:R-:W-:-:S07]  /*2830*/  MOV R2, 0x2850 ;  /* 0x0000285000027802 */ /* 0x000fce0000000f00 */
[----:B0-23--:R-:W-:Y:S05]  /*2840*/  CALL.REL.NOINC `($__internal_15_$__cuda_sm20_rcp_rn_f32_slowpath) ;  /* 0x0000000800b47944 */ /* 0x00dfea0003c00000 */
[----:B------:R-:W-:Y:S01]  /*2850*/  MOV R14, R0 ;  /* 0x00000000000e7202 */ /* 0x000fe20000000f00 */
[----:B------:R-:W-:Y:S06]  /*2860*/  BRA `(.L_x_613) ;  /* 0x0000000000107947 */ /* 0x000fec0003800000 */
.L_x_612:
[----:B------:R-:W1:Y:S02]  /*2870*/  MUFU.RCP R14, R17 ;  /* 0x00000011000e7308 */ /* 0x000e640000001000 */
[----:B-1----:R-:W-:-:S04]  /*2880*/  FFMA R0, R14, R17, -1 ;  /* 0xbf8000000e007423 */ /* 0x002fc80000000011 */
[----:B------:R-:W-:-:S04]  /*2890*/  FADD.FTZ R3, -R0, -RZ ;  /* 0x800000ff00037221 */ /* 0x000fc80000010100 */
[----:B------:R-:W-:-:S07]  /*28a0*/  FFMA R14, R14, R3, R14 ;  /* 0x000000030e0e7223 */ /* 0x000fce000000000e */
.L_x_613:
[----:B------:R-:W-:Y:S05]  /*28b0*/  BSYNC.RECONVERGENT B0 ;  /* 0x0000000000007941 */ /* 0x000fea0003800200 */
.L_x_611:
        /* <DEDUP_REMOVED lines=10> */
[----:B------:R-:W-:Y:S05]  /*2960*/  BRA `(.L_x_616) ;  /* 0x0000000000107947 */ /* 0x000fea0003800000 */
.L_x_615:
[----:B------:R-:W1:Y:S02]  /*2970*/  MUFU.RCP R3, R20 ;  /* 0x0000001400037308 */ /* 0x000e640000001000 */
[----:B-1----:R-:W-:-:S04]  /*2980*/  FFMA R0, R3, R20, -1 ;  /* 0xbf80000003007423 */ /* 0x002fc80000000014 */
[----:B------:R-:W-:-:S04]  /*2990*/  FADD.FTZ R0, -R0, -RZ ;  /* 0x800000ff00007221 */ /* 0x000fc80000010100 */
[----:B------:R-:W-:-:S07]  /*29a0*/  FFMA R0, R3, R0, R3 ;  /* 0x0000000003007223 */ /* 0x000fce0000000003 */
.L_x_616:
[----:B------:R-:W-:Y:S05]  /*29b0*/  BSYNC.RECONVERGENT B0 ;  /* 0x0000000000007941 */ /* 0x000fea0003800200 */
.L_x_614:
[----:B---3--:R-:W-:Y:S01]  /*29c0*/  VIADD R2, R4, 0x1 ;  /* 0x0000000104027836 */ /* 0x008fe20000000000 */
[----:B------:R-:W1:Y:S01]  /*29d0*/  LDC R19, c[0x0][0x39c] ;  /* 0x0000e700ff137b82 */ /* 0x000e620000000800 */
[----:B--2---:R-:W-:Y:S01]  /*29e0*/  IADD3 R11, PT, PT, R13, 0x1, RZ ;  /* 0x000000010d0b7810 */ /* 0x004fe20007ffe0ff */
[----:B------:R-:W-:Y:S01]  /*29f0*/  @!P5 IMAD.MOV R2, RZ, RZ, R4 ;  /* 0x000000ffff02d224 */ /* 0x000fe200078e0204 */
[----:B------:R-:W2:Y:S01]  /*2a00*/  LDCU UR4, c[0x0][0x39c] ;  /* 0x00007380ff0477ac */ /* 0x000ea20008000800 */
[----:B------:R-:W-:Y:S01]  /*2a10*/  @!P3 IMAD.MOV R11, RZ, RZ, R13 ;  /* 0x000000ffff0bb224 */ /* 0x000fe200078e020d */
[----:B------:R-:W-:Y:S01]  /*2a20*/  FSETP.NEU.AND P0, PT, R20, RZ, PT ;  /* 0x000000ff1400720b */ /* 0x000fe20003f0d000 */
[C---:B------:R-:W-:Y:S01]  /*2a30*/  VIADD R16, R12.reuse, 0x1 ;  /* 0x000000010c107836 */ /* 0x040fe20000000000 */
[----:B------:R-:W-:Y:S01]  /*2a40*/  @!P4 IADD3 R16, PT, PT, R12, RZ, RZ ;  /* 0x000000ff0c10c210 */ /* 0x000fe20007ffe0ff */
[----:B------:R-:W-:Y:S01]  /*2a50*/  HFMA2 R18, -RZ, RZ, 0, 0 ;  /* 0x00000000ff127431 */ /* 0x000fe200000001ff */
[----:B------:R-:W-:Y:S01]  /*2a60*/  I2FP.F32.S32 R3, R2 ;  /* 0x0000000200037245 */ /* 0x000fe20000201400 */
[----:B------:R-:W-:Y:S01]  /*2a70*/  BSSY.RECONVERGENT B0, `(.L_x_607) ;  /* 0x0000044000007945 */ /* 0x000fe20003800200 */
[----:B------:R-:W-:Y:S01]  /*2a80*/  I2FP.F32.S32 R2, R11 ;  /* 0x0000000b00027245 */ /* 0x000fe20000201400 */
[----:B------:R-:W3:Y:S01]  /*2a90*/  LDCU.64 UR10, c[0x0][0x3a8] ;  /* 0x00007500ff0a77ac */ /* 0x000ee20008000a00 */
[----:B------:R-:W-:Y:S01]  /*2aa0*/  I2FP.F32.S32 R11, R16 ;  /* 0x00000010000b7245 */ /* 0x000fe20000201400 */
[----:B------:R-:W-:Y:S01]  /*2ab0*/  FADD R3, -R8, R3 ;  /* 0x0000000308037221 */ /* 0x000fe20000000100 */
[----:B------:R-:W-:Y:S01]  /*2ac0*/  FSEL R0, R0, 1.00000001504746621988e+30, P0 ;  /* 0x7149f2ca00007808 */ /* 0x000fe20000000000 */
[----:B------:R-:W-:Y:S01]  /*2ad0*/  FADD R21, R2, -R7 ;  /* 0x8000000702157221 */ /* 0x000fe20000000000 */
[----:B------:R-:W-:-:S02]  /*2ae0*/  IMAD.MOV.U32 R16, RZ, RZ, -0x1 ;  /* 0xffffffffff107424 */ /* 0x000fc400078e00ff */
[----:B------:R-:W-:Y:S01]  /*2af0*/  FADD R2, -R6, R11 ;  /* 0x0000000b06027221 */ /* 0x000fe20000000100 */
[----:B0-----:R-:W-:Y:S02]  /*2b00*/  IMAD.MOV.U32 R6, RZ, RZ, -0x1 ;  /* 0xffffffffff067424 */ /* 0x001fe400078e00ff */
[----:B------:R-:W-:Y:S01]  /*2b10*/  FMUL R8, R14, R21 ;  /* 0x000000150e087220 */ /* 0x000fe20000400000 */
[----:B------:R-:W-:Y:S02]  /*2b20*/  IMAD.MOV.U32 R11, RZ, RZ, RZ ;  /* 0x000000ffff0b7224 */ /* 0x000fe400078e00ff */
[----:B------:R-:W-:Y:S01]  /*2b30*/  FMUL R7, R0, R3 ;  /* 0x0000000300077220 */ /* 0x000fe20000400000 */
[----:B------:R-:W-:Y:S01]  /*2b40*/  FMUL R21, R15, R2 ;  /* 0x000000020f157220 */ /* 0x000fe20000400000 */
[C---:B------:R-:W-:Y:S01]  /*2b50*/  SEL R20, R6.reuse, 0x1, !P5 ;  /* 0x0000000106147807 */ /* 0x040fe20006800000 */
[----:B------:R-:W0:Y:S01]  /*2b60*/  LDCU.64 UR8, c[0x0][0x380] ;  /* 0x00007000ff0877ac */ /* 0x000e220008000a00 */
[----:B------:R-:W-:Y:S01]  /*2b70*/  SEL R6, R6, 0x1, !P4 ;  /* 0x0000000106067807 */ /* 0x000fe20006000000 */
[----:B--23--:R-:W-:-:S12]  /*2b80*/  UIMAD UR4, UR4, UR4, URZ ;  /* 0x00000004040472a4 */ /* 0x00cfd8000f8e02ff */
.L_x_620:
[-C--:B-1----:R-:W-:Y:S01]  /*2b90*/  ISETP.GE.AND P0, PT, R12, R19.reuse, PT ;  /* 0x000000130c00720c */ /* 0x082fe20003f06270 */
        /* <DEDUP_REMOVED lines=8> */
[----:B------:R-:W-:Y:S02]  /*2c20*/  IMAD R2, R5, UR4, R12 ;  /* 0x0000000405027c24 */ /* 0x000fe4000f8e020c */
[----:B------:R-:W-:-:S04]  /*2c30*/  IMAD R3, R13, UR4, R4 ;  /* 0x000000040d037c24 */ /* 0x000fc8000f8e0204 */
[----:B------:R-:W-:-:S05]  /*2c40*/  IMAD R3, R2, R19, R3 ;  /* 0x0000001302037224 */ /* 0x000fca00078e0203 */
        /* <DEDUP_REMOVED lines=9> */
.L_x_618:
[----:B0-----:R-:W-:Y:S05]  /*2ce0*/  BSYNC.RELIABLE B1 ;  /* 0x0000000000017941 */ /* 0x001fea0003800100 */
.L_x_617:
[CC--:B------:R-:W-:Y:S01]  /*2cf0*/  FSETP.GTU.AND P0, PT, R21.reuse, R7.reuse, PT ;  /* 0x000000071500720b */ /* 0x0c0fe20003f0c000 */
[----:B------:R-:W-:Y:S01]  /*2d00*/  IMAD.MOV.U32 R16, RZ, RZ, -0x1 ;  /* 0xffffffffff107424 */ /* 0x000fe200078e00ff */
[C---:B------:R-:W-:Y:S02]  /*2d10*/  FSETP.GTU.AND P1, PT, R8.reuse, R7, PT ;  /* 0x000000070800720b */ /* 0x040fe40003f2c000 */
[----:B------:R-:W-:Y:S02]  /*2d20*/  FSETP.LE.AND P0, PT, R21, R8, !P0 ;  /* 0x000000081500720b */ /* 0x000fe40004703000 */
[----:B------:R-:W-:Y:S02]  /*2d30*/  FSETP.LT.AND P1, PT, R8, R21, !P1 ;  /* 0x000000150800720b */ /* 0x000fe40004f21000 */
[----:B------:R-:W-:Y:S02]  /*2d40*/  SEL R16, R16, 0x1, !P3 ;  /* 0x0000000110107807 */ /* 0x000fe40005800000 */
[----:B------:R-:W-:-:S02]  /*2d50*/  PLOP3.LUT P2, PT, P0, P1, PT, 0xf8, 0x8f ;  /* 0x00000000008f781c */ /* 0x000fc40000743f70 */
[----:B------:R-:W-:Y:S02]  /*2d60*/  SEL R22, R16, RZ, P1 ;  /* 0x000000ff10167207 */ /* 0x000fe40000800000 */
[----:B------:R-:W-:Y:S02]  /*2d70*/  FSEL R16, |R0|, RZ, !P2 ;  /* 0x000000ff00107208 */ /* 0x000fe40005000200 */
[----:B------:R-:W-:Y:S01]  /*2d80*/  FMNMX3 R11, R21, R8, R7, PT ;  /* 0x00000008150b7276 */ /* 0x000fe20003800007 */
[----:B------:R-:W-:Y:S01]  /*2d90*/  IMAD.IADD R13, R22, 0x1, R13 ;  /* 0x00000001160d7824 */ /* 0x000fe200078e020d */
[----:B------:R-:W-:Y:S01]  /*2da0*/  IADD3 R18, PT, PT, R18, 0x1, RZ ;  /* 0x0000000112127810 */ /* 0x000fe20007ffe0ff */
[----:B------:R-:W-:Y:S01]  /*2db0*/  FADD R7, R16, R7 ;  /* 0x0000000710077221 */ /* 0x000fe20000000000 */
[----:B------:R-:W-:Y:S01]  /*2dc0*/  FSEL R2, |R15|, RZ, P0 ;  /* 0x000000ff0f027208 */ /* 0x000fe20000000200 */
[----:B------:R-:W-:Y:S01]  /*2dd0*/  IMAD.MOV.U32 R22, RZ, RZ, 0xff ;  /* 0x000000ffff167424 */ /* 0x000fe200078e00ff */
[----:B------:R-:W-:-:S02]  /*2de0*/  FSEL R3, |R14|, RZ, P1 ;  /* 0x000000ff0e037208 */ /* 0x000fc40000800200 */
[----:B------:R-:W-:Y:S01]  /*2df0*/  SEL R23, R6, RZ, P0 ;  /* 0x000000ff06177207 */ /* 0x000fe20000000000 */
[----:B------:R-:W-:Y:S01]  /*2e00*/  FADD R21, R2, R21 ;  /* 0x0000001502157221 */ /* 0x000fe20000000000 */
[----:B------:R-:W-:Y:S01]  /*2e10*/  SEL R16, RZ, 0x1, !P1 ;  /* 0x00000001ff107807 */ /* 0x000fe20004800000 */
[----:B------:R-:W-:Y:S01]  /*2e20*/  FADD R8, R3, R8 ;  /* 0x0000000803087221 */ /* 0x000fe20000000000 */
[----:B------:R-:W-:Y:S01]  /*2e30*/  ISETP.GE.AND P0, PT, R18, UR10, PT ;  /* 0x0000000a12007c0c */ /* 0x000fe2000bf06270 */
[----:B------:R-:W-:Y:S01]  /*2e40*/  IMAD.IADD R12, R23, 0x1, R12 ;  /* 0x00000001170c7824 */ /* 0x000fe200078e020c */
[----:B------:R-:W-:Y:S02]  /*2e50*/  FSETP.LT.AND P1, PT, R11, UR11, PT ;  /* 0x0000000b0b007c0b */ /* 0x000fe4000bf21000 */
[----:B------:R-:W-:Y:S02]  /*2e60*/  SEL R3, R20, RZ, !P2 ;  /* 0x000000ff14037207 */ /* 0x000fe40005000000 */
[----:B------:R-:W-:-:S03]  /*2e70*/  SEL R23, RZ, 0x2, P2 ;  /* 0x00000002ff177807 */ /* 0x000fc60001000000 */
[----:B------:R-:W-:Y:S02]  /*2e80*/  IMAD.IADD R4, R3, 0x1, R4 ;  /* 0x0000000103047824 */ /* 0x000fe400078e0204 */
[----:B------:R-:W-:-:S04]  /*2e90*/  IMAD.IADD R16, R16, 0x1, R23 ;  /* 0x0000000110107824 */ /* 0x000fc800078e0217 */
[----:B------:R-:W-:Y:S05]  /*2ea0*/  @!P0 BRA P1, `(.L_x_620) ;  /* 0xfffffffc00388947 */ /* 0x000fea000083ffff */
.L_x_619:
[----:B------:R-:W-:Y:S05]  /*2eb0*/  BSYNC.RECONVERGENT B0 ;  /* 0x0000000000007941 */ /* 0x000fea0003800200 */
.L_x_607:
        /* <DEDUP_REMOVED lines=24> */
.L_x_624:
[----:B------:R-:W-:-:S07]  /*3040*/  IMAD.MOV.U32 R8, RZ, RZ, 0x3f666666 ;  /* 0x3f666666ff087424 */ /* 0x000fce00078e00ff */
.L_x_623:
[----:B------:R-:W-:Y:S05]  /*3050*/  BSYNC.RECONVERGENT B0 ;  /* 0x0000000000007941 */ /* 0x000fea0003800200 */
.L_x_622:
        /* <DEDUP_REMOVED lines=11> */
[----:B------:R-:W-:Y:S02]  /*3110*/  MOV R2, R11 ;  /* 0x0000000b00027202 */ /* 0x000fe40000000f00 */
[----:B------:R-:W-:Y:S01]  /*3120*/  MOV R4, 0x3150 ;  /* 0x0000315000047802 */ /* 0x000fe20000000f00 */
[----:B----4-:R-:W-:-:S07]  /*3130*/  IMAD.U32 R16, RZ, RZ, UR4 ;  /* 0x00000004ff107e24 */ /* 0x010fce000f8e00ff */
[----:B0123--:R-:W-:Y:S05]  /*3140*/  CALL.REL.NOINC `($__internal_17_$__cuda_sm3x_div_rn_noftz_f32_slowpath) ;  /* 0x0000000400a07944 */ /* 0x00ffea0003c00000 */
.L_x_626:
[----:B------:R-:W-:Y:S05]  /*3150*/  BSYNC.RECONVERGENT B0 ;  /* 0x0000000000007941 */ /* 0x000fea0003800200 */
.L_x_625:
        /* <DEDUP_REMOVED lines=20> */
.L_x_621:
        /* <DEDUP_REMOVED lines=8> */
        .weak           $__internal_15_$__cuda_sm20_rcp_rn_f32_slowpath
        .type           $__internal_15_$__cuda_sm20_rcp_rn_f32_slowpath,@function
        .size           $__internal_15_$__cuda_sm20_rcp_rn_f32_slowpath,($__internal_16_$__cuda_sm20_sqrt_rn_f32_slowpath - $__internal_15_$__cuda_sm20_rcp_rn_f32_slowpath)
$__internal_15_$__cuda_sm20_rcp_rn_f32_slowpath:
        /* <DEDUP_REMOVED lines=15> */
.L_x_628:
        /* <DEDUP_REMOVED lines=33> */
.L_x_630:
[----:B------:R0:W1:Y:S02]  /*3620*/  MUFU.RCP R3, R18 ;  /* 0x0000001200037308 */ /* 0x0000640000001000 */
.L_x_629:
[----:B------:R-:W-:Y:S05]  /*3630*/  BSYNC.RECONVERGENT B1 ;  /* 0x0000000000017941 */ /* 0x000fea0003800200 */
.L_x_627:
[----:B-1----:R-:W-:Y:S02]  /*3640*/  IMAD.MOV.U32 R0, RZ, RZ, R3 ;  /* 0x000000ffff007224 */ /* 0x002fe400078e0003 */
[----:B------:R-:W-:-:S04]  /*3650*/  HFMA2 R3, -RZ, RZ, 0, 0 ;  /* 0x00000000ff037431 */ /* 0x000fc800000001ff */
[----:B0-----:R-:W-:Y:S05]  /*3660*/  RET.REL.NODEC R2 `(_Z27render_kernel_v3_branchlessPKaPKfPfiiiiiff) ;  /* 0xffffffc802647950 */ /* 0x001fea0003c3ffff */
        .weak           $__internal_16_$__cuda_sm20_sqrt_rn_f32_slowpath
        .type           $__internal_16_$__cuda_sm20_sqrt_rn_f32_slowpath,@function
        .size           $__internal_16_$__cuda_sm20_sqrt_rn_f32_slowpath,($__internal_17_$__cuda_sm3x_div_rn_noftz_f32_slowpath - $__internal_16_$__cuda_sm20_sqrt_rn_f32_slowpath)
$__internal_16_$__cuda_sm20_sqrt_rn_f32_slowpath:
        /* <DEDUP_REMOVED lines=19> */
.L_x_631:
[----:B------:R-:W-:Y:S01]  /*37a0*/  MOV R12, R16 ;  /* 0x00000010000c7202 */ /* 0x000fe20000000f00 */
[----:B------:R-:W-:-:S04]  /*37b0*/  IMAD.MOV.U32 R13, RZ, RZ, 0x0 ;  /* 0x00000000ff0d7424 */ /* 0x000fc800078e00ff */
[----:B------:R-:W-:Y:S05]  /*37c0*/  RET.REL.NODEC R12 `(_Z27render_kernel_v3_branchlessPKaPKfPfiiiiiff) ;  /* 0xffffffc80c0c7950 */ /* 0x000fea0003c3ffff */
        .weak           $__internal_17_$__cuda_sm3x_div_rn_noftz_f32_slowpath
        .type           $__internal_17_$__cuda_sm3x_div_rn_noftz_f32_slowpath,@function
        .size           $__internal_17_$__cuda_sm3x_div_rn_noftz_f32_slowpath,(.L_x_801 - $__internal_17_$__cuda_sm3x_div_rn_noftz_f32_slowpath)
$__internal_17_$__cuda_sm3x_div_rn_noftz_f32_slowpath:
        /* <DEDUP_REMOVED lines=9> */
[----:B------:R-:W-:Y:S01]  /*3860*/  @!P0 MOV R12, RZ ;  /* 0x000000ff000c8202 */ /* 0x000fe20000000f00 */
        /* <DEDUP_REMOVED lines=22> */
[----:B------:R-:W-:Y:S02]  /*39d0*/  @!P1 FFMA R16, R16, 1.84467440737095516160e+19, RZ ;  /* 0x5f80000010109823 */ /* 0x000fe400000000ff */
[----:B------:R-:W-:-:S07]  /*39e0*/  @!P1 VIADD R12, R12, 0x40 ;  /* 0x000000400c0c9836 */ /* 0x000fce0000000000 */
.L_x_633:
[----:B------:R-:W-:Y:S01]  /*39f0*/  LEA R15, R11, 0xc0800000, 0x17 ;  /* 0xc08000000b0f7811 */ /* 0x000fe200078eb8ff */
[----:B------:R-:W-:Y:S01]  /*3a00*/  VIADD R13, R13, 0xffffff81 ;  /* 0xffffff810d0d7836 */ /* 0x000fe20000000000 */
[----:B------:R-:W-:Y:S02]  /*3a10*/  BSSY.RECONVERGENT B2, `(.L_x_638) ;  /* 0x0000035000027945 */ /* 0x000fe40003800200 */
[----:B------:R-:W-:Y:S01]  /*3a20*/  IADD3 R24, PT, PT, -R15, R16, RZ ;  /* 0x000000100f187210 */ /* 0x000fe20007ffe1ff */
[C---:B------:R-:W-:Y:S01]  /*3a30*/  IMAD R2, R13.reuse, -0x800000, R2 ;  /* 0xff8000000d027824 */ /* 0x040fe200078e0202 */
[----:B------:R-:W-:Y:S02]  /*3a40*/  IADD3 R13, PT, PT, R13, 0x7f, -R11 ;  /* 0x0000007f0d0d7810 */ /* 0x000fe40007ffe80b */
[----:B------:R-:W0:Y:S01]  /*3a50*/  MUFU.RCP R14, R24 ;  /* 0x00000018000e7308 */ /* 0x000e220000001000 */
[----:B------:R-:W-:Y:S02]  /*3a60*/  FADD.FTZ R15, -R24, -RZ ;  /* 0x800000ff180f7221 */ /* 0x000fe40000010100 */
[----:B------:R-:W-:-:S02]  /*3a70*/  IMAD.IADD R13, R13, 0x1, R12 ;  /* 0x000000010d0d7824 */ /* 0x000fc400078e020c */
        /* <DEDUP_REMOVED lines=42> */
.L_x_640:
[----:B------:R-:W-:-:S04]  /*3d20*/  LOP3.LUT R2, R2, 0x80000000, RZ, 0xc0, !PT ;  /* 0x8000000002027812 */ /* 0x000fc800078ec0ff */
[----:B------:R-:W-:Y:S01]  /*3d30*/  LOP3.LUT R2, R2, 0x7f800000, RZ, 0xfc, !PT ;  /* 0x7f80000002027812 */ /* 0x000fe200078efcff */
[----:B------:R-:W-:Y:S06]  /*3d40*/  BRA `(.L_x_641) ;  /* 0x0000000000047947 */ /* 0x000fec0003800000 */
.L_x_639:
[----:B------:R-:W-:-:S07]  /*3d50*/  LEA R2, R13, R2, 0x17 ;  /* 0x000000020d027211 */ /* 0x000fce00078eb8ff */
.L_x_641:
[----:B------:R-:W-:Y:S05]  /*3d60*/  BSYNC.RECONVERGENT B2 ;  /* 0x0000000000027941 */ /* 0x000fea0003800200 */
.L_x_638:
[----:B------:R-:W-:Y:S05]  /*3d70*/  BRA `(.L_x_642) ;  /* 0x0000000000207947 */ /* 0x000fea0003800000 */
.L_x_637:
[----:B------:R-:W-:-:S04]  /*3d80*/  LOP3.LUT R2, R16, 0x80000000, R2, 0x48, !PT ;  /* 0x8000000010027812 */ /* 0x000fc800078e4802 */
[----:B------:R-:W-:Y:S01]  /*3d90*/  LOP3.LUT R2, R2, 0x7f800000, RZ, 0xfc, !PT ;  /* 0x7f80000002027812 */ /* 0x000fe200078efcff */
[----:B------:R-:W-:Y:S06]  /*3da0*/  BRA `(.L_x_642) ;  /* 0x0000000000147947 */ /* 0x000fec0003800000 */
.L_x_636:
[----:B------:R-:W-:Y:S01]  /*3db0*/  LOP3.LUT R2, R16, 0x80000000, R2, 0x48, !PT ;  /* 0x8000000010027812 */ /* 0x000fe200078e4802 */
[----:B------:R-:W-:Y:S06]  /*3dc0*/  BRA `(.L_x_642) ;  /* 0x00000000000c7947 */ /* 0x000fec0003800000 */
.L_x_635:
[----:B------:R-:W0:Y:S01]  /*3dd0*/  MUFU.RSQ R2, -QNAN ;  /* 0xffc0000000027908 */ /* 0x000e220000001400 */
[----:B------:R-:W-:Y:S05]  /*3de0*/  BRA `(.L_x_642) ;  /* 0x0000000000047947 */ /* 0x000fea0003800000 */
.L_x_634:
[----:B------:R-:W-:-:S07]  /*3df0*/  FADD.FTZ R2, R2, R16 ;  /* 0x0000001002027221 */ /* 0x000fce0000010000 */
.L_x_642:
[----:B------:R-:W-:Y:S05]  /*3e00*/  BSYNC.RECONVERGENT B1 ;  /* 0x0000000000017941 */ /* 0x000fea0003800200 */
.L_x_632:
[----:B------:R-:W-:Y:S02]  /*3e10*/  IMAD.MOV.U32 R12, RZ, RZ, R4 ;  /* 0x000000ffff0c7224 */ /* 0x000fe400078e0004 */
[----:B------:R-:W-:-:S04]  /*3e20*/  IMAD.MOV.U32 R13, RZ, RZ, 0x0 ;  /* 0x00000000ff0d7424 */ /* 0x000fc800078e00ff */
[----:B0-----:R-:W-:Y:S05]  /*3e30*/  RET.REL.NODEC R12 `(_Z27render_kernel_v3_branchlessPKaPKfPfiiiiiff) ;  /* 0xffffffc00c707950 */ /* 0x001fea0003c3ffff */
.L_x_643:
        /* <DEDUP_REMOVED lines=12> */
.L_x_801:


//--------------------- .text._Z20render_kernel_v2_ldgPKaPKfPfiiiiiff --------------------------
	.section	.text._Z20render_kernel_v2_ldgPKaPKfPfiiiiiff,"ax",@progbits
	.align	128
        .global         _Z20render_kernel_v2_ldgPKaPKfPfiiiiiff
        .type           _Z20render_kernel_v2_ldgPKaPKfPfiiiiiff,@function
        .size           _Z20render_kernel_v2_ldgPKaPKfPfiiiiiff,(.L_x_804 - _Z20render_kernel_v2_ldgPKaPKfPfiiiiiff)
        .other          _Z20render_kernel_v2_ldgPKaPKfPfiiiiiff,@"STO_CUDA_ENTRY STV_DEFAULT"
_Z20render_kernel_v2_ldgPKaPKfPfiiiiiff:
.text._Z20render_kernel_v2_ldgPKaPKfPfiiiiiff:
        /* <DEDUP_REMOVED lines=23> */
[----:B--2---:R-:W-:Y:S02]  /*0170*/  IMAD.MOV.U32 R4, RZ, RZ, RZ ;  /* 0x000000ffff047224 */ /* 0x004fe400078e00ff */
[----:B---3--:R-:W-:-:S04]  /*0180*/  IMAD.MOV R8, RZ, RZ, -R5 ;  /* 0x000000ffff087224 */ /* 0x008fc800078e0a05 */
[----:B------:R-:W-:Y:S01]  /*0190*/  IMAD R9, R8, R7, RZ ;  /* 0x0000000708097224 */ /* 0x000fe200078e02ff */
[----:B------:R-:W-:-:S03]  /*01a0*/  MOV R8, R10 ;  /* 0x0000000a00087202 */ /* 0x000fc60000000f00 */
[----:B------:R-:W-:-:S06]  /*01b0*/  IMAD.HI.U32 R5, R5, R9, R4 ;  /* 0x0000000905057227 */ /* 0x000fcc00078e0004 */
[----:B------:R-:W-:-:S04]  /*01c0*/  IMAD.HI.U32 R5, R5, R8, RZ ;  /* 0x0000000805057227 */ /* 0x000fc800078e00ff */
        /* <DEDUP_REMOVED lines=67> */
.L_x_646:
        /* <DEDUP_REMOVED lines=38> */
[----:B------:R-:W-:-:S02]  /*0860*/  ISETP.GE.AND P1, PT, R0, RZ, PT ;  /* 0x000000ff0000720c */ /* 0x000fc40003f26270 */
[----:B------:R-:W-:-:S05]  /*0870*/  IADD3 R0, PT, PT, -R3, RZ, RZ ;  /* 0x000000ff03007210 */ /* 0x000fca0007ffe1ff */
[----:B------:R-:W-:Y:S01]  /*0880*/  @!P0 IMAD.MOV.U32 R3, RZ, RZ, R0 ;  /* 0x000000ffff038224 */ /* 0x000fe200078e0000 */
[----:B-1----:R-:W-:-:S10]  /*0890*/  DMUL R22, R16, UR4 ;  /* 0x0000000410167c28 */ /* 0x002fd40008000000 */
[----:B------:R-:W1:Y:S02]  /*08a0*/  F2F.F32.F64 R22, R22 ;  /* 0x0000001600167310 */ /* 0x000e640000301000 */
[----:B01----:R-:W-:-:S07]  /*08b0*/  FSEL R0, -R22, R22, !P1 ;  /* 0x0000001616007208 */ /* 0x003fce0004800100 */
.L_x_645:
[----:B------:R-:W-:Y:S05]  /*08c0*/  BSYNC.RECONVERGENT B0 ;  /* 0x0000000000007941 */ /* 0x000fea0003800200 */
.L_x_644:
[----:B------:R-:W-:Y:S02]  /*08d0*/  IMAD.MOV.U32 R11, RZ, RZ, 0x37cbac00 ;  /* 0x37cbac00ff0b7424 */ /* 0x000fe400078e00ff */
[----:B------:R-:W-:Y:S01]  /*08e0*/  FMUL R2, R0, R0 ;  /* 0x0000000000027220 */ /* 0x000fe20000400000 */
[C---:B------:R-:W-:Y:S01]  /*08f0*/  LOP3.LUT R12, R3.reuse, 0x1, RZ, 0xc0, !PT ;  /* 0x00000001030c7812 */ /* 0x040fe200078ec0ff */
[----:B------:R-:W-:Y:S01]  /*0900*/  IMAD.MOV.U32 R18, RZ, RZ, 0x3c0885e4 ;  /* 0x3c0885e4ff127424 */ /* 0x000fe200078e00ff */
[----:B------:R-:W-:Y:S01]  /*0910*/  BSSY.RECONVERGENT B0, `(.L_x_647) ;  /* 0x0000048000007945 */ /* 0x000fe20003800200 */
[----:B------:R-:W-:Y:S01]  /*0920*/  FFMA R4, R2, R11, -0.0013887860113754868507 ;  /* 0xbab607ed02047423 */ /* 0x000fe2000000000b */
[----:B------:R-:W-:Y:S01]  /*0930*/  ISETP.NE.U32.AND P0, PT, R12, 0x1, PT ;  /* 0x000000010c00780c */ /* 0x000fe20003f05070 */
[----:B------:R-:W-:Y:S01]  /*0940*/  IMAD.MOV.U32 R17, RZ, RZ, 0x3e2aaaa8 ;  /* 0x3e2aaaa8ff117424 */ /* 0x000fe200078e00ff */
[----:B------:R-:W-:Y:S02]  /*0950*/  IADD3 R12, PT, PT, R3, 0x1, RZ ;  /* 0x00000001030c7810 */ /* 0x000fe40007ffe0ff */
        /* <DEDUP_REMOVED lines=23> */
.L_x_649:
        /* <DEDUP_REMOVED lines=44> */
.L_x_648:
[----:B------:R-:W-:Y:S05]  /*0d90*/  BSYNC.RECONVERGENT B0 ;  /* 0x0000000000007941 */ /* 0x000fea0003800200 */
.L_x_647:
        /* <DEDUP_REMOVED lines=24> */
[----:B------:R-:W-:-:S05]  /*0f20*/  FFMA R23, R2, -5.3903029534742383927e-15, R13 ;  /* 0xa7c234c502177823 */ /* 0x000fca000000000d */
[----:B------:R-:W-:Y:S01]  /*0f30*/  MOV R0, R23 ;  /* 0x0000001700007202 */ /* 0x000fe20000000f00 */
        /* <DEDUP_REMOVED lines=12> */
.L_x_652:
        /* <DEDUP_REMOVED lines=44> */
.L_x_651:
[----:B------:R-:W-:Y:S05]  /*12c0*/  BSYNC.RECONVERGENT B0 ;  /* 0x0000000000007941 */ /* 0x000fea0003800200 */
.L_x_650:
[----:B------:R-:W-:Y:S01]  /*12d0*/  LOP3.LUT R3, R4, 0x1, RZ, 0xc0, !PT ;  /* 0x0000000104037812 */ /* 0x000fe200078ec0ff */
[----:B------:R-:W-:Y:S01]  /*12e0*/  FMUL R2, R0, R0 ;  /* 0x0000000000027220 */ /* 0x000fe20000400000 */
[----:B------:R-:W-:Y:S01]  /*12f0*/  IADD3 R4, PT, PT, R4, 0x1, RZ ;  /* 0x0000000104047810 */ /* 0x000fe20007ffe0ff */
[----:B------:R-:W-:Y:S01]  /*1300*/  BSSY.RECONVERGENT B0, `(.L_x_653) ;  /* 0x0000046000007945 */ /* 0x000fe20003800200 */
[----:B------:R-:W-:Y:S01]  /*1310*/  ISETP.NE.U32.AND P0, PT, R3, 0x1, PT ;  /* 0x000000010300780c */ /* 0x000fe20003f05070 */
[----:B------:R-:W-:Y:S01]  /*1320*/  FFMA R3, R2, R11, -0.0013887860113754868507 ;  /* 0xbab607ed02037423 */ /* 0x000fe2000000000b */
        /* <DEDUP_REMOVED lines=23> */
.L_x_655:
        /* <DEDUP_REMOVED lines=44> */
.L_x_654:
[----:B------:R-:W-:Y:S05]  /*1760*/  BSYNC.RECONVERGENT B0 ;  /* 0x0000000000007941 */ /* 0x000fea0003800200 */
.L_x_653:
        /* <DEDUP_REMOVED lines=27> */
[----:B------:R-:W-:Y:S05]  /*1920*/  CALL.REL.NOINC `($__internal_20_$__cuda_sm3x_div_rn_noftz_f32_slowpath) ;  /* 0x0000001c00a87944 */ /* 0x000fea0003c00000 */
[----:B------:R-:W-:-:S07]  /*1930*/  IMAD.MOV.U32 R13, RZ, RZ, R2 ;  /* 0x000000ffff0d7224 */ /* 0x000fce00078e0002 */
.L_x_656:
        /* <DEDUP_REMOVED lines=21> */
.L_x_659:
        /* <DEDUP_REMOVED lines=32> */
[C---:B------:R-:W-:Y:S02]  /*1c90*/  LOP3.LUT R13, R4.reuse, R13, RZ, 0x3c, !PT ;  /* 0x0000000d040d7212 */ /* 0x040fe400078e3cff */
[C---:B------:R-:W-:Y:S02]  /*1ca0*/  LOP3.LUT R2, R11.reuse, R3, RZ, 0x3c, !PT ;  /* 0x000000030b027212 */ /* 0x040fe400078e3cff */
[----:B------:R-:W-:Y:S02]  /*1cb0*/  LOP3.LUT R3, R11, R4, RZ, 0x3c, !PT ;  /* 0x000000040b037212 */ /* 0x000fe400078e3cff */
[----:B------:R-:W-:Y:S02]  /*1cc0*/  SHF.R.U32.HI R11, RZ, 0x1e, R0 ;  /* 0x0000001eff0b7819 */ /* 0x000fe40000011600 */
[----:B------:R-:W-:Y:S02]  /*1cd0*/  ISETP.GE.AND P1, PT, R13, RZ, PT ;  /* 0x000000ff0d00720c */ /* 0x000fe40003f26270 */
[----:B------:R-:W1:Y:S01]  /*1ce0*/  I2F.F64.S64 R2, R2 ;  /* 0x0000000200027312 */ /* 0x000e620000301c00 */
[----:B------:R-:W-:-:S05]  /*1cf0*/  LEA.HI R4, R4, R11, RZ, 0x1 ;  /* 0x0000000b04047211 */ /* 0x000fca00078f08ff */
[----:B------:R-:W-:-:S04]  /*1d00*/  IMAD.MOV R0, RZ, RZ, -R4 ;  /* 0x000000ffff007224 */ /* 0x000fc800078e0a04 */
[----:B------:R-:W-:Y:S01]  /*1d10*/  @!P0 IMAD.MOV.U32 R4, RZ, RZ, R0 ;  /* 0x000000ffff048224 */ /* 0x000fe200078e0000 */
[----:B-1----:R-:W-:-:S10]  /*1d20*/  DMUL R14, R2, UR4 ;  /* 0x00000004020e7c28 */ /* 0x002fd40008000000 */
[----:B------:R-:W1:Y:S02]  /*1d30*/  F2F.F32.F64 R14, R14 ;  /* 0x0000000e000e7310 */ /* 0x000e640000301000 */
[----:B01----:R-:W-:-:S07]  /*1d40*/  FSEL R17, -R14, R14, !P1 ;  /* 0x0000000e0e117208 */ /* 0x003fce0004800100 */
.L_x_658:
[----:B------:R-:W-:Y:S05]  /*1d50*/  BSYNC.RECONVERGENT B0 ;  /* 0x0000000000007941 */ /* 0x000fea0003800200 */
.L_x_657:
        /* <DEDUP_REMOVED lines=28> */
[----:B------:R-:W-:Y:S02]  /*1f20*/  MOV R16, R0 ;  /* 0x0000000000107202 */ /* 0x000fe40000000f00 */
[----:B------:R-:W-:-:S07]  /*1f30*/  MOV R4, 0x1f50 ;  /* 0x00001f5000047802 */ /* 0x000fce0000000f00 */
[----:B0-----:R-:W-:Y:S05]  /*1f40*/  CALL.REL.NOINC `($__internal_20_$__cuda_sm3x_div_rn_noftz_f32_slowpath) ;  /* 0x0000001800207944 */ /* 0x001fea0003c00000 */
[----:B------:R-:W-:-:S07]  /*1f50*/  IMAD.MOV.U32 R4, RZ, RZ, R2 ;  /* 0x000000ffff047224 */ /* 0x000fce00078e0002 */
.L_x_661:
[----:B------:R-:W-:Y:S05]  /*1f60*/  BSYNC.RECONVERGENT B0 ;  /* 0x0000000000007941 */ /* 0x000fea0003800200 */
.L_x_660:
        /* <DEDUP_REMOVED lines=13> */
[----:B------:R-:W-:Y:S05]  /*2040*/  CALL.REL.NOINC `($__internal_20_$__cuda_sm3x_div_rn_noftz_f32_slowpath) ;  /* 0x0000001400e07944 */ /* 0x000fea0003c00000 */
.L_x_662:
        /* <DEDUP_REMOVED lines=16> */
[----:B------:R-:W-:Y:S05]  /*2150*/  CALL.REL.NOINC `($__internal_20_$__cuda_sm3x_div_rn_noftz_f32_slowpath) ;  /* 0x00000014009c7944 */ /* 0x000fea0003c00000 */
.L_x_664:
[----:B------:R-:W-:Y:S05]  /*2160*/  BSYNC.RECONVERGENT B0 ;  /* 0x0000000000007941 */ /* 0x000fea0003800200 */
.L_x_663:
        /* <DEDUP_REMOVED lines=20> */
[----:B------:R-:W-:Y:S05]  /*22b0*/  CALL.REL.NOINC `($__internal_19_$__cuda_sm20_sqrt_rn_f32_slowpath) ;  /* 0x0000001000ec7944 */ /* 0x000fea0003c00000 */
[----:B------:R-:W-:Y:S01]  /*22c0*/  IMAD.MOV.U32 R19, RZ, RZ, R11 ;  /* 0x000000ffff137224 */ /* 0x000fe200078e000b */
[----:B------:R-:W-:Y:S06]  /*22d0*/  BRA `(.L_x_667) ;  /* 0x0000000000107947 */ /* 0x000fec0003800000 */
.L_x_666:
[----:B------:R-:W-:Y:S01]  /*22e0*/  FMUL.FTZ R19, R4, R11 ;  /* 0x0000000b04137220 */ /* 0x000fe20000410000 */
[----:B------:R-:W-:-:S03]  /*22f0*/  FMUL.FTZ R11, R11, 0.5 ;  /* 0x3f0000000b0b7820 */ /* 0x000fc60000410000 */
[----:B------:R-:W-:-:S04]  /*2300*/  FFMA R4, -R19, R19, R4 ;  /* 0x0000001313047223 */ /* 0x000fc80000000104 */
[----:B------:R-:W-:-:S07]  /*2310*/  FFMA R19, R4, R11, R19 ;  /* 0x0000000b04137223 */ /* 0x000fce0000000013 */
.L_x_667:
[----:B------:R-:W-:Y:S05]  /*2320*/  BSYNC.RECONVERGENT B0 ;  /* 0x0000000000007941 */ /* 0x000fea0003800200 */
.L_x_665:
        /* <DEDUP_REMOVED lines=9> */
[----:B------:R-:W-:Y:S02]  /*23c0*/  MOV R16, R19 ;  /* 0x0000001300107202 */ /* 0x000fe40000000f00 */
[----:B------:R-:W-:-:S07]  /*23d0*/  MOV R4, 0x23f0 ;  /* 0x000023f000047802 */ /* 0x000fce0000000f00 */
[----:B------:R-:W-:Y:S05]  /*23e0*/  CALL.REL.NOINC `($__internal_20_$__cuda_sm3x_div_rn_noftz_f32_slowpath) ;  /* 0x0000001000f87944 */ /* 0x000fea0003c00000 */
[----:B------:R-:W-:-:S07]  /*23f0*/  IMAD.MOV.U32 R18, RZ, RZ, R2 ;  /* 0x000000ffff127224 */ /* 0x000fce00078e0002 */
.L_x_669:
[----:B------:R-:W-:Y:S05]  /*2400*/  BSYNC.RECONVERGENT B0 ;  /* 0x0000000000007941 */ /* 0x000fea0003800200 */
.L_x_668:
        /* <DEDUP_REMOVED lines=12> */
[----:B------:R-:W-:Y:S05]  /*24d0*/  CALL.REL.NOINC `($__internal_20_$__cuda_sm3x_div_rn_noftz_f32_slowpath) ;  /* 0x0000001000bc7944 */ /* 0x000fea0003c00000 */
[----:B------:R-:W-:-:S07]  /*24e0*/  MOV R17, R2 ;  /* 0x0000000200117202 */ /* 0x000fce0000000f00 */
.L_x_671:
[----:B------:R-:W-:Y:S05]  /*24f0*/  BSYNC.RECONVERGENT B0 ;  /* 0x0000000000007941 */ /* 0x000fea0003800200 */
.L_x_670:
        /* <DEDUP_REMOVED lines=14> */
[----:B------:R-:W-:-:S07]  /*25e0*/  IMAD.MOV.U32 R13, RZ, RZ, R2 ;  /* 0x000000ffff0d7224 */ /* 0x000fce00078e0002 */
.L_x_673:
[----:B------:R-:W-:Y:S05]  /*25f0*/  BSYNC.RECONVERGENT B0 ;  /* 0x0000000000007941 */ /* 0x000fea0003800200 */
.L_x_672:
[----:B------:R-:W0:Y:S01]  /*2600*/  LDC.64 R2, c[0x0][0x3a8] ;  /* 0x0000ea00ff027b82 */ /* 0x000e220000000a00 */
[----:B------:R-:W-:Y:S02]  /*2610*/  IMAD.MOV.U32 R16, RZ, RZ, -0x1 ;  /* 0xffffffffff107424 */ /* 0x000fe400078e00ff */
[----:B------:R-:W-:Y:S01]  /*2620*/  IMAD.MOV.U32 R19, RZ, RZ, RZ ;  /* 0x000000ffff137224 */ /* 0x000fe200078e00ff */
[----:B0-----:R-:W-:-:S04]  /*2630*/  FSETP.GT.AND P0, PT, R3, RZ, PT ;  /* 0x000000ff0300720b */ /* 0x001fc80003f04000 */
[----:B------:R-:W-:Y:S01]  /*2640*/  ISETP.LT.OR P0, PT, R2, 0x1, !P0 ;  /* 0x000000010200780c */ /* 0x000fe20004701670 */
[----:B------:R-:W-:-:S12]  /*2650*/  HFMA2 R2, -RZ, RZ, 0, 1.5199184417724609375e-05 ;  /* 0x000000ffff027431 */ /* 0x000fd800000001ff */
        /* <DEDUP_REMOVED lines=8> */
[----:B------:R0:W2:Y:S08]  /*26e0*/  F2I.FLOOR.NTZ R11, R7 ;  /* 0x00000007000b7305 */ /* 0x0000b00000207100 */
[----:B------:R0:W3:Y:S04]  /*26f0*/  F2I.FLOOR.NTZ R4, R8 ;  /* 0x0000000800047305 */ /* 0x0000e80000207100 */
[----:B-1----:R-:W-:Y:S05]  /*2700*/  @P0 BRA `(.L_x_676) ;  /* 0x0000000000100947 */ /* 0x002fea0003800000 */
[----:B------:R-:W-:-:S07]  /*2710*/  MOV R2, 0x2730 ;  /* 0x0000273000027802 */ /* 0x000fce0000000f00 */
[----:B0-23--:R-:W-:Y:S05]  /*2720*/  CALL.REL.NOINC `($__internal_18_$__cuda_sm20_rcp_rn_f32_slowpath) ;  /* 0x0000000800fc7944 */ /* 0x00dfea0003c00000 */
[----:B------:R-:W-:Y:S01]  /*2730*/  MOV R14, R0 ;  /* 0x00000000000e7202 */ /* 0x000fe20000000f00 */
[----:B------:R-:W-:Y:S06]  /*2740*/  BRA `(.L_x_677) ;  /* 0x0000000000107947 */ /* 0x000fec0003800000 */
.L_x_676:
[----:B------:R-:W1:Y:S02]  /*2750*/  MUFU.RCP R3, R18 ;  /* 0x0000001200037308 */ /* 0x000e640000001000 */
[----:B-1----:R-:W-:-:S04]  /*2760*/  FFMA R0, R3, R18, -1 ;  /* 0xbf80000003007423 */ /* 0x002fc80000000012 */
[----:B------:R-:W-:-:S04]  /*2770*/  FADD.FTZ R0, -R0, -RZ ;  /* 0x800000ff00007221 */ /* 0x000fc80000010100 */
[----:B------:R-:W-:-:S07]  /*2780*/  FFMA R14, R3, R0, R3 ;  /* 0x00000000030e7223 */ /* 0x000fce0000000003 */
.L_x_677:
[----:B------:R-:W-:Y:S05]  /*2790*/  BSYNC.RECONVERGENT B0 ;  /* 0x0000000000007941 */ /* 0x000fea0003800200 */
.L_x_675:
        /* <DEDUP_REMOVED lines=9> */
[----:B0-23--:R-:W-:Y:S05]  /*2830*/  CALL.REL.NOINC `($__internal_18_$__cuda_sm20_rcp_rn_f32_slowpath) ;  /* 0x0000000800b87944 */ /* 0x00dfea0003c00000 */
[----:B------:R-:W-:Y:S01]  /*2840*/  IMAD.MOV.U32 R15, RZ, RZ, R0 ;  /* 0x000000ffff0f7224 */ /* 0x000fe200078e0000 */
[----:B------:R-:W-:Y:S06]  /*2850*/  BRA `(.L_x_680) ;  /* 0x0000000000107947 */ /* 0x000fec0003800000 */
.L_x_679:
[----:B------:R-:W1:Y:S02]  /*2860*/  MUFU.RCP R0, R17 ;  /* 0x0000001100007308 */ /* 0x000e640000001000 */
[----:B-1----:R-:W-:-:S04]  /*2870*/  FFMA R2, R0, R17, -1 ;  /* 0xbf80000000027423 */ /* 0x002fc80000000011 */
[----:B------:R-:W-:-:S04]  /*2880*/  FADD.FTZ R15, -R2, -RZ ;  /* 0x800000ff020f7221 */ /* 0x000fc80000010100 */
[----:B------:R-:W-:-:S07]  /*2890*/  FFMA R15, R0, R15, R0 ;  /* 0x0000000f000f7223 */ /* 0x000fce0000000000 */
.L_x_680:
[----:B------:R-:W-:Y:S05]  /*28a0*/  BSYNC.RECONVERGENT B0 ;  /* 0x0000000000007941 */ /* 0x000fea0003800200 */
.L_x_678:
        /* <DEDUP_REMOVED lines=9> */
[----:B0-23--:R-:W-:Y:S05]  /*2940*/  CALL.REL.NOINC `($__internal_18_$__cuda_sm20_rcp_rn_f32_slowpath) ;  /* 0x0000000800747944 */ /* 0x00dfea0003c00000 */
[----:B------:R-:W-:Y:S05]  /*2950*/  BRA `(.L_x_683) ;  /* 0x0000000000107947 */ /* 0x000fea0003800000 */
.L_x_682:
[----:B------:R-:W1:Y:S02]  /*2960*/  MUFU.RCP R0, R13 ;  /* 0x0000000d00007308 */ /* 0x000e640000001000 */
[----:B-1----:R-:W-:-:S04]  /*2970*/  FFMA R2, R0, R13, -1 ;  /* 0xbf80000000027423 */ /* 0x002fc8000000000d */
[----:B------:R-:W-:-:S04]  /*2980*/  FADD.FTZ R3, -R2, -RZ ;  /* 0x800000ff02037221 */ /* 0x000fc80000010100 */
[----:B------:R-:W-:-:S07]  /*2990*/  FFMA R0, R0, R3, R0 ;  /* 0x0000000300007223 */ /* 0x000fce0000000000 */
.L_x_683:
[----:B------:R-:W-:Y:S05]  /*29a0*/  BSYNC.RECONVERGENT B0 ;  /* 0x0000000000007941 */ /* 0x000fea0003800200 */
.L_x_681:
[----:B------:R-:W-:Y:S01]  /*29b0*/  FSETP.GE.AND P0, PT, R17, RZ, PT ;  /* 0x000000ff1100720b */ /* 0x000fe20003f06000 */
[----:B------:R-:W1:Y:S01]  /*29c0*/  LDC R21, c[0x0][0x39c] ;  /* 0x0000e700ff157b82 */ /* 0x000e620000000800 */
[----:B------:R-:W4:Y:S01]  /*29d0*/  LDCU UR4, c[0x0][0x39c] ;  /* 0x00007380ff0477ac */ /* 0x000f220008000800 */
[----:B---3--:R-:W-:Y:S01]  /*29e0*/  VIADD R2, R4, 0x1 ;  /* 0x0000000104027836 */ /* 0x008fe20000000000 */
[----:B------:R-:W-:Y:S01]  /*29f0*/  IADD3 R18, PT, PT, R12, 0x1, RZ ;  /* 0x000000010c127810 */ /* 0x000fe20007ffe0ff */
[----:B--2---:R-:W-:Y:S01]  /*2a00*/  VIADD R16, R11, 0x1 ;  /* 0x000000010b107836 */ /* 0x004fe20000000000 */
[----:B------:R-:W-:Y:S01]  /*2a10*/  BSSY.RECONVERGENT B0, `(.L_x_674) ;  /* 0x000004a000007945 */ /* 0x000fe20003800200 */
[----:B------:R-:W-:Y:S01]  /*2a20*/  @!P2 IMAD.MOV R2, RZ, RZ, R4 ;  /* 0x000000ffff02a224 */ /* 0x000fe200078e0204 */
[----:B------:R-:W2:Y:S01]  /*2a30*/  LDCU.64 UR10, c[0x0][0x3a8] ;  /* 0x00007500ff0a77ac */ /* 0x000ea20008000a00 */
[----:B------:R-:W-:-:S03]  /*2a40*/  @!P1 IMAD.MOV R18, RZ, RZ, R12 ;  /* 0x000000ffff129224 */ /* 0x000fc600078e020c */
[----:B------:R-:W-:Y:S01]  /*2a50*/  I2FP.F32.S32 R3, R2 ;  /* 0x0000000200037245 */ /* 0x000fe20000201400 */
[----:B------:R-:W-:Y:S01]  /*2a60*/  @!P0 IMAD.MOV R16, RZ, RZ, R11 ;  /* 0x000000ffff108224 */ /* 0x000fe200078e020b */
[----:B------:R-:W-:Y:S01]  /*2a70*/  I2FP.F32.S32 R19, R18 ;  /* 0x0000001200137245 */ /* 0x000fe20000201400 */
[----:B------:R-:W3:Y:S01]  /*2a80*/  LDCU.64 UR8, c[0x0][0x380] ;  /* 0x00007000ff0877ac */ /* 0x000ee20008000a00 */
[----:B------:R-:W-:Y:S01]  /*2a90*/  FSETP.NEU.AND P0, PT, R13, RZ, PT ;  /* 0x000000ff0d00720b */ /* 0x000fe20003f0d000 */
[----:B------:R-:W-:Y:S01]  /*2aa0*/  FADD R3, -R8, R3 ;  /* 0x0000000308037221 */ /* 0x000fe20000000100 */
[----:B------:R-:W-:Y:S01]  /*2ab0*/  I2FP.F32.S32 R16, R16 ;  /* 0x0000001000107245 */ /* 0x000fe20000201400 */
[----:B------:R-:W-:Y:S01]  /*2ac0*/  FADD R13, -R6, R19 ;  /* 0x00000013060d7221 */ /* 0x000fe20000000100 */
[----:B------:R-:W-:Y:S02]  /*2ad0*/  FSEL R0, R0, 1.00000001504746621988e+30, P0 ;  /* 0x7149f2ca00007808 */ /* 0x000fe40000000000 */
[----:B------:R-:W-:Y:S01]  /*2ae0*/  CS2R R18, SRZ ;  /* 0x0000000000127805 */ /* 0x000fe2000001ff00 */
[----:B----4-:R-:W-:Y:S01]  /*2af0*/  UIMAD UR4, UR4, UR4, URZ ;  /* 0x00000004040472a4 */ /* 0x010fe2000f8e02ff */
[----:B------:R-:W-:Y:S01]  /*2b00*/  FADD R2, R16, -R7 ;  /* 0x8000000710027221 */ /* 0x000fe20000000000 */
[----:B------:R-:W-:Y:S01]  /*2b10*/  MOV R16, 0xffffffff ;  /* 0xffffffff00107802 */ /* 0x000fe20000000f00 */
[----:B0-----:R-:W-:Y:S01]  /*2b20*/  FMUL R7, R0, R3 ;  /* 0x0000000300077220 */ /* 0x001fe20000400000 */
[----:B------:R-:W-:Y:S01]  /*2b30*/  FMUL R13, R14, R13 ;  /* 0x0000000d0e0d7220 */ /* 0x000fe20000400000 */
[----:B--2---:R-:W-:-:S07]  /*2b40*/  FMUL R6, R15, R2 ;  /* 0x000000020f067220 */ /* 0x004fce0000400000 */
.L_x_689:
[-C--:B-1----:R-:W-:Y:S01]  /*2b50*/  ISETP.GE.AND P3, PT, R12, R21.reuse, PT ;  /* 0x000000150c00720c */ /* 0x082fe20003f66270 */
[----:B------:R-:W-:Y:S01]  /*2b60*/  BSSY.RELIABLE B1, `(.L_x_684) ;  /* 0x0000012000017945 */ /* 0x000fe20003800100 */
[CC--:B------:R-:W-:Y:S01]  /*2b70*/  ISETP.GE.AND P4, PT, R11.reuse, R21.reuse, PT ;  /* 0x000000150b00720c */ /* 0x0c0fe20003f86270 */
[----:B------:R-:W-:Y:S01]  /*2b80*/  IMAD.MOV.U32 R8, RZ, RZ, R13 ;  /* 0x000000ffff087224 */ /* 0x000fe200078e000d */
        /* <DEDUP_REMOVED lines=9> */
[----:B---3--:R-:W-:-:S04]  /*2c20*/  IADD3 R2, P0, PT, R3, UR8, RZ ;  /* 0x0000000803027c10 */ /* 0x008fc8000ff1e0ff */
[----:B------:R-:W-:-:S05]  /*2c30*/  LEA.HI.X.SX32 R3, R3, UR9, 0x1, P0 ;  /* 0x0000000903037c11 */ /* 0x000fca00080f0eff */
[----:B------:R-:W2:Y:S02]  /*2c40*/  LDG.E.S8.CONSTANT R2, desc[UR6][R2.64] ;  /* 0x0000000602027981 */ /* 0x000ea4000c1e9300 */
[----:B--2---:R-:W-:-:S13]  /*2c50*/  ISETP.GT.AND P0, PT, R2, -0x1, PT ;  /* 0xffffffff0200780c */ /* 0x004fda0003f04270 */
[----:B------:R-:W-:Y:S05]  /*2c60*/  @P0 BREAK.RELIABLE B1 ;  /* 0x0000000000010942 */ /* 0x000fea0003800100 */
[----:B------:R-:W-:Y:S05]  /*2c70*/  @P0 BRA `(.L_x_686) ;  /* 0x00000000008c0947 */ /* 0x000fea0003800000 */
.L_x_685:
[----:B---3--:R-:W-:Y:S05]  /*2c80*/  BSYNC.RELIABLE B1 ;  /* 0x0000000000017941 */ /* 0x008fea0003800100 */
.L_x_684:
[C---:B------:R-:W-:Y:S01]  /*2c90*/  FSETP.GEU.AND P0, PT, R13.reuse, R7, PT ;  /* 0x000000070d00720b */ /* 0x040fe20003f0e000 */
[----:B------:R-:W-:Y:S03]  /*2ca0*/  BSSY.RECONVERGENT B1, `(.L_x_687) ;  /* 0x000001b000017945 */ /* 0x000fe60003800200 */
[----:B------:R-:W-:Y:S02]  /*2cb0*/  FSETP.GEU.OR P3, PT, R13, R6, P0 ;  /* 0x000000060d00720b */ /* 0x000fe4000076e400 */
[----:B------:R-:W-:-:S11]  /*2cc0*/  PLOP3.LUT P0, PT, PT, PT, PT, 0x80, 0x8 ;  /* 0x000000000008781c */ /* 0x000fd60003f0f070 */
[----:B------:R-:W-:Y:S01]  /*2cd0*/  @!P3 PLOP3.LUT P0, PT, P1, PT, PT, 0x80, 0x8 ;  /* 0x000000000008b81c */ /* 0x000fe20000f0f070 */
[----:B------:R-:W-:Y:S02]  /*2ce0*/  @!P3 VIADD R2, R12, 0x1 ;  /* 0x000000010c02b836 */ /* 0x000fe40000000000 */
[----:B------:R-:W-:Y:S01]  /*2cf0*/  @!P3 FADD R13, |R14|, R13 ;  /* 0x0000000d0e0db221 */ /* 0x000fe20000000200 */
[----:B------:R-:W-:Y:S01]  /*2d00*/  @!P3 MOV R19, R8 ;  /* 0x000000080013b202 */ /* 0x000fe20000000f00 */
[----:B------:R-:W-:-:S08]  /*2d10*/  @!P3 IMAD.MOV.U32 R16, RZ, RZ, RZ ;  /* 0x000000ffff10b224 */ /* 0x000fd000078e00ff */
[----:B------:R-:W-:-:S04]  /*2d20*/  @!P0 VIADD R2, R12, 0xffffffff ;  /* 0xffffffff0c028836 */ /* 0x000fc80000000000 */
[----:B------:R-:W-:Y:S01]  /*2d30*/  @!P3 IMAD.MOV.U32 R12, RZ, RZ, R2 ;  /* 0x000000ffff0cb224 */ /* 0x000fe200078e0002 */
[----:B------:R-:W-:Y:S06]  /*2d40*/  @!P3 BRA `(.L_x_688) ;  /* 0x000000000040b947 */ /* 0x000fec0003800000 */
[----:B------:R-:W-:Y:S02]  /*2d50*/  FSETP.GEU.AND P3, PT, R6, R7, PT ;  /* 0x000000070600720b */ /* 0x000fe40003f6e000 */
[----:B------:R-:W-:Y:S02]  /*2d60*/  PLOP3.LUT P0, PT, PT, PT, PT, 0x80, 0x8 ;  /* 0x000000000008781c */ /* 0x000fe40003f0f070 */
[----:B------:R-:W-:-:S09]  /*2d70*/  FSETP.GE.AND P4, PT, R17, RZ, !P3 ;  /* 0x000000ff1100720b */ /* 0x000fd20005f86000 */
[----:B------:R-:W-:Y:S01]  /*2d80*/  @P3 PLOP3.LUT P0, PT, P2, PT, PT, 0x80, 0x8 ;  /* 0x000000000008381c */ /* 0x000fe2000170f070 */
[C---:B------:R-:W-:Y:S01]  /*2d90*/  @!P3 VIADD R2, R11.reuse, 0xffffffff ;  /* 0xffffffff0b02b836 */ /* 0x040fe20000000000 */
[----:B------:R-:W-:Y:S01]  /*2da0*/  @P3 IADD3 R3, PT, PT, R4, 0x1, RZ ;  /* 0x0000000104033810 */ /* 0x000fe20007ffe0ff */
[--C-:B------:R-:W-:Y:S01]  /*2db0*/  @!P3 IMAD.MOV.U32 R19, RZ, RZ, R6.reuse ;  /* 0x000000ffff13b224 */ /* 0x100fe200078e0006 */
[----:B------:R-:W-:Y:S01]  /*2dc0*/  @!P3 MOV R16, 0x1 ;  /* 0x000000010010b802 */ /* 0x000fe20000000f00 */
[----:B------:R-:W-:Y:S02]  /*2dd0*/  @P4 VIADD R2, R11, 0x1 ;  /* 0x000000010b024836 */ /* 0x000fe40000000000 */
[----:B------:R-:W-:Y:S01]  /*2de0*/  @!P3 FADD R6, |R15|, R6 ;  /* 0x000000060f06b221 */ /* 0x000fe20000000200 */
[--C-:B------:R-:W-:Y:S02]  /*2df0*/  @P3 IMAD.MOV.U32 R19, RZ, RZ, R7.reuse ;  /* 0x000000ffff133224 */ /* 0x100fe400078e0007 */
[----:B------:R-:W-:Y:S01]  /*2e00*/  @P3 FADD R7, |R0|, R7 ;  /* 0x0000000700073221 */ /* 0x000fe20000000200 */
[----:B------:R-:W-:-:S02]  /*2e10*/  @!P3 IMAD.MOV.U32 R11, RZ, RZ, R2 ;  /* 0x000000ffff0bb224 */ /* 0x000fc400078e0002 */
[----:B------:R-:W-:Y:S01]  /*2e20*/  @P3 IMAD.MOV.U32 R16, RZ, RZ, 0x2 ;  /* 0x00000002ff103424 */ /* 0x000fe200078e00ff */
[----:B------:R-:W-:-:S05]  /*2e30*/  @!P0 IADD3 R3, PT, PT, R4, -0x1, RZ ;  /* 0xffffffff04038810 */ /* 0x000fca0007ffe0ff */
[----:B------:R-:W-:-:S07]  /*2e40*/  @P3 IMAD.MOV.U32 R4, RZ, RZ, R3 ;  /* 0x000000ffff043224 */ /* 0x000fce00078e0003 */
.L_x_688:
[----:B------:R-:W-:Y:S05]  /*2e50*/  BSYNC.RECONVERGENT B1 ;  /* 0x0000000000017941 */ /* 0x000fea0003800200 */
.L_x_687:
[----:B------:R-:W-:Y:S01]  /*2e60*/  IADD3 R18, PT, PT, R18, 0x1, RZ ;  /* 0x0000000112127810 */ /* 0x000fe20007ffe0ff */
[----:B------:R-:W-:Y:S01]  /*2e70*/  IMAD.MOV.U32 R2, RZ, RZ, 0xff ;  /* 0x000000ffff027424 */ /* 0x000fe200078e00ff */
[----:B------:R-:W-:Y:S02]  /*2e80*/  FSETP.LT.AND P3, PT, R19, UR11, PT ;  /* 0x0000000b13007c0b */ /* 0x000fe4000bf61000 */
[----:B------:R-:W-:-:S13]  /*2e90*/  ISETP.GE.AND P0, PT, R18, UR10, PT ;  /* 0x0000000a12007c0c */ /* 0x000fda000bf06270 */
[----:B------:R-:W-:Y:S05]  /*2ea0*/  @!P0 BRA P3, `(.L_x_689) ;  /* 0xfffffffc00288947 */ /* 0x000fea000183ffff */
.L_x_686:
[----:B------:R-:W-:Y:S05]  /*2eb0*/  BSYNC.RECONVERGENT B0 ;  /* 0x0000000000007941 */ /* 0x000fea0003800200 */
.L_x_674:
        /* <DEDUP_REMOVED lines=10> */
[----:B------:R-:W-:Y:S02]  /*2f60*/  IMAD.MOV.U32 R8, RZ, RZ, 0x3f4ccccd ;  /* 0x3f4ccccdff087424 */ /* 0x000fe400078e00ff */
        /* <DEDUP_REMOVED lines=8> */
[----:B------:R-:W-:Y:S02]  /*2ff0*/  @!P0 FSETP.GE.AND P1, PT, R17, RZ, PT ;  /* 0x000000ff1100820b */ /* 0x000fe40003f26000 */
[----:B------:R-:W-:-:S04]  /*3000*/  @!P0 MOV R8, 0x3f19999a ;  /* 0x3f19999a00088802 */ /* 0x000fc80000000f00 */
[----:B------:R-:W-:Y:S01]  /*3010*/  @!P0 FSEL R8, R8, 1, !P1 ;  /* 0x3f80000008088808 */ /* 0x000fe20004800000 */
[----:B------:R-:W-:Y:S01]  /*3020*/  @P0 IMAD.MOV.U32 R8, RZ, RZ, 0x3f800000 ;  /* 0x3f800000ff080424 */ /* 0x000fe200078e00ff */
[----:B------:R-:W-:Y:S06]  /*3030*/  BRA `(.L_x_692) ;  /* 0x0000000000047947 */ /* 0x000fec0003800000 */
.L_x_693:
[----:B------:R-:W-:-:S07]  /*3040*/  IMAD.MOV.U32 R8, RZ, RZ, 0x3f666666 ;  /* 0x3f666666ff087424 */ /* 0x000fce00078e00ff */
.L_x_692:
[----:B------:R-:W-:Y:S05]  /*3050*/  BSYNC.RECONVERGENT B0 ;  /* 0x0000000000007941 */ /* 0x000fea0003800200 */
.L_x_691:
        /* <DEDUP_REMOVED lines=11> */
[----:B------:R-:W-:Y:S02]  /*3110*/  MOV R2, R19 ;  /* 0x0000001300027202 */ /* 0x000fe40000000f00 */
[----:B------:R-:W-:Y:S01]  /*3120*/  MOV R4, 0x3150 ;  /* 0x0000315000047802 */ /* 0x000fe20000000f00 */
[----:B0-----:R-:W-:-:S07]  /*3130*/  IMAD.U32 R16, RZ, RZ, UR4 ;  /* 0x00000004ff107e24 */ /* 0x001fce000f8e00ff */
[----:B-123--:R-:W-:Y:S05]  /*3140*/  CALL.REL.NOINC `($__internal_20_$__cuda_sm3x_div_rn_noftz_f32_slowpath) ;  /* 0x0000000400a07944 */ /* 0x00efea0003c00000 */
.L_x_695:
[----:B------:R-:W-:Y:S05]  /*3150*/  BSYNC.RECONVERGENT B0 ;  /* 0x0000000000007941 */ /* 0x000fea0003800200 */
.L_x_694:
        /* <DEDUP_REMOVED lines=20> */
.L_x_690:
        /* <DEDUP_REMOVED lines=8> */
        .weak           $__internal_18_$__cuda_sm20_rcp_rn_f32_slowpath
        .type           $__internal_18_$__cuda_sm20_rcp_rn_f32_slowpath,@function
        .size           $__internal_18_$__cuda_sm20_rcp_rn_f32_slowpath,($__internal_19_$__cuda_sm20_sqrt_rn_f32_slowpath - $__internal_18_$__cuda_sm20_rcp_rn_f32_slowpath)
$__internal_18_$__cuda_sm20_rcp_rn_f32_slowpath:
        /* <DEDUP_REMOVED lines=15> */
.L_x_697:
        /* <DEDUP_REMOVED lines=29> */
[----:B------:R-:W-:-:S05]  /*35e0*/  @!P0 IADD3 R3, PT, PT, R3, 0x1, RZ ;  /* 0x0000000103038810 */ /* 0x000fca0007ffe0ff */
[----:B------:R-:W-:-:S05]  /*35f0*/  @!P3 IMAD.SHL.U32 R3, R3, 0x2, RZ ;  /* 0x000000020303b824 */ /* 0x000fca00078e00ff */
[----:B------:R-:W-:Y:S01]  /*3600*/  LOP3.LUT R3, R3, 0x80000000, R18, 0xf8, !PT ;  /* 0x8000000003037812 */ /* 0x000fe200078ef812 */
[----:B------:R-:W-:Y:S06]  /*3610*/  BRA `(.L_x_698) ;  /* 0x0000000000047947 */ /* 0x000fec0003800000 */
.L_x_699:
[----:B------:R0:W1:Y:S02]  /*3620*/  MUFU.RCP R3, R18 ;  /* 0x0000001200037308 */ /* 0x0000640000001000 */
.L_x_698:
[----:B------:R-:W-:Y:S05]  /*3630*/  BSYNC.RECONVERGENT B1 ;  /* 0x0000000000017941 */ /* 0x000fea0003800200 */
.L_x_696:
[----:B-1----:R-:W-:Y:S02]  /*3640*/  IMAD.MOV.U32 R0, RZ, RZ, R3 ;  /* 0x000000ffff007224 */ /* 0x002fe400078e0003 */
[----:B------:R-:W-:-:S04]  /*3650*/  HFMA2 R3, -RZ, RZ, 0, 0 ;  /* 0x00000000ff037431 */ /* 0x000fc800000001ff */
[----:B0-----:R-:W-:Y:S05]  /*3660*/  RET.REL.NODEC R2 `(_Z20render_kernel_v2_ldgPKaPKfPfiiiiiff) ;  /* 0xffffffc802647950 */ /* 0x001fea0003c3ffff */
        .weak           $__internal_19_$__cuda_sm20_sqrt_rn_f32_slowpath
        .type           $__internal_19_$__cuda_sm20_sqrt_rn_f32_slowpath,@function
        .size           $__internal_19_$__cuda_sm20_sqrt_rn_f32_slowpath,($__internal_20_$__cuda_sm3x_div_rn_noftz_f32_slowpath - $__internal_19_$__cuda_sm20_sqrt_rn_f32_slowpath)
$__internal_19_$__cuda_sm20_sqrt_rn_f32_slowpath:
        /* <DEDUP_REMOVED lines=19> */
.L_x_700:
[----:B------:R-:W-:Y:S02]  /*37a0*/  IMAD.MOV.U32 R12, RZ, RZ, R16 ;  /* 0x000000ffff0c7224 */ /* 0x000fe400078e0010 */
[----:B------:R-:W-:-:S04]  /*37b0*/  IMAD.MOV.U32 R13, RZ, RZ, 0x0 ;  /* 0x00000000ff0d7424 */ /* 0x000fc800078e00ff */
[----:B------:R-:W-:Y:S05]  /*37c0*/  RET.REL.NODEC R12 `(_Z20render_kernel_v2_ldgPKaPKfPfiiiiiff) ;  /* 0xffffffc80c0c7950 */ /* 0x000fea0003c3ffff */
        .weak           $__internal_20_$__cuda_sm3x_div_rn_noftz_f32_slowpath
        .type           $__internal_20_$__cuda_sm3x_div_rn_noftz_f32_slowpath,@function
        .size           $__internal_20_$__cuda_sm3x_div_rn_noftz_f32_slowpath,(.L_x_804 - $__internal_20_$__cuda_sm3x_div_rn_noftz_f32_slowpath)
$__internal_20_$__cuda_sm3x_div_rn_noftz_f32_slowpath:
        /* <DEDUP_REMOVED lines=32> */
[----:B------:R-:W-:Y:S01]  /*39d0*/  @!P1 FFMA R16, R16, 1.84467440737095516160e+19, RZ ;  /* 0x5f80000010109823 */ /* 0x000fe200000000ff */
[----:B------:R-:W-:-:S07]  /*39e0*/  @!P1 VIADD R12, R12, 0x40 ;  /* 0x000000400c0c9836 */ /* 0x000fce0000000000 */
.L_x_702:
        /* <DEDUP_REMOVED lines=51> */
.L_x_709:
[----:B------:R-:W-:-:S04]  /*3d20*/  LOP3.LUT R2, R2, 0x80000000, RZ, 0xc0, !PT ;  /* 0x8000000002027812 */ /* 0x000fc800078ec0ff */
[----:B------:R-:W-:Y:S01]  /*3d30*/  LOP3.LUT R2, R2, 0x7f800000, RZ, 0xfc, !PT ;  /* 0x7f80000002027812 */ /* 0x000fe200078efcff */
[----:B------:R-:W-:Y:S06]  /*3d40*/  BRA `(.L_x_710) ;  /* 0x0000000000047947 */ /* 0x000fec0003800000 */
.L_x_708:
[----:B------:R-:W-:-:S07]  /*3d50*/  IMAD R2, R13, 0x800000, R2 ;  /* 0x008000000d027824 */ /* 0x000fce00078e0202 */
.L_x_710:
[----:B------:R-:W-:Y:S05]  /*3d60*/  BSYNC.RECONVERGENT B2 ;  /* 0x0000000000027941 */ /* 0x000fea0003800200 */
.L_x_707:
[----:B------:R-:W-:Y:S05]  /*3d70*/  BRA `(.L_x_711) ;  /* 0x0000000000207947 */ /* 0x000fea0003800000 */
.L_x_706:
[----:B------:R-:W-:-:S04]  /*3d80*/  LOP3.LUT R2, R16, 0x80000000, R2, 0x48, !PT ;  /* 0x8000000010027812 */ /* 0x000fc800078e4802 */
[----:B------:R-:W-:Y:S01]  /*3d90*/  LOP3.LUT R2, R2, 0x7f800000, RZ, 0xfc, !PT ;  /* 0x7f80000002027812 */ /* 0x000fe200078efcff */
[----:B------:R-:W-:Y:S06]  /*3da0*/  BRA `(.L_x_711) ;  /* 0x0000000000147947 */ /* 0x000fec0003800000 */
.L_x_705:
[----:B------:R-:W-:Y:S01]  /*3db0*/  LOP3.LUT R2, R16, 0x80000000, R2, 0x48, !PT ;  /* 0x8000000010027812 */ /* 0x000fe200078e4802 */
[----:B------:R-:W-:Y:S06]  /*3dc0*/  BRA `(.L_x_711) ;  /* 0x00000000000c7947 */ /* 0x000fec0003800000 */
.L_x_704:
[----:B------:R-:W0:Y:S01]  /*3dd0*/  MUFU.RSQ R2, -QNAN ;  /* 0xffc0000000027908 */ /* 0x000e220000001400 */
[----:B------:R-:W-:Y:S05]  /*3de0*/  BRA `(.L_x_711) ;  /* 0x0000000000047947 */ /* 0x000fea0003800000 */
.L_x_703:
[----:B------:R-:W-:-:S07]  /*3df0*/  FADD.FTZ R2, R2, R16 ;  /* 0x0000001002027221 */ /* 0x000fce0000010000 */
.L_x_711:
[----:B------:R-:W-:Y:S05]  /*3e00*/  BSYNC.RECONVERGENT B1 ;  /* 0x0000000000017941 */ /* 0x000fea0003800200 */
.L_x_701:
[----:B------:R-:W-:Y:S01]  /*3e10*/  MOV R12, R4 ;  /* 0x00000004000c7202 */ /* 0x000fe20000000f00 */
[----:B------:R-:W-:-:S04]  /*3e20*/  IMAD.MOV.U32 R13, RZ, RZ, 0x0 ;  /* 0x00000000ff0d7424 */ /* 0x000fc800078e00ff */
[----:B0-----:R-:W-:Y:S05]  /*3e30*/  RET.REL.NODEC R12 `(_Z20render_kernel_v2_ldgPKaPKfPfiiiiiff) ;  /* 0xffffffc00c707950 */ /* 0x001fea0003c3ffff */
.L_x_712:
        /* <DEDUP_REMOVED lines=12> */
.L_x_804:


//--------------------- .text._Z30render_kernel_v1_shared_colorsPKaPKfPfiiiiiff --------------------------
	.section	.text._Z30render_kernel_v1_shared_colorsPKaPKfPfiiiiiff,"ax",@progbits
	.align	128
        .global         _Z30render_kernel_v1_shared_colorsPKaPKfPfiiiiiff
        .type           _Z30render_kernel_v1_shared_colorsPKaPKfPfiiiiiff,@function
        .size           _Z30render_kernel_v1_shared_colorsPKaPKfPfiiiiiff,(.L_x_807 - _Z30render_kernel_v1_shared_colorsPKaPKfPfiiiiiff)
        .other          _Z30render_kernel_v1_shared_colorsPKaPKfPfiiiiiff,@"STO_CUDA_ENTRY STV_DEFAULT"
_Z30render_kernel_v1_shared_colorsPKaPKfPfiiiiiff:
.text._Z30render_kernel_v1_shared_colorsPKaPKfPfiiiiiff:
        /* <DEDUP_REMOVED lines=37> */
.L_x_714:
[----:B------:R-:W-:Y:S05]  /*0250*/  BSYNC.RECONVERGENT B0 ;  /* 0x0000000000007941 */ /* 0x000fea0003800200 */
.L_x_713:
        /* <DEDUP_REMOVED lines=92> */
.L_x_717:
        /* <DEDUP_REMOVED lines=44> */
.L_x_716:
[----:B------:R-:W-:Y:S05]  /*0ae0*/  BSYNC.RECONVERGENT B0 ;  /* 0x0000000000007941 */ /* 0x000fea0003800200 */
.L_x_715:
        /* <DEDUP_REMOVED lines=32> */
.L_x_720:
        /* <DEDUP_REMOVED lines=44> */
.L_x_719:
[----:B------:R-:W-:Y:S05]  /*0fb0*/  BSYNC.RECONVERGENT B0 ;  /* 0x0000000000007941 */ /* 0x000fea0003800200 */
.L_x_718:
        /* <DEDUP_REMOVED lines=38> */
.L_x_723:
        /* <DEDUP_REMOVED lines=44> */
.L_x_722:
[----:B------:R-:W-:Y:S05]  /*14e0*/  BSYNC.RECONVERGENT B0 ;  /* 0x0000000000007941 */ /* 0x000fea0003800200 */
.L_x_721:
        /* <DEDUP_REMOVED lines=29> */
.L_x_726:
        /* <DEDUP_REMOVED lines=44> */
.L_x_725:
[----:B------:R-:W-:Y:S05]  /*1980*/  BSYNC.RECONVERGENT B0 ;  /* 0x0000000000007941 */ /* 0x000fea0003800200 */
.L_x_724:
        /* <DEDUP_REMOVED lines=27> */
[----:B------:R-:W-:Y:S05]  /*1b40*/  CALL.REL.NOINC `($__internal_23_$__cuda_sm3x_div_rn_noftz_f32_slowpath) ;  /* 0x0000001c00dc7944 */ /* 0x000fea0003c00000 */
[----:B------:R-:W-:-:S07]  /*1b50*/  IMAD.MOV.U32 R13, RZ, RZ, R2 ;  /* 0x000000ffff0d7224 */ /* 0x000fce00078e0002 */
.L_x_727:
        /* <DEDUP_REMOVED lines=21> */
.L_x_730:
        /* <DEDUP_REMOVED lines=44> */
.L_x_729:
[----:B------:R-:W-:Y:S05]  /*1f70*/  BSYNC.RECONVERGENT B0 ;  /* 0x0000000000007941 */ /* 0x000fea0003800200 */
.L_x_728:
        /* <DEDUP_REMOVED lines=30> */
[----:B0-----:R-:W-:Y:S05]  /*2160*/  CALL.REL.NOINC `($__internal_23_$__cuda_sm3x_div_rn_noftz_f32_slowpath) ;  /* 0x0000001800547944 */ /* 0x001fea0003c00000 */
[----:B------:R-:W-:-:S07]  /*2170*/  MOV R4, R2 ;  /* 0x0000000200047202 */ /* 0x000fce0000000f00 */
.L_x_732:
[----:B------:R-:W-:Y:S05]  /*2180*/  BSYNC.RECONVERGENT B0 ;  /* 0x0000000000007941 */ /* 0x000fea0003800200 */
.L_x_731:
        /* <DEDUP_REMOVED lines=13> */
[----:B------:R-:W-:Y:S05]  /*2260*/  CALL.REL.NOINC `($__internal_23_$__cuda_sm3x_div_rn_noftz_f32_slowpath) ;  /* 0x0000001800147944 */ /* 0x000fea0003c00000 */
.L_x_733:
        /* <DEDUP_REMOVED lines=16> */
[----:B------:R-:W-:Y:S05]  /*2370*/  CALL.REL.NOINC `($__internal_23_$__cuda_sm3x_div_rn_noftz_f32_slowpath) ;  /* 0x0000001400d07944 */ /* 0x000fea0003c00000 */
.L_x_735:
[----:B------:R-:W-:Y:S05]  /*2380*/  BSYNC.RECONVERGENT B0 ;  /* 0x0000000000007941 */ /* 0x000fea0003800200 */
.L_x_734:
        /* <DEDUP_REMOVED lines=20> */
[----:B------:R-:W-:Y:S05]  /*24d0*/  CALL.REL.NOINC `($__internal_22_$__cuda_sm20_sqrt_rn_f32_slowpath) ;  /* 0x0000001400207944 */ /* 0x000fea0003c00000 */
[----:B------:R-:W-:Y:S01]  /*24e0*/  IMAD.MOV.U32 R19, RZ, RZ, R11 ;  /* 0x000000ffff137224 */ /* 0x000fe200078e000b */
[----:B------:R-:W-:Y:S06]  /*24f0*/  BRA `(.L_x_738) ;  /* 0x0000000000107947 */ /* 0x000fec0003800000 */
.L_x_737:
[----:B------:R-:W-:Y:S01]  /*2500*/  FMUL.FTZ R19, R4, R11 ;  /* 0x0000000b04137220 */ /* 0x000fe20000410000 */
[----:B------:R-:W-:-:S03]  /*2510*/  FMUL.FTZ R11, R11, 0.5 ;  /* 0x3f0000000b0b7820 */ /* 0x000fc60000410000 */
[----:B------:R-:W-:-:S04]  /*2520*/  FFMA R4, -R19, R19, R4 ;  /* 0x0000001313047223 */ /* 0x000fc80000000104 */
[----:B------:R-:W-:-:S07]  /*2530*/  FFMA R19, R4, R11, R19 ;  /* 0x0000000b04137223 */ /* 0x000fce0000000013 */
.L_x_738:
[----:B------:R-:W-:Y:S05]  /*2540*/  BSYNC.RECONVERGENT B0 ;  /* 0x0000000000007941 */ /* 0x000fea0003800200 */
.L_x_736:
        /* <DEDUP_REMOVED lines=11> */
[----:B------:R-:W-:Y:S05]  /*2600*/  CALL.REL.NOINC `($__internal_23_$__cuda_sm3x_div_rn_noftz_f32_slowpath) ;  /* 0x00000014002c7944 */ /* 0x000fea0003c00000 */
[----:B------:R-:W-:-:S07]  /*2610*/  MOV R18, R2 ;  /* 0x0000000200127202 */ /* 0x000fce0000000f00 */
.L_x_740:
[----:B------:R-:W-:Y:S05]  /*2620*/  BSYNC.RECONVERGENT B0 ;  /* 0x0000000000007941 */ /* 0x000fea0003800200 */
.L_x_739:
        /* <DEDUP_REMOVED lines=12> */
[----:B------:R-:W-:Y:S05]  /*26f0*/  CALL.REL.NOINC `($__internal_23_$__cuda_sm3x_div_rn_noftz_f32_slowpath) ;  /* 0x0000001000f07944 */ /* 0x000fea0003c00000 */
[----:B------:R-:W-:-:S07]  /*2700*/  IMAD.MOV.U32 R17, RZ, RZ, R2 ;  /* 0x000000ffff117224 */ /* 0x000fce00078e0002 */
.L_x_742:
[----:B------:R-:W-:Y:S05]  /*2710*/  BSYNC.RECONVERGENT B0 ;  /* 0x0000000000007941 */ /* 0x000fea0003800200 */
.L_x_741:
        /* <DEDUP_REMOVED lines=13> */
[----:B------:R-:W-:Y:S05]  /*27f0*/  CALL.REL.NOINC `($__internal_23_$__cuda_sm3x_div_rn_noftz_f32_slowpath) ;  /* 0x0000001000b07944 */ /* 0x000fea0003c00000 */
[----:B------:R-:W-:-:S07]  /*2800*/  IMAD.MOV.U32 R16, RZ, RZ, R2 ;  /* 0x000000ffff107224 */ /* 0x000fce00078e0002 */
.L_x_744:
[----:B------:R-:W-:Y:S05]  /*2810*/  BSYNC.RECONVERGENT B0 ;  /* 0x0000000000007941 */ /* 0x000fea0003800200 */
.L_x_743:
[----:B------:R-:W0:Y:S01]  /*2820*/  LDC.64 R2, c[0x0][0x3a8] ;  /* 0x0000ea00ff027b82 */ /* 0x000e220000000a00 */
[----:B------:R-:W-:Y:S01]  /*2830*/  IMAD.MOV.U32 R20, RZ, RZ, 0xff ;  /* 0x000000ffff147424 */ /* 0x000fe200078e00ff */
[----:B------:R-:W-:Y:S01]  /*2840*/  MOV R22, 0xffffffff ;  /* 0xffffffff00167802 */ /* 0x000fe20000000f00 */
[----:B------:R-:W-:Y:S01]  /*2850*/  IMAD.MOV.U32 R13, RZ, RZ, RZ ;  /* 0x000000ffff0d7224 */ /* 0x000fe200078e00ff */
[----:B0-----:R-:W-:-:S04]  /*2860*/  FSETP.GT.AND P0, PT, R3, RZ, PT ;  /* 0x000000ff0300720b */ /* 0x001fc80003f04000 */
[----:B------:R-:W-:-:S13]  /*2870*/  ISETP.LT.OR P0, PT, R2, 0x1, !P0 ;  /* 0x000000010200780c */ /* 0x000fda0004701670 */
        /* <DEDUP_REMOVED lines=12> */
[----:B0-23--:R-:W-:Y:S05]  /*2940*/  CALL.REL.NOINC `($__internal_21_$__cuda_sm20_rcp_rn_f32_slowpath) ;  /* 0x0000000c00307944 */ /* 0x00dfea0003c00000 */
[----:B------:R-:W-:Y:S01]  /*2950*/  IMAD.MOV.U32 R14, RZ, RZ, R0 ;  /* 0x000000ffff0e7224 */ /* 0x000fe200078e0000 */
[----:B------:R-:W-:Y:S06]  /*2960*/  BRA `(.L_x_748) ;  /* 0x0000000000107947 */ /* 0x000fec0003800000 */
.L_x_747:
[----:B------:R-:W1:Y:S02]  /*2970*/  MUFU.RCP R3, R18 ;  /* 0x0000001200037308 */ /* 0x000e640000001000 */
[----:B-1----:R-:W-:-:S04]  /*2980*/  FFMA R0, R3, R18, -1 ;  /* 0xbf80000003007423 */ /* 0x002fc80000000012 */
[----:B------:R-:W-:-:S04]  /*2990*/  FADD.FTZ R0, -R0, -RZ ;  /* 0x800000ff00007221 */ /* 0x000fc80000010100 */
[----:B------:R-:W-:-:S07]  /*29a0*/  FFMA R14, R3, R0, R3 ;  /* 0x00000000030e7223 */ /* 0x000fce0000000003 */
.L_x_748:
[----:B------:R-:W-:Y:S05]  /*29b0*/  BSYNC.RECONVERGENT B0 ;  /* 0x0000000000007941 */ /* 0x000fea0003800200 */
.L_x_746:
        /* <DEDUP_REMOVED lines=9> */
[----:B0-23--:R-:W-:Y:S05]  /*2a50*/  CALL.REL.NOINC `($__internal_21_$__cuda_sm20_rcp_rn_f32_slowpath) ;  /* 0x0000000800ec7944 */ /* 0x00dfea0003c00000 */
[----:B------:R-:W-:Y:S01]  /*2a60*/  IMAD.MOV.U32 R15, RZ, RZ, R0 ;  /* 0x000000ffff0f7224 */ /* 0x000fe200078e0000 */
[----:B------:R-:W-:Y:S06]  /*2a70*/  BRA `(.L_x_751) ;  /* 0x0000000000107947 */ /* 0x000fec0003800000 */
.L_x_750:
[----:B------:R-:W1:Y:S02]  /*2a80*/  MUFU.RCP R0, R17 ;  /* 0x0000001100007308 */ /* 0x000e640000001000 */
[----:B-1----:R-:W-:-:S04]  /*2a90*/  FFMA R2, R0, R17, -1 ;  /* 0xbf80000000027423 */ /* 0x002fc80000000011 */
[----:B------:R-:W-:-:S04]  /*2aa0*/  FADD.FTZ R15, -R2, -RZ ;  /* 0x800000ff020f7221 */ /* 0x000fc80000010100 */
[----:B------:R-:W-:-:S07]  /*2ab0*/  FFMA R15, R0, R15, R0 ;  /* 0x0000000f000f7223 */ /* 0x000fce0000000000 */
.L_x_751:
[----:B------:R-:W-:Y:S05]  /*2ac0*/  BSYNC.RECONVERGENT B0 ;  /* 0x0000000000007941 */ /* 0x000fea0003800200 */
.L_x_749:
        /* <DEDUP_REMOVED lines=9> */
[----:B0-23--:R-:W-:Y:S05]  /*2b60*/  CALL.REL.NOINC `($__internal_21_$__cuda_sm20_rcp_rn_f32_slowpath) ;  /* 0x0000000800a87944 */ /* 0x00dfea0003c00000 */
[----:B------:R-:W-:Y:S05]  /*2b70*/  BRA `(.L_x_754) ;  /* 0x0000000000107947 */ /* 0x000fea0003800000 */
.L_x_753:
[----:B------:R-:W1:Y:S02]  /*2b80*/  MUFU.RCP R3, R16 ;  /* 0x0000001000037308 */ /* 0x000e640000001000 */
[----:B-1----:R-:W-:-:S04]  /*2b90*/  FFMA R0, R3, R16, -1 ;  /* 0xbf80000003007423 */ /* 0x002fc80000000010 */
[----:B------:R-:W-:-:S04]  /*2ba0*/  FADD.FTZ R0, -R0, -RZ ;  /* 0x800000ff00007221 */ /* 0x000fc80000010100 */
[----:B------:R-:W-:-:S07]  /*2bb0*/  FFMA R0, R3, R0, R3 ;  /* 0x0000000003007223 */ /* 0x000fce0000000003 */
.L_x_754:
[----:B------:R-:W-:Y:S05]  /*2bc0*/  BSYNC.RECONVERGENT B0 ;  /* 0x0000000000007941 */ /* 0x000fea0003800200 */
.L_x_752:
[----:B------:R-:W-:Y:S01]  /*2bd0*/  FSETP.GE.AND P0, PT, R17, RZ, PT ;  /* 0x000000ff1100720b */ /* 0x000fe20003f06000 */
[----:B------:R-:W1:Y:S01]  /*2be0*/  LDC R19, c[0x0][0x39c] ;  /* 0x0000e700ff137b82 */ /* 0x000e620000000800 */
[C---:B---3--:R-:W-:Y:S01]  /*2bf0*/  VIADD R2, R4.reuse, 0x1 ;  /* 0x0000000104027836 */ /* 0x048fe20000000000 */
[----:B------:R-:W3:Y:S01]  /*2c00*/  LDCU UR4, c[0x0][0x39c] ;  /* 0x00007380ff0477ac */ /* 0x000ee20008000800 */
[----:B--2---:R-:W-:Y:S01]  /*2c10*/  VIADD R13, R11, 0x1 ;  /* 0x000000010b0d7836 */ /* 0x004fe20000000000 */
[----:B------:R-:W-:Y:S01]  /*2c20*/  @!P2 IADD3 R2, PT, PT, R4, RZ, RZ ;  /* 0x000000ff0402a210 */ /* 0x000fe20007ffe0ff */
[----:B------:R-:W-:Y:S01]  /*2c30*/  VIADD R18, R12, 0x1 ;  /* 0x000000010c127836 */ /* 0x000fe20000000000 */
[----:B------:R-:W-:Y:S01]  /*2c40*/  BSSY.RECONVERGENT B0, `(.L_x_745) ;  /* 0x000004d000007945 */ /* 0x000fe20003800200 */
[----:B------:R-:W-:Y:S01]  /*2c50*/  @!P1 IMAD.MOV R18, RZ, RZ, R12 ;  /* 0x000000ffff129224 */ /* 0x000fe200078e020c */
[----:B------:R-:W-:Y:S01]  /*2c60*/  I2FP.F32.S32 R3, R2 ;  /* 0x0000000200037245 */ /* 0x000fe20000201400 */
[----:B------:R-:W2:Y:S01]  /*2c70*/  LDCU.64 UR10, c[0x0][0x3a8] ;  /* 0x00007500ff0a77ac */ /* 0x000ea20008000a00 */
[----:B------:R-:W-:-:S02]  /*2c80*/  MOV R22, 0xffffffff ;  /* 0xffffffff00167802 */ /* 0x000fc40000000f00 */
[----:B------:R-:W-:Y:S01]  /*2c90*/  @!P0 IMAD.MOV R13, RZ, RZ, R11 ;  /* 0x000000ffff0d8224 */ /* 0x000fe200078e020b */
[----:B------:R-:W-:Y:S01]  /*2ca0*/  FSETP.NEU.AND P0, PT, R16, RZ, PT ;  /* 0x000000ff1000720b */ /* 0x000fe20003f0d000 */
[----:B------:R-:W-:Y:S01]  /*2cb0*/  FADD R3, -R8, R3 ;  /* 0x0000000308037221 */ /* 0x000fe20000000100 */
[----:B------:R-:W-:Y:S01]  /*2cc0*/  IMAD.MOV.U32 R16, RZ, RZ, RZ ;  /* 0x000000ffff107224 */ /* 0x000fe200078e00ff */
[----:B------:R-:W4:Y:S01]  /*2cd0*/  LDCU.64 UR8, c[0x0][0x380] ;  /* 0x00007000ff0877ac */ /* 0x000f220008000a00 */
[----:B------:R-:W-:Y:S02]  /*2ce0*/  I2FP.F32.S32 R2, R13 ;  /* 0x0000000d00027245 */ /* 0x000fe40000201400 */
[----:B------:R-:W-:Y:S01]  /*2cf0*/  I2FP.F32.S32 R13, R18 ;  /* 0x00000012000d7245 */ /* 0x000fe20000201400 */
[----:B---3--:R-:W-:Y:S01]  /*2d00*/  UIMAD UR4, UR4, UR4, URZ ;  /* 0x00000004040472a4 */ /* 0x008fe2000f8e02ff */
[----:B------:R-:W-:Y:S01]  /*2d10*/  FSEL R0, R0, 1.00000001504746621988e+30, P0 ;  /* 0x7149f2ca00007808 */ /* 0x000fe20000000000 */
[----:B------:R-:W-:-:S02]  /*2d20*/  FADD R2, R2, -R7 ;  /* 0x8000000702027221 */ /* 0x000fc40000000000 */
[----:B------:R-:W-:Y:S01]  /*2d30*/  FADD R21, -R6, R13 ;  /* 0x0000000d06157221 */ /* 0x000fe20000000100 */
[----:B------:R-:W-:Y:S02]  /*2d40*/  IMAD.MOV.U32 R13, RZ, RZ, RZ ;  /* 0x000000ffff0d7224 */ /* 0x000fe400078e00ff */
[----:B0-----:R-:W-:Y:S01]  /*2d50*/  FMUL R7, R0, R3 ;  /* 0x0000000300077220 */ /* 0x001fe20000400000 */
[----:B------:R-:W-:Y:S01]  /*2d60*/  FMUL R6, R15, R2 ;  /* 0x000000020f067220 */ /* 0x000fe20000400000 */
[----:B--2---:R-:W-:-:S07]  /*2d70*/  FMUL R21, R14, R21 ;  /* 0x000000150e157220 */ /* 0x004fce0000400000 */
.L_x_760:
        /* <DEDUP_REMOVED lines=13> */
[----:B----4-:R-:W-:-:S04]  /*2e50*/  IADD3 R2, P0, PT, R3, UR8, RZ ;  /* 0x0000000803027c10 */ /* 0x010fc8000ff1e0ff */
        /* <DEDUP_REMOVED lines=8> */
.L_x_756:
[----:B----4-:R-:W-:Y:S05]  /*2ee0*/  BSYNC.RELIABLE B1 ;  /* 0x0000000000017941 */ /* 0x010fea0003800100 */
.L_x_755:
        /* <DEDUP_REMOVED lines=9> */
[----:B------:R-:W-:-:S05]  /*2f80*/  @!P0 IADD3 R2, PT, PT, R12, -0x1, RZ ;  /* 0xffffffff0c028810 */ /* 0x000fca0007ffe0ff */
[----:B------:R-:W-:Y:S01]  /*2f90*/  @!P3 IMAD.MOV.U32 R12, RZ, RZ, R2 ;  /* 0x000000ffff0cb224 */ /* 0x000fe200078e0002 */
[----:B------:R-:W-:Y:S06]  /*2fa0*/  @!P3 BRA `(.L_x_759) ;  /* 0x000000000040b947 */ /* 0x000fec0003800000 */
[----:B------:R-:W-:Y:S02]  /*2fb0*/  FSETP.GEU.AND P3, PT, R6, R7, PT ;  /* 0x000000070600720b */ /* 0x000fe40003f6e000 */
[----:B------:R-:W-:Y:S02]  /*2fc0*/  PLOP3.LUT P0, PT, PT, PT, PT, 0x80, 0x8 ;  /* 0x000000000008781c */ /* 0x000fe40003f0f070 */
[----:B------:R-:W-:-:S09]  /*2fd0*/  FSETP.GE.AND P4, PT, R17, RZ, !P3 ;  /* 0x000000ff1100720b */ /* 0x000fd20005f86000 */
[----:B------:R-:W-:Y:S01]  /*2fe0*/  @P3 PLOP3.LUT P0, PT, P2, PT, PT, 0x80, 0x8 ;  /* 0x000000000008381c */ /* 0x000fe2000170f070 */
[----:B------:R-:W-:Y:S01]  /*2ff0*/  @P3 VIADD R3, R4, 0x1 ;  /* 0x0000000104033836 */ /* 0x000fe20000000000 */
[----:B------:R-:W-:Y:S01]  /*3000*/  @!P3 IADD3 R2, PT, PT, R11, -0x1, RZ ;  /* 0xffffffff0b02b810 */ /* 0x000fe20007ffe0ff */
[--C-:B------:R-:W-:Y:S02]  /*3010*/  @!P3 IMAD.MOV.U32 R13, RZ, RZ, R6.reuse ;  /* 0x000000ffff0db224 */ /* 0x100fe400078e0006 */
[----:B------:R-:W-:Y:S01]  /*3020*/  @!P3 FADD R6, |R15|, R6 ;  /* 0x000000060f06b221 */ /* 0x000fe20000000200 */
[----:B------:R-:W-:Y:S02]  /*3030*/  @P4 VIADD R2, R11, 0x1 ;  /* 0x000000010b024836 */ /* 0x000fe40000000000 */
[--C-:B------:R-:W-:Y:S02]  /*3040*/  @P3 IMAD.MOV.U32 R13, RZ, RZ, R7.reuse ;  /* 0x000000ffff0d3224 */ /* 0x100fe400078e0007 */
[----:B------:R-:W-:Y:S01]  /*3050*/  @P3 FADD R7, |R0|, R7 ;  /* 0x0000000700073221 */ /* 0x000fe20000000200 */
[----:B------:R-:W-:-:S02]  /*3060*/  @!P3 IMAD.MOV.U32 R22, RZ, RZ, 0x1 ;  /* 0x00000001ff16b424 */ /* 0x000fc400078e00ff */
[----:B------:R-:W-:Y:S01]  /*3070*/  @!P3 IMAD.MOV.U32 R11, RZ, RZ, R2 ;  /* 0x000000ffff0bb224 */ /* 0x000fe200078e0002 */
[----:B------:R-:W-:Y:S01]  /*3080*/  @!P0 IADD3 R3, PT, PT, R4, -0x1, RZ ;  /* 0xffffffff04038810 */ /* 0x000fe20007ffe0ff */
[----:B------:R-:W-:-:S03]  /*3090*/  @P3 IMAD.MOV.U32 R22, RZ, RZ, 0x2 ;  /* 0x00000002ff163424 */ /* 0x000fc600078e00ff */
[----:B------:R-:W-:-:S07]  /*30a0*/  @P3 MOV R4, R3 ;  /* 0x0000000300043202 */ /* 0x000fce0000000f00 */
.L_x_759:
[----:B------:R-:W-:Y:S05]  /*30b0*/  BSYNC.RECONVERGENT B1 ;  /* 0x0000000000017941 */ /* 0x000fea0003800200 */
.L_x_758:
[----:B------:R-:W-:Y:S01]  /*30c0*/  VIADD R16, R16, 0x1 ;  /* 0x0000000110107836 */ /* 0x000fe20000000000 */
[----:B------:R-:W-:Y:S01]  /*30d0*/  FSETP.LT.AND P3, PT, R13, UR11, PT ;  /* 0x0000000b0d007c0b */ /* 0x000fe2000bf61000 */
[----:B------:R-:W-:-:S03]  /*30e0*/  IMAD.MOV.U32 R20, RZ, RZ, 0xff ;  /* 0x000000ffff147424 */ /* 0x000fc600078e00ff */
[----:B------:R-:W-:-:S13]  /*30f0*/  ISETP.GE.AND P0, PT, R16, UR10, PT ;  /* 0x0000000a10007c0c */ /* 0x000fda000bf06270 */
[----:B------:R-:W-:Y:S05]  /*3100*/  @!P0 BRA P3, `(.L_x_760) ;  /* 0xfffffffc001c8947 */ /* 0x000fea000183ffff */
.L_x_757:
[----:B------:R-:W-:Y:S05]  /*3110*/  BSYNC.RECONVERGENT B0 ;  /* 0x0000000000007941 */ /* 0x000fea0003800200 */
.L_x_745:
        /* <DEDUP_REMOVED lines=11> */
[----:B------:R-:W-:Y:S01]  /*31d0*/  HFMA2 R8, -RZ, RZ, 1.82421875, -19.203125 ;  /* 0x3f4ccccdff087431 */ /* 0x000fe200000001ff */
        /* <DEDUP_REMOVED lines=15> */
.L_x_764:
[----:B------:R-:W-:-:S07]  /*32d0*/  IMAD.MOV.U32 R8, RZ, RZ, 0x3f666666 ;  /* 0x3f666666ff087424 */ /* 0x000fce00078e00ff */
.L_x_763:
[----:B------:R-:W-:Y:S05]  /*32e0*/  BSYNC.RECONVERGENT B0 ;  /* 0x0000000000007941 */ /* 0x000fea0003800200 */
.L_x_762:
        /* <DEDUP_REMOVED lines=14> */
[----:B0123--:R-:W-:Y:S05]  /*33d0*/  CALL.REL.NOINC `($__internal_23_$__cuda_sm3x_div_rn_noftz_f32_slowpath) ;  /* 0x0000000400b87944 */ /* 0x00ffea0003c00000 */
.L_x_766:
[----:B------:R-:W-:Y:S05]  /*33e0*/  BSYNC.RECONVERGENT B0 ;  /* 0x0000000000007941 */ /* 0x000fea0003800200 */
.L_x_765:
[----:B------:R-:W4:Y:S01]  /*33f0*/  S2UR UR5, SR_CgaCtaId ;  /* 0x00000000000579c3 */ /* 0x000f220000008800 */
        /* <DEDUP_REMOVED lines=8> */
[----:B----4-:R-:W-:Y:S01]  /*3480*/  ULEA UR4, UR5, UR4, 0x18 ;  /* 0x0000000405047291 */ /* 0x010fe2000f8ec0ff */
[----:B-1----:R-:W-:-:S08]  /*3490*/  IMAD.WIDE R10, R6, 0x4, R10 ;  /* 0x00000004060a7825 */ /* 0x002fd000078e020a */
[----:B------:R-:W1:Y:S04]  /*34a0*/  LDS R7, [UR4+0x9c] ;  /* 0x00009c04ff077984 */ /* 0x000e680008000800 */
[----:B------:R-:W2:Y:S01]  /*34b0*/  LDS.64 R12, [UR4+0xa0] ;  /* 0x0000a004ff0c7984 */ /* 0x000ea20008000a00 */
[C---:B-1----:R-:W-:Y:S01]  /*34c0*/  FMUL R14, R2.reuse, R7 ;  /* 0x00000007020e7220 */ /* 0x042fe20000400000 */
[C---:B--2---:R-:W-:Y:S01]  /*34d0*/  FMUL R7, R2.reuse, R12 ;  /* 0x0000000c02077220 */ /* 0x044fe20000400000 */
        /* <DEDUP_REMOVED lines=8> */
.L_x_761:
        /* <DEDUP_REMOVED lines=11> */
        .weak           $__internal_21_$__cuda_sm20_rcp_rn_f32_slowpath
        .type           $__internal_21_$__cuda_sm20_rcp_rn_f32_slowpath,@function
        .size           $__internal_21_$__cuda_sm20_rcp_rn_f32_slowpath,($__internal_22_$__cuda_sm20_sqrt_rn_f32_slowpath - $__internal_21_$__cuda_sm20_rcp_rn_f32_slowpath)
$__internal_21_$__cuda_sm20_rcp_rn_f32_slowpath:
        /* <DEDUP_REMOVED lines=15> */
.L_x_768:
        /* <DEDUP_REMOVED lines=33> */
.L_x_770:
[----:B------:R0:W1:Y:S02]  /*3910*/  MUFU.RCP R3, R18 ;  /* 0x0000001200037308 */ /* 0x0000640000001000 */
.L_x_769:
[----:B------:R-:W-:Y:S05]  /*3920*/  BSYNC.RECONVERGENT B1 ;  /* 0x0000000000017941 */ /* 0x000fea0003800200 */
.L_x_767:
[----:B-1----:R-:W-:Y:S02]  /*3930*/  IMAD.MOV.U32 R0, RZ, RZ, R3 ;  /* 0x000000ffff007224 */ /* 0x002fe400078e0003 */
[----:B------:R-:W-:-:S04]  /*3940*/  HFMA2 R3, -RZ, RZ, 0, 0 ;  /* 0x00000000ff037431 */ /* 0x000fc800000001ff */
[----:B0-----:R-:W-:Y:S05]  /*3950*/  RET.REL.NODEC R2 `(_Z30render_kernel_v1_shared_colorsPKaPKfPfiiiiiff) ;  /* 0xffffffc402a87950 */ /* 0x001fea0003c3ffff */
        .weak           $__internal_22_$__cuda_sm20_sqrt_rn_f32_slowpath
        .type           $__internal_22_$__cuda_sm20_sqrt_rn_f32_slowpath,@function
        .size           $__internal_22_$__cuda_sm20_sqrt_rn_f32_slowpath,($__internal_23_$__cuda_sm3x_div_rn_noftz_f32_slowpath - $__internal_22_$__cuda_sm20_sqrt_rn_f32_slowpath)
$__internal_22_$__cuda_sm20_sqrt_rn_f32_slowpath:
        /* <DEDUP_REMOVED lines=19> */
.L_x_771:
[----:B------:R-:W-:Y:S01]  /*3a90*/  MOV R12, R16 ;  /* 0x00000010000c7202 */ /* 0x000fe20000000f00 */
[----:B------:R-:W-:-:S04]  /*3aa0*/  IMAD.MOV.U32 R13, RZ, RZ, 0x0 ;  /* 0x00000000ff0d7424 */ /* 0x000fc800078e00ff */
[----:B------:R-:W-:Y:S05]  /*3ab0*/  RET.REL.NODEC R12 `(_Z30render_kernel_v1_shared_colorsPKaPKfPfiiiiiff) ;  /* 0xffffffc40c507950 */ /* 0x000fea0003c3ffff */
        .weak           $__internal_23_$__cuda_sm3x_div_rn_noftz_f32_slowpath
        .type           $__internal_23_$__cuda_sm3x_div_rn_noftz_f32_slowpath,@function
        .size           $__internal_23_$__cuda_sm3x_div_rn_noftz_f32_slowpath,(.L_x_807 - $__internal_23_$__cuda_sm3x_div_rn_noftz_f32_slowpath)
$__internal_23_$__cuda_sm3x_div_rn_noftz_f32_slowpath:
        /* <DEDUP_REMOVED lines=34> */
.L_x_773:
        /* <DEDUP_REMOVED lines=51> */
.L_x_780:
[----:B------:R-:W-:-:S04]  /*4010*/  LOP3.LUT R2, R2, 0x80000000, RZ, 0xc0, !PT ;  /* 0x8000000002027812 */ /* 0x000fc800078ec0ff */
[----:B------:R-:W-:Y:S01]  /*4020*/  LOP3.LUT R2, R2, 0x7f800000, RZ, 0xfc, !PT ;  /* 0x7f80000002027812 */ /* 0x000fe200078efcff */
[----:B------:R-:W-:Y:S06]  /*4030*/  BRA `(.L_x_781) ;  /* 0x0000000000047947 */ /* 0x000fec0003800000 */
.L_x_779:
[----:B------:R-:W-:-:S07]  /*4040*/  LEA R2, R13, R2, 0x17 ;  /* 0x000000020d027211 */ /* 0x000fce00078eb8ff */
.L_x_781:
[----:B------:R-:W-:Y:S05]  /*4050*/  BSYNC.RECONVERGENT B2 ;  /* 0x0000000000027941 */ /* 0x000fea0003800200 */
.L_x_778:
[----:B------:R-:W-:Y:S05]  /*4060*/  BRA `(.L_x_782) ;  /* 0x0000000000207947 */ /* 0x000fea0003800000 */
.L_x_777:
[----:B------:R-:W-:-:S04]  /*4070*/  LOP3.LUT R2, R16, 0x80000000, R2, 0x48, !PT ;  /* 0x8000000010027812 */ /* 0x000fc800078e4802 */
[----:B------:R-:W-:Y:S01]  /*4080*/  LOP3.LUT R2, R2, 0x7f800000, RZ, 0xfc, !PT ;  /* 0x7f80000002027812 */ /* 0x000fe200078efcff */
[----:B------:R-:W-:Y:S06]  /*4090*/  BRA `(.L_x_782) ;  /* 0x0000000000147947 */ /* 0x000fec0003800000 */
.L_x_776:
[----:B------:R-:W-:Y:S01]  /*40a0*/  LOP3.LUT R2, R16, 0x80000000, R2, 0x48, !PT ;  /* 0x8000000010027812 */ /* 0x000fe200078e4802 */
[----:B------:R-:W-:Y:S06]  /*40b0*/  BRA `(.L_x_782) ;  /* 0x00000000000c7947 */ /* 0x000fec0003800000 */
.L_x_775:
[----:B------:R-:W0:Y:S01]  /*40c0*/  MUFU.RSQ R2, -QNAN ;  /* 0xffc0000000027908 */ /* 0x000e220000001400 */
[----:B------:R-:W-:Y:S05]  /*40d0*/  BRA `(.L_x_782) ;  /* 0x0000000000047947 */ /* 0x000fea0003800000 */
.L_x_774:
[----:B------:R-:W-:-:S07]  /*40e0*/  FADD.FTZ R2, R2, R16 ;  /* 0x0000001002027221 */ /* 0x000fce0000010000 */
.L_x_782:
[----:B------:R-:W-:Y:S05]  /*40f0*/  BSYNC.RECONVERGENT B1 ;  /* 0x0000000000017941 */ /* 0x000fea0003800200 */
.L_x_772:
[----:B------:R-:W-:Y:S02]  /*4100*/  IMAD.MOV.U32 R12, RZ, RZ, R4 ;  /* 0x000000ffff0c7224 */ /* 0x000fe400078e0004 */
[----:B------:R-:W-:-:S04]  /*4110*/  IMAD.MOV.U32 R13, RZ, RZ, 0x0 ;  /* 0x00000000ff0d7424 */ /* 0x000fc800078e00ff */
[----:B0-----:R-:W-:Y:S05]  /*4120*/  RET.REL.NODEC R12 `(_Z30render_kernel_v1_shared_colorsPKaPKfPfiiiiiff) ;  /* 0xffffffbc0cb47950 */ /* 0x001fea0003c3ffff */
.L_x_783:
        /* <DEDUP_REMOVED lines=13> */
.L_x_807:


//--------------------- .nv.global.init           --------------------------
	.section	.nv.global.init,"aw",@progbits
	.align	4
.nv.global.init:
	.type		__cudart_i2opi_f,@object
	.size		__cudart_i2opi_f,(.L_2 - __cudart_i2opi_f)
__cudart_i2opi_f:
        /*0000*/ 	.byte	0x41, 0x90, 0x43, 0x3c, 0x99, 0x95, 0x62, 0xdb, 0xc0, 0xdd, 0x34, 0xf5, 0xd1, 0x57, 0x27, 0xfc
        /*0010*/ 	.byte	0x29, 0x15, 0x44, 0x4e, 0x6e, 0x83, 0xf9, 0xa2
.L_2:


//--------------------- .nv.shared.reserved.0     --------------------------
	.section	.nv.shared.reserved.0,"aw",@nobits
	.weak		__nv_reservedSMEM_offset_0_alias
	.size		__nv_reservedSMEM_offset_0_alias, 0, 64
	.other		__nv_reservedSMEM_offset_0_alias,@"STO_CUDA_RESERVED_SHARED STV_DEFAULT"
__nv_reservedSMEM_offset_0_alias:
	.zero		0
	.zero		64


//--------------------- .nv.shared._Z21render_kernel_v7_fullPKaPKfPfiiiiiff --------------------------
	.section	.nv.shared._Z21render_kernel_v7_fullPKaPKfPfiiiiiff,"aw",@nobits
	.sectionflags	@""
	.align	4
.nv.shared._Z21render_kernel_v7_fullPKaPKfPfiiiiiff:
	.zero		1192


//--------------------- .nv.shared._Z25render_kernel_v5_combinedPKaPKfPfiiiiiff --------------------------
	.section	.nv.shared._Z25render_kernel_v5_combinedPKaPKfPfiiiiiff,"aw",@nobits
	.sectionflags	@""
	.align	4
.nv.shared._Z25render_kernel_v5_combinedPKaPKfPfiiiiiff:
	.zero		1192


//--------------------- .nv.shared._Z30render_kernel_v1_shared_colorsPKaPKfPfiiiiiff --------------------------
	.section	.nv.shared._Z30render_kernel_v1_shared_colorsPKaPKfPfiiiiiff,"aw",@nobits
	.sectionflags	@""
	.align	4
.nv.shared._Z30render_kernel_v1_shared_colorsPKaPKfPfiiiiiff:
	.zero		1192


//--------------------- .nv.constant0._Z21render_kernel_v9_bestPKaPKfPfiiiiiff --------------------------
	.section	.nv.constant0._Z21render_kernel_v9_bestPKaPKfPfiiiiiff,"a",@progbits
	.sectionflags	@""
	.align	4
.nv.constant0._Z21render_kernel_v9_bestPKaPKfPfiiiiiff:
	.zero		948


//--------------------- .nv.constant0._Z29render_kernel_v8_unrolled_ldgPKaPKfPfiiiiiff --------------------------
	.section	.nv.constant0._Z29render_kernel_v8_unrolled_ldgPKaPKfPfiiiiiff,"a",@progbits
	.sectionflags	@""
	.align	4
.nv.constant0._Z29render_kernel_v8_unrolled_ldgPKaPKfPfiiiiiff:
	.zero		948


//--------------------- .nv.constant0._Z21render_kernel_v7_fullPKaPKfPfiiiiiff --------------------------
	.section	.nv.constant0._Z21render_kernel_v7_fullPKaPKfPfiiiiiff,"a",@progbits
	.sectionflags	@""
	.align	4
.nv.constant0._Z21render_kernel_v7_fullPKaPKfPfiiiiiff:
	.zero		948


//--------------------- .nv.constant0._Z26render_kernel_v6_fast_mathPKaPKfPfiiiiiff --------------------------
	.section	.nv.constant0._Z26render_kernel_v6_fast_mathPKaPKfPfiiiiiff,"a",@progbits
	.sectionflags	@""
	.align	4
.nv.constant0._Z26render_kernel_v6_fast_mathPKaPKfPfiiiiiff:
	.zero		948


//--------------------- .nv.constant0._Z25render_kernel_v5_combinedPKaPKfPfiiiiiff --------------------------
	.section	.nv.constant0._Z25render_kernel_v5_combinedPKaPKfPfiiiiiff,"a",@progbits
	.sectionflags	@""
	.align	4
.nv.constant0._Z25render_kernel_v5_combinedPKaPKfPfiiiiiff:
	.zero		948


//--------------------- .nv.constant0._Z25render_kernel_v4_unrolledPKaPKfPfiiiiiff --------------------------
	.section	.nv.constant0._Z25render_kernel_v4_unrolledPKaPKfPfiiiiiff,"a",@progbits
	.sectionflags	@""
	.align	4
.nv.constant0._Z25render_kernel_v4_unrolledPKaPKfPfiiiiiff:
	.zero		948


//--------------------- .nv.constant0._Z27render_kernel_v3_branchlessPKaPKfPfiiiiiff --------------------------
	.section	.nv.constant0._Z27render_kernel_v3_branchlessPKaPKfPfiiiiiff,"a",@progbits
	.sectionflags	@""
	.align	4
.nv.constant0._Z27render_kernel_v3_branchlessPKaPKfPfiiiiiff:
	.zero		948


//--------------------- .nv.constant0._Z20render_kernel_v2_ldgPKaPKfPfiiiiiff --------------------------
	.section	.nv.constant0._Z20render_kernel_v2_ldgPKaPKfPfiiiiiff,"a",@progbits
	.sectionflags	@""
	.align	4
.nv.constant0._Z20render_kernel_v2_ldgPKaPKfPfiiiiiff:
	.zero		948


//--------------------- .nv.constant0._Z30render_kernel_v1_shared_colorsPKaPKfPfiiiiiff --------------------------
	.section	.nv.constant0._Z30render_kernel_v1_shared_colorsPKaPKfPfiiiiiff,"a",@progbits
	.sectionflags	@""
	.align	4
.nv.constant0._Z30render_kernel_v1_shared_colorsPKaPKfPfiiiiiff:
	.zero		948


//--------------------- SYMBOLS --------------------------

	.type		.nv.reservedSmem.offset0,@object
	.size		.nv.reservedSmem.offset0,0x4
	.type		.nv.reservedSmem.cap,@object
	.size		.nv.reservedSmem.cap,0x4
